def matmul_kernel(
    a_ptr,
    b_ptr,
    c_ptr,
    M,
    N,
    K,
    stride_am,
    stride_ak,
    stride_bk,
    stride_bn,
    stride_cm,
    stride_cn,
    BLOCK_M: tl.constexpr,
    BLOCK_N: tl.constexpr,
    BLOCK_K: tl.constexpr,
    GROUP_M: tl.constexpr,
):
    pid = tl.program_id(axis=0)
    num_pid_m = tl.cdiv(M, BLOCK_M)
    num_pid_n = tl.cdiv(N, BLOCK_N)
    num_pid_in_group = GROUP_M * num_pid_n
    group_id = pid // num_pid_in_group
    first_pid_m = group_id * GROUP_M
    group_size_m = min(num_pid_m - first_pid_m, GROUP_M)
    pid_m = first_pid_m + ((pid % num_pid_in_group) % group_size_m)
    pid_n = (pid % num_pid_in_group) // group_size_m

    offs_am = (pid_m * BLOCK_M + tl.arange(0, BLOCK_M)) % M
    offs_bn = (pid_n * BLOCK_N + tl.arange(0, BLOCK_N)) % N
    offs_k = tl.arange(0, BLOCK_K)
    a_ptrs = a_ptr + offs_am[:, None] * stride_am + offs_k[None, :] * stride_ak
    b_ptrs = b_ptr + offs_k[:, None] * stride_bk + offs_bn[None, :] * stride_bn

    acc = tl.zeros((BLOCK_M, BLOCK_N), dtype=tl.float32)
    for kk in range(0, tl.cdiv(K, BLOCK_K)):
        a = tl.load(a_ptrs, mask=offs_k[None, :] < K - kk * BLOCK_K, other=0.0)
        b = tl.load(b_ptrs, mask=offs_k[:, None] < K - kk * BLOCK_K, other=0.0)
        acc = tl.dot(a, b, acc)
        a_ptrs += BLOCK_K * stride_ak
        b_ptrs += BLOCK_K * stride_bk

    c = acc.to(c_ptr.dtype.element_ty)
    offs_cm = pid_m * BLOCK_M + tl.arange(0, BLOCK_M)
    offs_cn = pid_n * BLOCK_N + tl.arange(0, BLOCK_N)
    c_ptrs = c_ptr + offs_cm[:, None] * stride_cm + offs_cn[None, :] * stride_cn
    mask = (offs_cm[:, None] < M) & (offs_cn[None, :] < N)
    tl.store(c_ptrs, c, mask=mask)

# config = {"BLOCK_K": 128, "BLOCK_M": 32, "BLOCK_N": 256, "GROUP_M": 8, "arch": "sm_100", "dtype": "fp16", "num_ctas": 1, "num_stages": 3, "num_warps": 4}
# arch = sm_100


// ===== COMPILED SASS (sm_100a) =====

	.target	sm_100a

	.elftype	@"ET_EXEC"


//--------------------- .note.nv.tkinfo           --------------------------
	.section	.note.nv.tkinfo,"",@"SHT_NOTE"
	.sectionflags	@"SHF_NOTE_NV_TKINFO"
	.tkinfo
        /*0018*/ 	.word	0x00000081
        /*0030*/ 	.string	""
        /*0030*/ 	.string	"ptxas-blackwell"
        /*0030*/ 	.string	"Cuda compilation tools, release 12.9, V12.9.86"
        /*0030*/ 	.string	"Build cuda_12.9.r12.9/compiler.36037853_0"
        /*0030*/ 	.string	"-v  -suppress-debug-info  -lineinfo  -arch sm_100a "



//--------------------- .note.nv.cuver            --------------------------
	.section	.note.nv.cuver,"",@"SHT_NOTE"
	.sectionflags	@"SHF_NOTE_NV_CUVER"
        /*0018*/ 	.short	0x0001
        /*001a*/ 	.short	0x0064
        /*001c*/ 	.short	0x0001
        /*001e*/ 	.short	0x0000
        /*0020*/ 	.short	0x0001
        /*0022*/ 	.short	0x0000


//--------------------- .nv.info                  --------------------------
	.section	.nv.info,"",@"SHT_CUDA_INFO"
	.align	4


	//----- nvinfo : EIATTR_REGCOUNT
	.align		4
        /*0000*/ 	.byte	0x04, 0x2f
        /*0002*/ 	.short	(.L_1 - .L_0)
	.align		4
.L_0:
        /*0004*/ 	.word	index@(matmul_kernel)
        /*0008*/ 	.word	0x00000020


	//----- nvinfo : EIATTR_FRAME_SIZE
	.align		4
.L_1:
        /*000c*/ 	.byte	0x04, 0x11
        /*000e*/ 	.short	(.L_3 - .L_2)
	.align		4
.L_2:
        /*0010*/ 	.word	index@(matmul_kernel)
        /*0014*/ 	.word	0x00001a00


	//----- nvinfo : EIATTR_MIN_STACK_SIZE
	.align		4
.L_3:
        /*0018*/ 	.byte	0x04, 0x12
        /*001a*/ 	.short	(.L_5 - .L_4)
	.align		4
.L_4:
        /*001c*/ 	.word	index@(matmul_kernel)
        /*0020*/ 	.word	0x00001a00
.L_5:


//--------------------- .nv.info.matmul_kernel    --------------------------
	.section	.nv.info.matmul_kernel,"",@"SHT_CUDA_INFO"
	.sectionflags	@""
	.align	4


	//----- nvinfo : EIATTR_CUDA_API_VERSION
	.align		4
        /*0000*/ 	.byte	0x04, 0x37
        /*0002*/ 	.short	(.L_7 - .L_6)
.L_6:
        /*0004*/ 	.word	0x00000081


	//----- nvinfo : EIATTR_KPARAM_INFO
	.align		4
.L_7:
        /*0008*/ 	.byte	0x04, 0x17
        /*000a*/ 	.short	(.L_9 - .L_8)
.L_8:
        /*000c*/ 	.word	0x00000000
        /*0010*/ 	.short	0x000d
        /*0012*/ 	.short	0x0048
        /*0014*/ 	.byte	0x00, 0xf4, 0x21, 0x00


	//----- nvinfo : EIATTR_KPARAM_INFO
	.align		4
.L_9:
        /*0018*/ 	.byte	0x04, 0x17
        /*001a*/ 	.short	(.L_11 - .L_10)
.L_10:
        /*001c*/ 	.word	0x00000000
        /*0020*/ 	.short	0x000c
        /*0022*/ 	.short	0x0040
        /*0024*/ 	.byte	0x00, 0xf4, 0x21, 0x00


	//----- nvinfo : EIATTR_KPARAM_INFO
	.align		4
.L_11:
        /*0028*/ 	.byte	0x04, 0x17
        /*002a*/ 	.short	(.L_13 - .L_12)
.L_12:
        /*002c*/ 	.word	0x00000000
        /*0030*/ 	.short	0x000b
        /*0032*/ 	.short	0x0038
        /*0034*/ 	.byte	0x00, 0xf0, 0x11, 0x00


	//----- nvinfo : EIATTR_KPARAM_INFO
	.align		4
.L_13:
        /*0038*/ 	.byte	0x04, 0x17
        /*003a*/ 	.short	(.L_15 - .L_14)
.L_14:
        /*003c*/ 	.word	0x00000000
        /*0040*/ 	.short	0x000a
        /*0042*/ 	.short	0x0034
        /*0044*/ 	.byte	0x00, 0xf0, 0x11, 0x00


	//----- nvinfo : EIATTR_KPARAM_INFO
	.align		4
.L_15:
        /*0048*/ 	.byte	0x04, 0x17
        /*004a*/ 	.short	(.L_17 - .L_16)
.L_16:
        /*004c*/ 	.word	0x00000000
        /*0050*/ 	.short	0x0009
        /*0052*/ 	.short	0x0030
        /*0054*/ 	.byte	0x00, 0xf0, 0x11, 0x00


	//----- nvinfo : EIATTR_KPARAM_INFO
	.align		4
.L_17:
        /*0058*/ 	.byte	0x04, 0x17
        /*005a*/ 	.short	(.L_19 - .L_18)
.L_18:
        /*005c*/ 	.word	0x00000000
        /*0060*/ 	.short	0x0008
        /*0062*/ 	.short	0x002c
        /*0064*/ 	.byte	0x00, 0xf0, 0x11, 0x00


	//----- nvinfo : EIATTR_KPARAM_INFO
	.align		4
.L_19:
        /*0068*/ 	.byte	0x04, 0x17
        /*006a*/ 	.short	(.L_21 - .L_20)
.L_20:
        /*006c*/ 	.word	0x00000000
        /*0070*/ 	.short	0x0007
        /*0072*/ 	.short	0x0028
        /*0074*/ 	.byte	0x00, 0xf0, 0x11, 0x00


	//----- nvinfo : EIATTR_KPARAM_INFO
	.align		4
.L_21:
        /*0078*/ 	.byte	0x04, 0x17
        /*007a*/ 	.short	(.L_23 - .L_22)
.L_22:
        /*007c*/ 	.word	0x00000000
        /*0080*/ 	.short	0x0006
        /*0082*/ 	.short	0x0024
        /*0084*/ 	.byte	0x00, 0xf0, 0x11, 0x00


	//----- nvinfo : EIATTR_KPARAM_INFO
	.align		4
.L_23:
        /*0088*/ 	.byte	0x04, 0x17
        /*008a*/ 	.short	(.L_25 - .L_24)
.L_24:
        /*008c*/ 	.word	0x00000000
        /*0090*/ 	.short	0x0005
        /*0092*/ 	.short	0x0020
        /*0094*/ 	.byte	0x00, 0xf0, 0x11, 0x00


	//----- nvinfo : EIATTR_KPARAM_INFO
	.align		4
.L_25:
        /*0098*/ 	.byte	0x04, 0x17
        /*009a*/ 	.short	(.L_27 - .L_26)
.L_26:
        /*009c*/ 	.word	0x00000000
        /*00a0*/ 	.short	0x0004
        /*00a2*/ 	.short	0x001c
        /*00a4*/ 	.byte	0x00, 0xf0, 0x11, 0x00


	//----- nvinfo : EIATTR_KPARAM_INFO
	.align		4
.L_27:
        /*00a8*/ 	.byte	0x04, 0x17
        /*00aa*/ 	.short	(.L_29 - .L_28)
.L_28:
        /*00ac*/ 	.word	0x00000000
        /*00b0*/ 	.short	0x0003
        /*00b2*/ 	.short	0x0018
        /*00b4*/ 	.byte	0x00, 0xf0, 0x11, 0x00


	//----- nvinfo : EIATTR_KPARAM_INFO
	.align		4
.L_29:
        /*00b8*/ 	.byte	0x04, 0x17
        /*00ba*/ 	.short	(.L_31 - .L_30)
.L_30:
        /*00bc*/ 	.word	0x00000000
        /*00c0*/ 	.short	0x0002
        /*00c2*/ 	.short	0x0010
        /*00c4*/ 	.byte	0x00, 0xf4, 0x21, 0x00


	//----- nvinfo : EIATTR_KPARAM_INFO
	.align		4
.L_31:
        /*00c8*/ 	.byte	0x04, 0x17
        /*00ca*/ 	.short	(.L_33 - .L_32)
.L_32:
        /*00cc*/ 	.word	0x00000000
        /*00d0*/ 	.short	0x0001
        /*00d2*/ 	.short	0x0008
        /*00d4*/ 	.byte	0x00, 0xf4, 0x21, 0x00


	//----- nvinfo : EIATTR_KPARAM_INFO
	.align		4
.L_33:
        /*00d8*/ 	.byte	0x04, 0x17
        /*00da*/ 	.short	(.L_35 - .L_34)
.L_34:
        /*00dc*/ 	.word	0x00000000
        /*00e0*/ 	.short	0x0000
        /*00e2*/ 	.short	0x0000
        /*00e4*/ 	.byte	0x00, 0xf4, 0x21, 0x00


	//----- nvinfo : EIATTR_SPARSE_MMA_MASK
	.align		4
.L_35:
        /*00e8*/ 	.byte	0x03, 0x50
        /*00ea*/ 	.short	0x0000


	//----- nvinfo : EIATTR_MAXREG_COUNT
	.align		4
        /*00ec*/ 	.byte	0x03, 0x1b
        /*00ee*/ 	.short	0x00ff


	//----- nvinfo : EIATTR_NUM_BARRIERS
	.align		4
        /*00f0*/ 	.byte	0x02, 0x4c
        /*00f2*/ 	.byte	0x01
	.zero		1


	//----- nvinfo : EIATTR_ANNOTATIONS
	.align		4
        /*00f4*/ 	.byte	0x04, 0x55
        /*00f6*/ 	.short	(.L_37 - .L_36)


	//   ....[0]....
.L_36:
        /*00f8*/ 	.word	0x00000001
        /*00fc*/ 	.byte	0xf0, 0x05, 0x00, 0x00, 0x01, 0x00, 0x00, 0x00, 0x20, 0x06, 0x00, 0x00, 0x01, 0x00, 0x00, 0x00
        /* <DEDUP_REMOVED lines=3272> */
        /*cd8c*/ 	.byte	0x20, 0x81, 0x03, 0x00, 0x01, 0x00, 0x00, 0x00, 0x30, 0x81, 0x03, 0x00


	//----- nvinfo : EIATTR_VRC_CTA_INIT_COUNT
	.align		4
.L_37:
        /*cd98*/ 	.byte	0x02, 0x4a
	.zero		1
	.zero		1


	//----- nvinfo : EIATTR_EXIT_INSTR_OFFSETS
	.align		4
        /*cd9c*/ 	.byte	0x04, 0x1c
        /*cd9e*/ 	.short	(.L_39 - .L_38)


	//   ....[0]....
.L_38:
        /*cda0*/ 	.word	0x00038420


	//   ....[1]....
        /*cda4*/ 	.word	0x00038450


	//----- nvinfo : EIATTR_REQNTID
	.align		4
.L_39:
        /*cda8*/ 	.byte	0x04, 0x10
        /*cdaa*/ 	.short	(.L_41 - .L_40)
.L_40:
        /*cdac*/ 	.word	0x00000080
        /*cdb0*/ 	.word	0x00000001
        /*cdb4*/ 	.word	0x00000001


	//----- nvinfo : EIATTR_CBANK_PARAM_SIZE
	.align		4
.L_41:
        /*cdb8*/ 	.byte	0x03, 0x19
        /*cdba*/ 	.short	0x0050


	//----- nvinfo : EIATTR_PARAM_CBANK
	.align		4
        /*cdbc*/ 	.byte	0x04, 0x0a
        /*cdbe*/ 	.short	(.L_43 - .L_42)
	.align		4
.L_42:
        /*cdc0*/ 	.word	index@(.nv.constant0.matmul_kernel)
        /*cdc4*/ 	.short	0x0380
        /*cdc6*/ 	.short	0x0050


	//----- nvinfo : EIATTR_SW_WAR
	.align		4
.L_43:
        /*cdc8*/ 	.byte	0x04, 0x36
        /*cdca*/ 	.short	(.L_45 - .L_44)
.L_44:
        /*cdcc*/ 	.word	0x00000008
.L_45:


//--------------------- .nv.compat                --------------------------
	.section	.nv.compat,"",@"SHT_CUDA_COMPAT_INFO"
	.align	4
        /*0000*/ 	.byte	0x02, 0x02, 0x01, 0x00, 0x02, 0x05, 0x05, 0x00, 0x02, 0x03, 0x00, 0x00, 0x02, 0x06, 0x01, 0x00


//--------------------- .nv.callgraph             --------------------------
	.section	.nv.callgraph,"",@"SHT_CUDA_CALLGRAPH"
	.align	4
	.sectionentsize	8
	.align		4
        /*0000*/ 	.word	0x00000000
	.align		4
        /*0004*/ 	.word	0xffffffff
	.align		4
        /*0008*/ 	.word	0x00000000
	.align		4
        /*000c*/ 	.word	0xfffffffe
	.align		4
        /*0010*/ 	.word	0x00000000
	.align		4
        /*0014*/ 	.word	0xfffffffd
	.align		4
        /*0018*/ 	.word	0x00000000
	.align		4
        /*001c*/ 	.word	0xfffffffc


//--------------------- .text.matmul_kernel       --------------------------
	.section	.text.matmul_kernel,"ax",@progbits
	.align	128
        .global         matmul_kernel
        .type           matmul_kernel,@function
        .size           matmul_kernel,(.L_x_4 - matmul_kernel)
        .other          matmul_kernel,@"STO_CUDA_ENTRY STV_DEFAULT"
matmul_kernel:
.text.matmul_kernel:
[----:B------:R-:W0:Y:S08]  /*0000*/  LDC R1, c[0x0][0x37c] ;  /* 0x0000df00ff017b82 */ /* 0x000e300000000800 */
[----:B------:R-:W1:Y:S01]  /*0010*/  LDC.64 R12, c[0x0][0x398] ;  /* 0x0000e600ff0c7b82 */ /* 0x000e620000000a00 */
[----:B------:R-:W2:Y:S01]  /*0020*/  S2R R14, SR_TID.X ;  /* 0x00000000000e7919 */ /* 0x000ea20000002100 */
[----:B------:R-:W3:Y:S01]  /*0030*/  LDCU UR4, c[0x0][0x3a0] ;  /* 0x00007400ff0477ac */ /* 0x000ee20008000800 */
[----:B0-----:R-:W-:Y:S01]  /*0040*/  VIADD R1, R1, 0xffffe600 ;  /* 0xffffe60001017836 */ /* 0x001fe20000000000 */
[----:B------:R-:W-:Y:S01]  /*0050*/  UMOV UR5, 0x400 ;  /* 0x0000040000057882 */ /* 0x000fe20000000000 */
[----:B------:R-:W0:Y:S03]  /*0060*/  LDCU.64 UR10, c[0x0][0x358] ;  /* 0x00006b00ff0a77ac */ /* 0x000e260008000a00 */
[----:B------:R-:W4:Y:S01]  /*0070*/  S2UR UR6, SR_CgaCtaId ;  /* 0x00000000000679c3 */ /* 0x000f220000008800 */
[----:B---3--:R-:W-:Y:S01]  /*0080*/  UIADD3 UR4, UPT, UPT, UR4, 0x7f, URZ ;  /* 0x0000007f04047890 */ /* 0x008fe2000fffe0ff */
[----:B-1----:R-:W-:-:S03]  /*0090*/  VIADD R0, R13, 0xff ;  /* 0x000000ff0d007836 */ /* 0x002fc60000000000 */
[----:B------:R-:W-:Y:S02]  /*00a0*/  UISETP.GT.AND UP0, UPT, UR4, 0x7f, UPT ;  /* 0x0000007f0400788c */ /* 0x000fe4000bf04270 */
[----:B------:R-:W-:Y:S01]  /*00b0*/  SHF.R.S32.HI R3, RZ, 0x1f, R0 ;  /* 0x0000001fff037819 */ /* 0x000fe20000011400 */
[----:B----4-:R-:W-:-:S03]  /*00c0*/  ULEA UR5, UR6, UR5, 0x18 ;  /* 0x0000000506057291 */ /* 0x010fc6000f8ec0ff */
[----:B------:R-:W-:-:S04]  /*00d0*/  LEA.HI R3, R3, R0, RZ, 0x8 ;  /* 0x0000000003037211 */ /* 0x000fc800078f40ff */
[----:B------:R-:W-:Y:S02]  /*00e0*/  SHF.R.S32.HI R0, RZ, 0x8, R3 ;  /* 0x00000008ff007819 */ /* 0x000fe40000011403 */
[----:B------:R-:W1:Y:S03]  /*00f0*/  S2R R3, SR_CTAID.X ;  /* 0x0000000000037919 */ /* 0x000e660000002500 */
[----:B------:R-:W-:-:S05]  /*0100*/  IMAD.SHL.U32 R0, R0, 0x8, RZ ;  /* 0x0000000800007824 */ /* 0x000fca00078e00ff */
[-C--:B------:R-:W-:Y:S02]  /*0110*/  IABS R7, R0.reuse ;  /* 0x0000000000077213 */ /* 0x080fe40000000000 */
[----:B------:R-:W-:Y:S02]  /*0120*/  IABS R10, R0 ;  /* 0x00000000000a7213 */ /* 0x000fe40000000000 */
[----:B------:R-:W3:Y:S08]  /*0130*/  I2F.RP R2, R7 ;  /* 0x0000000700027306 */ /* 0x000ef00000209400 */
[----:B---3--:R-:W3:Y:S01]  /*0140*/  MUFU.RCP R2, R2 ;  /* 0x0000000200027308 */ /* 0x008ee20000001000 */
[----:B-1----:R-:W-:Y:S01]  /*0150*/  IABS R8, R3 ;  /* 0x0000000300087213 */ /* 0x002fe20000000000 */
[----:B---3--:R-:W-:-:S02]  /*0160*/  VIADD R4, R2, 0xffffffe ;  /* 0x0ffffffe02047836 */ /* 0x008fc40000000000 */
[----:B------:R-:W-:-:S04]  /*0170*/  IMAD.MOV R2, RZ, RZ, -R10 ;  /* 0x000000ffff027224 */ /* 0x000fc800078e0a0a */
[----:B------:R1:W3:Y:S02]  /*0180*/  F2I.FTZ.U32.TRUNC.NTZ R5, R4 ;  /* 0x0000000400057305 */ /* 0x0002e4000021f000 */
[----:B-1----:R-:W-:Y:S02]  /*0190*/  IMAD.MOV.U32 R4, RZ, RZ, RZ ;  /* 0x000000ffff047224 */ /* 0x002fe400078e00ff */
[----:B---3--:R-:W-:-:S04]  /*01a0*/  IMAD.MOV R6, RZ, RZ, -R5 ;  /* 0x000000ffff067224 */ /* 0x008fc800078e0a05 */
[----:B------:R-:W-:Y:S02]  /*01b0*/  IMAD R9, R6, R7, RZ ;  /* 0x0000000706097224 */ /* 0x000fe400078e02ff */
[----:B------:R-:W-:Y:S02]  /*01c0*/  IMAD.MOV.U32 R6, RZ, RZ, R8 ;  /* 0x000000ffff067224 */ /* 0x000fe400078e0008 */
[----:B------:R-:W-:-:S06]  /*01d0*/  IMAD.HI.U32 R5, R5, R9, R4 ;  /* 0x0000000905057227 */ /* 0x000fcc00078e0004 */
[----:B------:R-:W-:-:S04]  /*01e0*/  IMAD.HI.U32 R5, R5, R6, RZ ;  /* 0x0000000605057227 */ /* 0x000fc800078e00ff */
[----:B------:R-:W-:-:S05]  /*01f0*/  IMAD R2, R5, R2, R6 ;  /* 0x0000000205027224 */ /* 0x000fca00078e0206 */
[----:B------:R-:W-:-:S13]  /*0200*/  ISETP.GT.U32.AND P1, PT, R7, R2, PT ;  /* 0x000000020700720c */ /* 0x000fda0003f24070 */
[----:B------:R-:W-:Y:S02]  /*0210*/  @!P1 IMAD.IADD R2, R2, 0x1, -R7 ;  /* 0x0000000102029824 */ /* 0x000fe400078e0a07 */
[----:B------:R-:W-:Y:S01]  /*0220*/  @!P1 VIADD R5, R5, 0x1 ;  /* 0x0000000105059836 */ /* 0x000fe20000000000 */
[----:B------:R-:W-:Y:S02]  /*0230*/  ISETP.NE.AND P1, PT, R0, RZ, PT ;  /* 0x000000ff0000720c */ /* 0x000fe40003f25270 */
[----:B------:R-:W-:Y:S02]  /*0240*/  ISETP.GE.U32.AND P0, PT, R2, R7, PT ;  /* 0x000000070200720c */ /* 0x000fe40003f06070 */
[----:B------:R-:W-:-:S04]  /*0250*/  LOP3.LUT R2, R3, R0, RZ, 0x3c, !PT ;  /* 0x0000000003027212 */ /* 0x000fc800078e3cff */
[----:B------:R-:W-:Y:S01]  /*0260*/  ISETP.GE.AND P2, PT, R2, RZ, PT ;  /* 0x000000ff0200720c */ /* 0x000fe20003f46270 */
[----:B------:R-:W-:-:S06]  /*0270*/  VIADD R2, R12, 0x1f ;  /* 0x0000001f0c027836 */ /* 0x000fcc0000000000 */
[----:B------:R-:W-:-:S04]  /*0280*/  @P0 VIADD R5, R5, 0x1 ;  /* 0x0000000105050836 */ /* 0x000fc80000000000 */
[----:B------:R-:W-:Y:S01]  /*0290*/  IMAD.MOV.U32 R4, RZ, RZ, R5 ;  /* 0x000000ffff047224 */ /* 0x000fe200078e0005 */
[----:B------:R-:W-:-:S03]  /*02a0*/  SHF.R.S32.HI R5, RZ, 0x1f, R2 ;  /* 0x0000001fff057819 */ /* 0x000fc60000011402 */
[----:B------:R-:W-:Y:S01]  /*02b0*/  @!P2 IMAD.MOV R4, RZ, RZ, -R4 ;  /* 0x000000ffff04a224 */ /* 0x000fe200078e0a04 */
[----:B------:R-:W-:Y:S02]  /*02c0*/  @!P1 LOP3.LUT R4, RZ, R0, RZ, 0x33, !PT ;  /* 0x00000000ff049212 */ /* 0x000fe400078e33ff */
[----:B------:R-:W-:-:S03]  /*02d0*/  LEA.HI R5, R5, R2, RZ, 0x5 ;  /* 0x0000000205057211 */ /* 0x000fc600078f28ff */
[----:B------:R-:W-:Y:S02]  /*02e0*/  IMAD.SHL.U32 R2, R4, 0x8, RZ ;  /* 0x0000000804027824 */ /* 0x000fe400078e00ff */
[----:B------:R-:W-:-:S03]  /*02f0*/  IMAD.MOV R4, RZ, RZ, -R4 ;  /* 0x000000ffff047224 */ /* 0x000fc600078e0a04 */
[----:B------:R-:W-:Y:S01]  /*0300*/  LEA.HI.SX32 R5, R5, -R2, 0x1b ;  /* 0x8000000205057211 */ /* 0x000fe200078fdaff */
[----:B------:R-:W-:Y:S02]  /*0310*/  IMAD R11, R0, R4, R3 ;  /* 0x00000004000b7224 */ /* 0x000fe400078e0203 */
[----:B------:R-:W-:Y:S01]  /*0320*/  IMAD.MOV.U32 R4, RZ, RZ, RZ ;  /* 0x000000ffff047224 */ /* 0x000fe200078e00ff */
[----:B------:R-:W-:-:S04]  /*0330*/  VIMNMX R6, PT, PT, R5, 0x8, PT ;  /* 0x0000000805067848 */ /* 0x000fc80003fe0100 */
[-C--:B------:R-:W-:Y:S02]  /*0340*/  IABS R8, R6.reuse ;  /* 0x0000000600087213 */ /* 0x080fe40000000000 */
[----:B------:R-:W-:Y:S02]  /*0350*/  IABS R0, R6 ;  /* 0x0000000600007213 */ /* 0x000fe40000000000 */
[----:B------:R-:W1:Y:S08]  /*0360*/  I2F.RP R7, R8 ;  /* 0x0000000800077306 */ /* 0x000e700000209400 */
[----:B-1----:R-:W1:Y:S02]  /*0370*/  MUFU.RCP R7, R7 ;  /* 0x0000000700077308 */ /* 0x002e640000001000 */
[----:B-1----:R-:W-:-:S06]  /*0380*/  VIADD R5, R7, 0xffffffe ;  /* 0x0ffffffe07057836 */ /* 0x002fcc0000000000 */
[----:B------:R-:W1:Y:S02]  /*0390*/  F2I.FTZ.U32.TRUNC.NTZ R5, R5 ;  /* 0x0000000500057305 */ /* 0x000e64000021f000 */
[----:B-1----:R-:W-:-:S04]  /*03a0*/  IMAD.MOV R9, RZ, RZ, -R5 ;  /* 0x000000ffff097224 */ /* 0x002fc800078e0a05 */
[----:B------:R-:W-:Y:S01]  /*03b0*/  IMAD.MOV.U32 R3, RZ, RZ, R9 ;  /* 0x000000ffff037224 */ /* 0x000fe200078e0009 */
[----:B------:R-:W-:-:S03]  /*03c0*/  IABS R9, R11 ;  /* 0x0000000b00097213 */ /* 0x000fc60000000000 */
[----:B------:R-:W-:-:S04]  /*03d0*/  IMAD R3, R3, R8, RZ ;  /* 0x0000000803037224 */ /* 0x000fc800078e02ff */
[----:B------:R-:W-:-:S04]  /*03e0*/  IMAD.HI.U32 R4, R5, R3, R4 ;  /* 0x0000000305047227 */ /* 0x000fc800078e0004 */
[----:B------:R-:W-:Y:S02]  /*03f0*/  IMAD.MOV R3, RZ, RZ, -R0 ;  /* 0x000000ffff037224 */ /* 0x000fe400078e0a00 */
[----:B------:R-:W-:Y:S01]  /*0400*/  IMAD.HI.U32 R0, R4, R9, RZ ;  /* 0x0000000904007227 */ /* 0x000fe200078e00ff */
[----:B--2---:R-:W-:-:S03]  /*0410*/  SHF.R.U32.HI R4, RZ, 0x5, R14 ;  /* 0x00000005ff047819 */ /* 0x004fc6000001160e */
[----:B------:R-:W-:Y:S01]  /*0420*/  IMAD R3, R0, R3, R9 ;  /* 0x0000000300037224 */ /* 0x000fe200078e0209 */
[----:B------:R-:W-:-:S04]  /*0430*/  SGXT.U32 R15, R4, 0x2 ;  /* 0x00000002040f781a */ /* 0x000fc80000000000 */
[----:B------:R-:W-:Y:S02]  /*0440*/  ISETP.GT.U32.AND P1, PT, R8, R3, PT ;  /* 0x000000030800720c */ /* 0x000fe40003f24070 */
[C---:B------:R-:W-:Y:S02]  /*0450*/  LOP3.LUT R4, R15.reuse, 0x14, RZ, 0xfc, !PT ;  /* 0x000000140f047812 */ /* 0x040fe400078efcff */
[C---:B------:R-:W-:Y:S02]  /*0460*/  LOP3.LUT R4, R15.reuse, 0x20, RZ, 0xfc, !PT ;  /* 0x000000200f047812 */ /* 0x040fe400078efcff */
[C---:B------:R-:W-:Y:S02]  /*0470*/  LOP3.LUT R4, R15.reuse, 0x2c, RZ, 0xfc, !PT ;  /* 0x0000002c0f047812 */ /* 0x040fe400078efcff */
[C---:B------:R-:W-:Y:S02]  /*0480*/  LOP3.LUT R4, R15.reuse, 0x38, RZ, 0xfc, !PT ;  /* 0x000000380f047812 */ /* 0x040fe400078efcff */
[----:B------:R-:W-:-:S02]  /*0490*/  LOP3.LUT R4, R15, 0x44, RZ, 0xfc, !PT ;  /* 0x000000440f047812 */ /* 0x000fc400078efcff */
[----:B------:R-:W-:Y:S01]  /*04a0*/  LOP3.LUT R4, R15, 0x50, RZ, 0xfc, !PT ;  /* 0x000000500f047812 */ /* 0x000fe200078efcff */
[----:B------:R-:W-:Y:S01]  /*04b0*/  @!P1 IMAD.IADD R3, R3, 0x1, -R8 ;  /* 0x0000000103039824 */ /* 0x000fe200078e0a08 */
[----:B------:R-:W-:Y:S01]  /*04c0*/  LOP3.LUT R4, R15, 0x5c, RZ, 0xfc, !PT ;  /* 0x0000005c0f047812 */ /* 0x000fe200078efcff */
[----:B------:R-:W-:Y:S01]  /*04d0*/  @!P1 VIADD R0, R0, 0x1 ;  /* 0x0000000100009836 */ /* 0x000fe20000000000 */
[----:B------:R-:W-:Y:S02]  /*04e0*/  ISETP.NE.AND P1, PT, R6, RZ, PT ;  /* 0x000000ff0600720c */ /* 0x000fe40003f25270 */
[----:B------:R-:W-:Y:S02]  /*04f0*/  ISETP.GE.U32.AND P0, PT, R3, R8, PT ;  /* 0x000000080300720c */ /* 0x000fe40003f06070 */
[----:B------:R-:W-:Y:S02]  /*0500*/  LOP3.LUT R3, R11, R6, RZ, 0x3c, !PT ;  /* 0x000000060b037212 */ /* 0x000fe400078e3cff */
[----:B------:R-:W-:-:S02]  /*0510*/  LOP3.LUT R4, R15, 0x68, RZ, 0xfc, !PT ;  /* 0x000000680f047812 */ /* 0x000fc400078efcff */
[----:B------:R-:W-:Y:S02]  /*0520*/  ISETP.GE.AND P2, PT, R3, RZ, PT ;  /* 0x000000ff0300720c */ /* 0x000fe40003f46270 */
[----:B------:R-:W-:-:S05]  /*0530*/  LOP3.LUT R4, R15, 0x74, RZ, 0xfc, !PT ;  /* 0x000000740f047812 */ /* 0x000fca00078efcff */
[----:B------:R-:W-:-:S06]  /*0540*/  @P0 VIADD R0, R0, 0x1 ;  /* 0x0000000100000836 */ /* 0x000fcc0000000000 */
[----:B------:R-:W-:Y:S01]  /*0550*/  @!P2 IMAD.MOV R0, RZ, RZ, -R0 ;  /* 0x000000ffff00a224 */ /* 0x000fe200078e0a00 */
[----:B------:R-:W-:-:S05]  /*0560*/  @!P1 LOP3.LUT R0, RZ, R6, RZ, 0x33, !PT ;  /* 0x00000006ff009212 */ /* 0x000fca00078e33ff */
[----:B------:R-:W-:Y:S02]  /*0570*/  IMAD.MOV R3, RZ, RZ, -R0 ;  /* 0x000000ffff037224 */ /* 0x000fe400078e0a00 */
[----:B------:R-:W-:Y:S02]  /*0580*/  IMAD.SHL.U32 R0, R0, 0x100, RZ ;  /* 0x0000010000007824 */ /* 0x000fe400078e00ff */
[----:B------:R-:W-:-:S04]  /*0590*/  IMAD R3, R6, R3, R11 ;  /* 0x0000000306037224 */ /* 0x000fc800078e020b */
[----:B------:R-:W-:Y:S01]  /*05a0*/  IMAD.IADD R3, R2, 0x1, R3 ;  /* 0x0000000102037824 */ /* 0x000fe200078e0203 */
[----:B------:R-:W-:-:S05]  /*05b0*/  LOP3.LUT R2, R14, 0x1f, RZ, 0xc0, !PT ;  /* 0x0000001f0e027812 */ /* 0x000fca00078ec0ff */
[----:B------:R-:W-:Y:S01]  /*05c0*/  IMAD R28, R3, 0x20, R2 ;  /* 0x00000020031c7824 */ /* 0x000fe200078e0202 */
[C---:B------:R-:W-:Y:S02]  /*05d0*/  LOP3.LUT R3, R15.reuse, 0x4, RZ, 0xfc, !PT ;  /* 0x000000040f037812 */ /* 0x040fe400078efcff */
[C---:B------:R-:W-:Y:S02]  /*05e0*/  LOP3.LUT R2, R15.reuse, 0x8, RZ, 0xfc, !PT ;  /* 0x000000080f027812 */ /* 0x040fe400078efcff */
[----:B------:R1:W-:Y:S01]  /*05f0*/  STL [R1+0xcc8], R28 ;  /* 0x000cc81c01007387 */ /* 0x0003e20000100800 */
[C---:B------:R-:W-:Y:S02]  /*0600*/  LOP3.LUT R3, R15.reuse, 0xc, RZ, 0xfc, !PT ;  /* 0x0000000c0f037812 */ /* 0x040fe400078efcff */
[C---:B------:R-:W-:Y:S01]  /*0610*/  LOP3.LUT R2, R15.reuse, 0x10, RZ, 0xfc, !PT ;  /* 0x000000100f027812 */ /* 0x040fe200078efcff */
[----:B------:R1:W-:Y:S01]  /*0620*/  STL [R1+0x1e8], R0 ;  /* 0x0001e80001007387 */ /* 0x0003e20000100800 */
[----:B------:R-:W-:-:S02]  /*0630*/  LOP3.LUT R3, R15, 0x18, RZ, 0xfc, !PT ;  /* 0x000000180f037812 */ /* 0x000fc400078efcff */
[C---:B------:R-:W-:Y:S02]  /*0640*/  LOP3.LUT R2, R15.reuse, 0x1c, RZ, 0xfc, !PT ;  /* 0x0000001c0f027812 */ /* 0x040fe400078efcff */
[C---:B------:R-:W-:Y:S02]  /*0650*/  LOP3.LUT R3, R15.reuse, 0x24, RZ, 0xfc, !PT ;  /* 0x000000240f037812 */ /* 0x040fe400078efcff */
[C---:B------:R-:W-:Y:S02]  /*0660*/  LOP3.LUT R2, R15.reuse, 0x28, RZ, 0xfc, !PT ;  /* 0x000000280f027812 */ /* 0x040fe400078efcff */
[C---:B------:R-:W-:Y:S02]  /*0670*/  LOP3.LUT R3, R15.reuse, 0x30, RZ, 0xfc, !PT ;  /* 0x000000300f037812 */ /* 0x040fe400078efcff */
[C---:B------:R-:W-:Y:S02]  /*0680*/  LOP3.LUT R2, R15.reuse, 0x34, RZ, 0xfc, !PT ;  /* 0x000000340f027812 */ /* 0x040fe400078efcff */
        /* <DEDUP_REMOVED lines=11> */
[----:B------:R-:W-:Y:S01]  /*0740*/  LOP3.LUT R2, R15, 0x7c, RZ, 0xfc, !PT ;  /* 0x0000007c0f027812 */ /* 0x000fe200078efcff */
[----:B01----:R-:W-:Y:S06]  /*0750*/  BRA.U UP0, `(.L_x_0) ;  /* 0x00000001005c7547 */ /* 0x003fec000b800000 */
[----:B------:R-:W-:Y:S01]  /*0760*/  IMAD.SHL.U32 R0, R14, 0x20, RZ ;  /* 0x000000200e007824 */ /* 0x000fe200078e00ff */
[----:B------:R-:W-:Y:S02]  /*0770*/  CS2R R24, SRZ ;  /* 0x0000000000187805 */ /* 0x000fe4000001ff00 */
[----:B------:R-:W-:Y:S02]  /*0780*/  CS2R R26, SRZ ;  /* 0x00000000001a7805 */ /* 0x000fe4000001ff00 */
[----:B------:R-:W-:Y:S02]  /*0790*/  CS2R R20, SRZ ;  /* 0x0000000000147805 */ /* 0x000fe4000001ff00 */
[----:B------:R-:W-:Y:S01]  /*07a0*/  CS2R R22, SRZ ;  /* 0x0000000000167805 */ /* 0x000fe2000001ff00 */
[----:B------:R0:W-:Y:S01]  /*07b0*/  STL [R1+0xc98], R0 ;  /* 0x000c980001007387 */ /* 0x0001e20000100800 */
[----:B------:R-:W-:Y:S02]  /*07c0*/  CS2R R16, SRZ ;  /* 0x0000000000107805 */ /* 0x000fe4000001ff00 */
[----:B------:R-:W-:-:S02]  /*07d0*/  CS2R R18, SRZ ;  /* 0x0000000000127805 */ /* 0x000fc4000001ff00 */
[----:B------:R-:W-:Y:S01]  /*07e0*/  CS2R R12, SRZ ;  /* 0x00000000000c7805 */ /* 0x000fe2000001ff00 */
[----:B------:R0:W-:Y:S01]  /*07f0*/  STL [R1], RZ ;  /* 0x000000ff01007387 */ /* 0x0001e20000100800 */
[----:B------:R-:W-:Y:S02]  /*0800*/  CS2R R14, SRZ ;  /* 0x00000000000e7805 */ /* 0x000fe4000001ff00 */
[----:B------:R-:W-:Y:S02]  /*0810*/  CS2R R8, SRZ ;  /* 0x0000000000087805 */ /* 0x000fe4000001ff00 */
[----:B------:R-:W-:Y:S01]  /*0820*/  CS2R R10, SRZ ;  /* 0x00000000000a7805 */ /* 0x000fe2000001ff00 */
[----:B------:R0:W-:Y:S01]  /*0830*/  STL [R1+0x4], RZ ;  /* 0x000004ff01007387 */ /* 0x0001e20000100800 */
[----:B------:R-:W-:Y:S02]  /*0840*/  CS2R R4, SRZ ;  /* 0x0000000000047805 */ /* 0x000fe4000001ff00 */
[----:B------:R-:W-:Y:S01]  /*0850*/  CS2R R6, SRZ ;  /* 0x0000000000067805 */ /* 0x000fe2000001ff00 */
[----:B------:R0:W-:Y:S04]  /*0860*/  STL [R1+0x8], RZ ;  /* 0x000008ff01007387 */ /* 0x0001e80000100800 */
[----:B------:R0:W-:Y:S04]  /*0870*/  STL [R1+0xc], RZ ;  /* 0x00000cff01007387 */ /* 0x0001e80000100800 */
[----:B------:R0:W-:Y:S04]  /*0880*/  STL [R1+0x10], RZ ;  /* 0x000010ff01007387 */ /* 0x0001e80000100800 */
[----:B------:R0:W-:Y:S04]  /*0890*/  STL [R1+0x14], RZ ;  /* 0x000014ff01007387 */ /* 0x0001e80000100800 */
[----:B------:R0:W-:Y:S04]  /*08a0*/  STL [R1+0x18], RZ ;  /* 0x000018ff01007387 */ /* 0x0001e80000100800 */
[----:B------:R0:W-:Y:S01]  /*08b0*/  STL [R1+0x1c], RZ ;  /* 0x00001cff01007387 */ /* 0x0001e20000100800 */
[----:B------:R-:W-:Y:S05]  /*08c0*/  BRA `(.L_x_1) ;  /* 0x0000035400187947 */ /* 0x000fea0003800000 */
.L_x_0:
[----:B------:R-:W-:Y:S01]  /*08d0*/  IABS R2, R13 ;  /* 0x0000000d00027213 */ /* 0x000fe20000000000 */
[----:B------:R0:W-:Y:S01]  /*08e0*/  STL [R1+0xe28], R13 ;  /* 0x000e280d01007387 */ /* 0x0001e20000100800 */
[----:B------:R-:W-:Y:S01]  /*08f0*/  IMAD.MOV.U32 R4, RZ, RZ, RZ ;  /* 0x000000ffff047224 */ /* 0x000fe200078e00ff */
[----:B------:R-:W1:Y:S01]  /*0900*/  LDCU UR6, c[0x0][0x3a8] ;  /* 0x00007500ff0677ac */ /* 0x000e620008000800 */
[----:B------:R-:W2:Y:S01]  /*0910*/  LDCU UR7, c[0x0][0x3ac] ;  /* 0x00007580ff0777ac */ /* 0x000ea20008000800 */
[----:B0-----:R-:W3:Y:S01]  /*0920*/  LDL R13, [R1+0x1e8] ;  /* 0x0001e800010d7983 */ /* 0x001ee20000100800 */
[----:B------:R-:W0:Y:S01]  /*0930*/  I2F.RP R0, R2 ;  /* 0x0000000200007306 */ /* 0x000e220000209400 */
[----:B------:R-:W4:Y:S01]  /*0940*/  LDCU.64 UR8, c[0x0][0x388] ;  /* 0x00007100ff0877ac */ /* 0x000f220008000a00 */
[----:B------:R-:W5:Y:S01]  /*0950*/  LDCU UR12, c[0x0][0x3b0] ;  /* 0x00007600ff0c77ac */ /* 0x000f620008000800 */
[----:B------:R-:W1:Y:S01]  /*0960*/  LDCU UR13, c[0x0][0x3a4] ;  /* 0x00007480ff0d77ac */ /* 0x000e620008000800 */
[----:B------:R-:W1:Y:S04]  /*0970*/  LDCU UR14, c[0x0][0x3a0] ;  /* 0x00007400ff0e77ac */ /* 0x000e680008000800 */
[----:B0-----:R-:W0:Y:S02]  /*0980*/  MUFU.RCP R0, R0 ;  /* 0x0000000000007308 */ /* 0x001e240000001000 */
[----:B0-----:R-:W-:-:S06]  /*0990*/  VIADD R0, R0, 0xffffffe ;  /* 0x0ffffffe00007836 */ /* 0x001fcc0000000000 */
[----:B------:R-:W0:Y:S02]  /*09a0*/  F2I.FTZ.U32.TRUNC.NTZ R5, R0 ;  /* 0x0000000000057305 */ /* 0x000e24000021f000 */
[----:B0-----:R-:W-:-:S04]  /*09b0*/  IMAD.MOV R23, RZ, RZ, -R5 ;  /* 0x000000ffff177224 */ /* 0x001fc800078e0a05 */
[----:B------:R-:W-:-:S04]  /*09c0*/  IMAD R23, R23, R2, RZ ;  /* 0x0000000217177224 */ /* 0x000fc800078e02ff */
[----:B------:R-:W-:-:S04]  /*09d0*/  IMAD.HI.U32 R23, R5, R23, R4 ;  /* 0x0000001705177227 */ /* 0x000fc800078e0004 */
[C---:B---3--:R-:W-:Y:S02]  /*09e0*/  VIADD R0, R13.reuse, 0xfe ;  /* 0x000000fe0d007836 */ /* 0x048fe40000000000 */
[C---:B------:R-:W-:Y:S02]  /*09f0*/  VIADD R3, R13.reuse, 0xff ;  /* 0x000000ff0d037836 */ /* 0x040fe40000000000 */
[C---:B------:R-:W-:Y:S01]  /*0a00*/  VIADD R8, R13.reuse, 0xfd ;  /* 0x000000fd0d087836 */ /* 0x040fe20000000000 */
[----:B------:R-:W-:Y:S01]  /*0a10*/  IABS R7, R0 ;  /* 0x0000000000077213 */ /* 0x000fe20000000000 */
[----:B------:R-:W-:Y:S01]  /*0a20*/  VIADD R25, R13, 0x10 ;  /* 0x000000100d197836 */ /* 0x000fe20000000000 */
[----:B------:R-:W-:Y:S02]  /*0a30*/  IABS R6, R3 ;  /* 0x0000000300067213 */ /* 0x000fe40000000000 */
[----:B------:R-:W-:Y:S01]  /*0a40*/  IABS R11, R8 ;  /* 0x00000008000b7213 */ /* 0x000fe20000000000 */
[----:B------:R-:W-:Y:S01]  /*0a50*/  IMAD.MOV.U32 R5, RZ, RZ, R7 ;  /* 0x000000ffff057224 */ /* 0x000fe200078e0007 */
[----:B------:R-:W-:Y:S01]  /*0a60*/  ISETP.GE.AND P4, PT, R3, RZ, PT ;  /* 0x000000ff0300720c */ /* 0x000fe20003f86270 */
[----:B------:R-:W-:Y:S01]  /*0a70*/  IMAD.HI.U32 R7, R23, R6, RZ ;  /* 0x0000000617077227 */ /* 0x000fe200078e00ff */
[----:B------:R-:W-:-:S03]  /*0a80*/  ISETP.GE.AND P2, PT, R0, RZ, PT ;  /* 0x000000ff0000720c */ /* 0x000fc60003f46270 */
[----:B------:R-:W-:Y:S02]  /*0a90*/  IMAD.MOV R7, RZ, RZ, -R7 ;  /* 0x000000ffff077224 */ /* 0x000fe400078e0a07 */
[----:B------:R-:W-:-:S04]  /*0aa0*/  IMAD.HI.U32 R4, R23, R5, RZ ;  /* 0x0000000517047227 */ /* 0x000fc800078e00ff */
[C---:B------:R-:W-:Y:S02]  /*0ab0*/  IMAD R6, R2.reuse, R7, R6 ;  /* 0x0000000702067224 */ /* 0x040fe400078e0206 */
[----:B------:R-:W-:Y:S02]  /*0ac0*/  IMAD.MOV R4, RZ, RZ, -R4 ;  /* 0x000000ffff047224 */ /* 0x000fe400078e0a04 */
[C---:B------:R-:W-:Y:S01]  /*0ad0*/  VIADD R7, R13.reuse, 0xfb ;  /* 0x000000fb0d077836 */ /* 0x040fe20000000000 */
[C---:B------:R-:W-:Y:S01]  /*0ae0*/  ISETP.GT.U32.AND P0, PT, R2.reuse, R6, PT ;  /* 0x000000060200720c */ /* 0x040fe20003f04070 */
[C---:B------:R-:W-:Y:S02]  /*0af0*/  IMAD R5, R2.reuse, R4, R5 ;  /* 0x0000000402057224 */ /* 0x040fe400078e0205 */
[----:B------:R-:W-:Y:S01]  /*0b00*/  VIADD R4, R13, 0xfc ;  /* 0x000000fc0d047836 */ /* 0x000fe20000000000 */
[----:B------:R-:W-:Y:S01]  /*0b10*/  IABS R10, R7 ;  /* 0x00000007000a7213 */ /* 0x000fe20000000000 */
[----:B------:R-:W-:Y:S01]  /*0b20*/  IMAD.HI.U32 R15, R23, R11, RZ ;  /* 0x0000000b170f7227 */ /* 0x000fe200078e00ff */
[----:B------:R-:W-:-:S02]  /*0b30*/  ISETP.GT.U32.AND P1, PT, R2, R5, PT ;  /* 0x000000050200720c */ /* 0x000fc40003f24070 */
[----:B------:R-:W-:Y:S01]  /*0b40*/  IABS R9, R4 ;  /* 0x0000000400097213 */ /* 0x000fe20000000000 */
[----:B------:R-:W-:Y:S01]  /*0b50*/  IMAD.HI.U32 R0, R23, R10, RZ ;  /* 0x0000000a17007227 */ /* 0x000fe200078e00ff */
[----:B------:R-:W-:-:S03]  /*0b60*/  ISETP.GE.AND P3, PT, R4, RZ, PT ;  /* 0x000000ff0400720c */ /* 0x000fc60003f66270 */
[----:B------:R-:W-:Y:S02]  /*0b70*/  @!P0 IMAD.IADD R6, R6, 0x1, -R2 ;  /* 0x0000000106068824 */ /* 0x000fe400078e0a02 */
[----:B------:R-:W-:-:S03]  /*0b80*/  IMAD.HI.U32 R14, R23, R9, RZ ;  /* 0x00000009170e7227 */ /* 0x000fc600078e00ff */
[----:B------:R-:W-:Y:S01]  /*0b90*/  ISETP.GT.U32.AND P5, PT, R2, R6, PT ;  /* 0x000000060200720c */ /* 0x000fe20003fa4070 */
[----:B------:R-:W-:Y:S01]  /*0ba0*/  @!P1 IMAD.IADD R5, R5, 0x1, -R2 ;  /* 0x0000000105059824 */ /* 0x000fe200078e0a02 */
[----:B------:R-:W-:Y:S01]  /*0bb0*/  ISETP.GE.AND P1, PT, R8, RZ, PT ;  /* 0x000000ff0800720c */ /* 0x000fe20003f26270 */
[----:B------:R-:W-:Y:S02]  /*0bc0*/  IMAD.MOV R15, RZ, RZ, -R15 ;  /* 0x000000ffff0f7224 */ /* 0x000fe400078e0a0f */
[----:B------:R-:W-:Y:S01]  /*0bd0*/  IMAD.MOV R4, RZ, RZ, -R0 ;  /* 0x000000ffff047224 */ /* 0x000fe200078e0a00 */
[C---:B------:R-:W-:Y:S01]  /*0be0*/  ISETP.GT.U32.AND P6, PT, R2.reuse, R5, PT ;  /* 0x000000050200720c */ /* 0x040fe20003fc4070 */
[----:B------:R-:W-:Y:S02]  /*0bf0*/  IMAD.MOV R14, RZ, RZ, -R14 ;  /* 0x000000ffff0e7224 */ /* 0x000fe400078e0a0e */
[C---:B------:R-:W-:Y:S02]  /*0c00*/  IMAD R3, R2.reuse, R15, R11 ;  /* 0x0000000f02037224 */ /* 0x040fe400078e020b */
[----:B------:R-:W-:-:S02]  /*0c10*/  IMAD R4, R2, R4, R10 ;  /* 0x0000000402047224 */ /* 0x000fc400078e020a */
[----:B------:R-:W-:Y:S01]  /*0c20*/  @!P5 IMAD.IADD R6, R6, 0x1, -R2 ;  /* 0x000000010606d824 */ /* 0x000fe200078e0a02 */
[C---:B------:R-:W-:Y:S01]  /*0c30*/  ISETP.GT.U32.AND P0, PT, R2.reuse, R3, PT ;  /* 0x000000030200720c */ /* 0x040fe20003f04070 */
[C---:B------:R-:W-:Y:S02]  /*0c40*/  IMAD R9, R2.reuse, R14, R9 ;  /* 0x0000000e02097224 */ /* 0x040fe400078e0209 */
[----:B------:R-:W-:Y:S02]  /*0c50*/  IMAD.MOV.U32 R17, RZ, RZ, R6 ;  /* 0x000000ffff117224 */ /* 0x000fe400078e0006 */
[--C-:B------:R-:W-:Y:S01]  /*0c60*/  @!P6 IMAD.IADD R5, R5, 0x1, -R2.reuse ;  /* 0x000000010505e824 */ /* 0x100fe200078e0a02 */
[C---:B------:R-:W-:Y:S01]  /*0c70*/  ISETP.GT.U32.AND P5, PT, R2.reuse, R9, PT ;  /* 0x000000090200720c */ /* 0x040fe20003fa4070 */
[----:B------:R-:W-:Y:S01]  /*0c80*/  @!P4 IMAD.MOV R17, RZ, RZ, -R17 ;  /* 0x000000ffff11c224 */ /* 0x000fe200078e0a11 */
[----:B------:R-:W-:Y:S01]  /*0c90*/  ISETP.GT.U32.AND P4, PT, R2, R4, PT ;  /* 0x000000040200720c */ /* 0x000fe20003f84070 */
[----:B------:R-:W-:Y:S01]  /*0ca0*/  IMAD.MOV.U32 R16, RZ, RZ, R5 ;  /* 0x000000ffff107224 */ /* 0x000fe200078e0005 */
[----:B------:R-:W-:Y:S01]  /*0cb0*/  ISETP.GE.AND P6, PT, R7, RZ, PT ;  /* 0x000000ff0700720c */ /* 0x000fe20003fc6270 */
[----:B------:R-:W-:Y:S01]  /*0cc0*/  VIADD R7, R13, 0xf9 ;  /* 0x000000f90d077836 */ /* 0x000fe20000000000 */
[----:B------:R0:W-:Y:S01]  /*0cd0*/  STL [R1+0xa8], R17 ;  /* 0x0000a81101007387 */ /* 0x0001e20000100800 */
[----:B------:R-:W-:-:S02]  /*0ce0*/  @!P0 IMAD.IADD R3, R3, 0x1, -R2 ;  /* 0x0000000103038824 */ /* 0x000fc400078e0a02 */
[C---:B------:R-:W-:Y:S01]  /*0cf0*/  VIADD R8, R13.reuse, 0xf8 ;  /* 0x000000f80d087836 */ /* 0x040fe20000000000 */
[----:B------:R-:W-:Y:S01]  /*0d00*/  IABS R20, R7 ;  /* 0x0000000700147213 */ /* 0x000fe20000000000 */
[----:B------:R-:W-:Y:S01]  /*0d10*/  VIADD R0, R13, 0xfa ;  /* 0x000000fa0d007836 */ /* 0x000fe20000000000 */
[----:B------:R-:W-:Y:S01]  /*0d20*/  ISETP.GT.U32.AND P0, PT, R2, R3, PT ;  /* 0x000000030200720c */ /* 0x000fe20003f04070 */
[--C-:B------:R-:W-:Y:S01]  /*0d30*/  @!P5 IMAD.IADD R9, R9, 0x1, -R2.reuse ;  /* 0x000000010909d824 */ /* 0x100fe200078e0a02 */
[----:B------:R-:W-:Y:S01]  /*0d40*/  IABS R10, R8 ;  /* 0x00000008000a7213 */ /* 0x000fe20000000000 */
[----:B------:R-:W-:Y:S01]  /*0d50*/  @!P4 IMAD.IADD R4, R4, 0x1, -R2 ;  /* 0x000000010404c824 */ /* 0x000fe200078e0a02 */
[----:B------:R-:W-:Y:S01]  /*0d60*/  IABS R19, R0 ;  /* 0x0000000000137213 */ /* 0x000fe20000000000 */
[----:B------:R-:W-:Y:S01]  /*0d70*/  IMAD.HI.U32 R5, R23, R20, RZ ;  /* 0x0000001417057227 */ /* 0x000fe200078e00ff */
[C---:B------:R-:W-:Y:S02]  /*0d80*/  ISETP.GT.U32.AND P5, PT, R2.reuse, R9, PT ;  /* 0x000000090200720c */ /* 0x040fe40003fa4070 */
[----:B------:R-:W-:Y:S01]  /*0d90*/  ISETP.GT.U32.AND P4, PT, R2, R4, PT ;  /* 0x000000040200720c */ /* 0x000fe20003f84070 */
[----:B------:R-:W-:-:S02]  /*0da0*/  IMAD.MOV R5, RZ, RZ, -R5 ;  /* 0x000000ffff057224 */ /* 0x000fc400078e0a05 */
[----:B------:R-:W-:Y:S02]  /*0db0*/  IMAD.MOV.U32 R6, RZ, RZ, R10 ;  /* 0x000000ffff067224 */ /* 0x000fe400078e000a */
[----:B------:R-:W-:Y:S02]  /*0dc0*/  IMAD R20, R2, R5, R20 ;  /* 0x0000000502147224 */ /* 0x000fe400078e0214 */
[----:B------:R-:W-:Y:S01]  /*0dd0*/  @!P0 IMAD.IADD R3, R3, 0x1, -R2 ;  /* 0x0000000103038824 */ /* 0x000fe200078e0a02 */
[----:B------:R-:W-:Y:S01]  /*0de0*/  ISETP.GE.AND P0, PT, R7, RZ, PT ;  /* 0x000000ff0700720c */ /* 0x000fe20003f06270 */
[----:B------:R-:W-:-:S04]  /*0df0*/  IMAD.HI.U32 R10, R23, R19, RZ ;  /* 0x00000013170a7227 */ /* 0x000fc800078e00ff */
[--C-:B------:R-:W-:Y:S01]  /*0e00*/  @!P4 IMAD.IADD R4, R4, 0x1, -R2.reuse ;  /* 0x000000010404c824 */ /* 0x100fe200078e0a02 */
[----:B------:R-:W-:Y:S01]  /*0e10*/  ISETP.GT.U32.AND P4, PT, R2, R20, PT ;  /* 0x000000140200720c */ /* 0x000fe20003f84070 */
[----:B------:R-:W-:Y:S01]  /*0e20*/  @!P5 IMAD.IADD R9, R9, 0x1, -R2 ;  /* 0x000000010909d824 */ /* 0x000fe200078e0a02 */
[----:B------:R-:W-:Y:S01]  /*0e30*/  ISETP.GE.AND P5, PT, R8, RZ, PT ;  /* 0x000000ff0800720c */ /* 0x000fe20003fa6270 */
[----:B------:R-:W-:Y:S01]  /*0e40*/  @!P2 IMAD.MOV R16, RZ, RZ, -R16 ;  /* 0x000000ffff10a224 */ /* 0x000fe200078e0a10 */
[----:B------:R-:W-:Y:S01]  /*0e50*/  ISETP.GE.AND P2, PT, R0, RZ, PT ;  /* 0x000000ff0000720c */ /* 0x000fe20003f46270 */
[----:B------:R-:W-:Y:S02]  /*0e60*/  IMAD.MOV.U32 R15, RZ, RZ, R3 ;  /* 0x000000ffff0f7224 */ /* 0x000fe400078e0003 */
[----:B------:R-:W-:Y:S01]  /*0e70*/  IMAD.MOV.U32 R14, RZ, RZ, R9 ;  /* 0x000000ffff0e7224 */ /* 0x000fe200078e0009 */
[----:B------:R-:W-:Y:S01]  /*0e80*/  STL [R1+0xac], R16 ;  /* 0x0000ac1001007387 */ /* 0x000fe20000100800 */
[----:B------:R-:W-:-:S04]  /*0e90*/  IMAD.HI.U32 R0, R23, R6, RZ ;  /* 0x0000000617007227 */ /* 0x000fc800078e00ff */
[----:B------:R-:W-:Y:S02]  /*0ea0*/  IMAD.MOV R7, RZ, RZ, -R10 ;  /* 0x000000ffff077224 */ /* 0x000fe400078e0a0a */
[----:B------:R-:W-:Y:S02]  /*0eb0*/  @!P1 IMAD.MOV R15, RZ, RZ, -R15 ;  /* 0x000000ffff0f9224 */ /* 0x000fe400078e0a0f */
[----:B------:R-:W-:Y:S02]  /*0ec0*/  VIADD R11, R13, 0xf7 ;  /* 0x000000f70d0b7836 */ /* 0x000fe40000000000 */
[----:B------:R-:W-:Y:S01]  /*0ed0*/  @!P3 IMAD.MOV R14, RZ, RZ, -R14 ;  /* 0x000000ffff0eb224 */ /* 0x000fe200078e0a0e */
[----:B------:R-:W-:Y:S01]  /*0ee0*/  STL [R1+0xbc], R15 ;  /* 0x0000bc0f01007387 */ /* 0x000fe20000100800 */
[----:B------:R-:W-:Y:S01]  /*0ef0*/  IMAD.MOV R0, RZ, RZ, -R0 ;  /* 0x000000ffff007224 */ /* 0x000fe200078e0a00 */
[----:B------:R-:W-:Y:S01]  /*0f00*/  ISETP.GE.AND P3, PT, R11, RZ, PT ;  /* 0x000000ff0b00720c */ /* 0x000fe20003f66270 */
[C---:B------:R-:W-:Y:S01]  /*0f10*/  IMAD R19, R2.reuse, R7, R19 ;  /* 0x0000000702137224 */ /* 0x040fe200078e0213 */
[----:B------:R3:W-:Y:S01]  /*0f20*/  STL [R1+0xe4], R14 ;  /* 0x0000e40e01007387 */ /* 0x0007e20000100800 */
[----:B------:R-:W-:Y:S01]  /*0f30*/  VIADD R8, R13, 0xf6 ;  /* 0x000000f60d087836 */ /* 0x000fe20000000000 */
[----:B------:R-:W-:Y:S01]  /*0f40*/  IABS R11, R11 ;  /* 0x0000000b000b7213 */ /* 0x000fe20000000000 */
[C---:B------:R-:W-:Y:S01]  /*0f50*/  IMAD R0, R2.reuse, R0, R6 ;  /* 0x0000000002007224 */ /* 0x040fe200078e0206 */
[----:B------:R-:W-:Y:S01]  /*0f60*/  ISETP.GT.U32.AND P1, PT, R2, R19, PT ;  /* 0x000000130200720c */ /* 0x000fe20003f24070 */
[----:B------:R-:W-:-:S02]  /*0f70*/  @!P4 IMAD.IADD R20, R20, 0x1, -R2 ;  /* 0x000000011414c824 */ /* 0x000fc400078e0a02 */
[----:B0-----:R-:W-:Y:S02]  /*0f80*/  IMAD.MOV.U32 R17, RZ, RZ, R4 ;  /* 0x000000ffff117224 */ /* 0x001fe400078e0004 */
[C---:B------:R-:W-:Y:S01]  /*0f90*/  IMAD.HI.U32 R9, R23.reuse, R11, RZ ;  /* 0x0000000b17097227 */ /* 0x040fe200078e00ff */
[----:B---3--:R-:W-:Y:S02]  /*0fa0*/  IABS R14, R8 ;  /* 0x00000008000e7213 */ /* 0x008fe40000000000 */
[C---:B------:R-:W-:Y:S01]  /*0fb0*/  ISETP.GT.U32.AND P4, PT, R2.reuse, R20, PT ;  /* 0x000000140200720c */ /* 0x040fe20003f84070 */
[----:B------:R-:W-:Y:S01]  /*0fc0*/  @!P6 IMAD.MOV R17, RZ, RZ, -R17 ;  /* 0x000000ffff11e224 */ /* 0x000fe200078e0a11 */
[----:B------:R-:W-:Y:S01]  /*0fd0*/  ISETP.GT.U32.AND P6, PT, R2, R0, PT ;  /* 0x000000000200720c */ /* 0x000fe20003fc4070 */
[----:B------:R-:W-:-:S03]  /*0fe0*/  IMAD.HI.U32 R5, R23, R14, RZ ;  /* 0x0000000e17057227 */ /* 0x000fc600078e00ff */
[----:B------:R0:W-:Y:S01]  /*0ff0*/  STL [R1+0xec], R17 ;  /* 0x0000ec1101007387 */ /* 0x0001e20000100800 */
[----:B------:R-:W-:Y:S02]  /*1000*/  IMAD.MOV R9, RZ, RZ, -R9 ;  /* 0x000000ffff097224 */ /* 0x000fe400078e0a09 */
[----:B------:R-:W-:Y:S02]  /*1010*/  IMAD.MOV R5, RZ, RZ, -R5 ;  /* 0x000000ffff057224 */ /* 0x000fe400078e0a05 */
[----:B------:R-:W-:Y:S02]  /*1020*/  VIADD R16, R13, 0xf5 ;  /* 0x000000f50d107836 */ /* 0x000fe40000000000 */
[----:B------:R-:W-:Y:S02]  /*1030*/  @!P1 IMAD.IADD R19, R19, 0x1, -R2 ;  /* 0x0000000113139824 */ /* 0x000fe400078e0a02 */
[C---:B------:R-:W-:Y:S01]  /*1040*/  IMAD R11, R2.reuse, R9, R11 ;  /* 0x00000009020b7224 */ /* 0x040fe200078e020b */
[----:B------:R-:W-:Y:S01]  /*1050*/  IABS R7, R16 ;  /* 0x0000001000077213 */ /* 0x000fe20000000000 */
[C---:B------:R-:W-:Y:S01]  /*1060*/  IMAD R14, R2.reuse, R5, R14 ;  /* 0x00000005020e7224 */ /* 0x040fe200078e020e */
[----:B------:R-:W-:Y:S01]  /*1070*/  ISETP.GT.U32.AND P1, PT, R2, R19, PT ;  /* 0x000000130200720c */ /* 0x000fe20003f24070 */
[--C-:B------:R-:W-:Y:S01]  /*1080*/  @!P4 IMAD.IADD R20, R20, 0x1, -R2.reuse ;  /* 0x000000011414c824 */ /* 0x100fe200078e0a02 */
[----:B------:R-:W-:Y:S01]  /*1090*/  ISETP.GT.U32.AND P4, PT, R2, R11, PT ;  /* 0x0000000b0200720c */ /* 0x000fe20003f84070 */
[----:B------:R-:W-:Y:S01]  /*10a0*/  @!P6 IMAD.IADD R0, R0, 0x1, -R2 ;  /* 0x000000010000e824 */ /* 0x000fe200078e0a02 */
[----:B------:R-:W-:Y:S01]  /*10b0*/  ISETP.GT.U32.AND P6, PT, R2, R14, PT ;  /* 0x0000000e0200720c */ /* 0x000fe20003fc4070 */
[----:B------:R-:W-:-:S04]  /*10c0*/  IMAD.HI.U32 R10, R23, R7, RZ ;  /* 0x00000007170a7227 */ /* 0x000fc800078e00ff */
[C---:B------:R-:W-:Y:S02]  /*10d0*/  VIADD R6, R13.reuse, 0xf4 ;  /* 0x000000f40d067836 */ /* 0x040fe40000000000 */
[----:B------:R-:W-:Y:S02]  /*10e0*/  IMAD.MOV R4, RZ, RZ, -R10 ;  /* 0x000000ffff047224 */ /* 0x000fe400078e0a0a */
[----:B------:R-:W-:Y:S01]  /*10f0*/  VIADD R10, R13, 0xf2 ;  /* 0x000000f20d0a7836 */ /* 0x000fe20000000000 */
[----:B------:R-:W-:Y:S01]  /*1100*/  IABS R15, R6 ;  /* 0x00000006000f7213 */ /* 0x000fe20000000000 */
[----:B------:R-:W-:Y:S02]  /*1110*/  IMAD R7, R2, R4, R7 ;  /* 0x0000000402077224 */ /* 0x000fe400078e0207 */
[--C-:B------:R-:W-:Y:S01]  /*1120*/  @!P1 IMAD.IADD R19, R19, 0x1, -R2.reuse ;  /* 0x0000000113139824 */ /* 0x100fe200078e0a02 */
[----:B0-----:R-:W-:Y:S01]  /*1130*/  IABS R17, R10 ;  /* 0x0000000a00117213 */ /* 0x001fe20000000000 */
[----:B------:R-:W-:Y:S01]  /*1140*/  VIADD R4, R13, 0xf3 ;  /* 0x000000f30d047836 */ /* 0x000fe20000000000 */
[----:B------:R-:W-:Y:S01]  /*1150*/  ISETP.GE.AND P1, PT, R8, RZ, PT ;  /* 0x000000ff0800720c */ /* 0x000fe20003f26270 */
[--C-:B------:R-:W-:Y:S01]  /*1160*/  @!P4 IMAD.IADD R11, R11, 0x1, -R2.reuse ;  /* 0x000000010b0bc824 */ /* 0x100fe200078e0a02 */
[----:B------:R-:W-:Y:S01]  /*1170*/  ISETP.GT.U32.AND P4, PT, R2, R0, PT ;  /* 0x000000000200720c */ /* 0x000fe20003f84070 */
[----:B------:R-:W-:Y:S01]  /*1180*/  @!P6 IMAD.IADD R14, R14, 0x1, -R2 ;  /* 0x000000010e0ee824 */ /* 0x000fe200078e0a02 */
[----:B------:R-:W-:Y:S01]  /*1190*/  IABS R8, R4 ;  /* 0x0000000400087213 */ /* 0x000fe20000000000 */
[----:B------:R-:W-:-:S03]  /*11a0*/  IMAD.HI.U32 R3, R23, R15, RZ ;  /* 0x0000000f17037227 */ /* 0x000fc600078e00ff */
[----:B------:R-:W-:Y:S01]  /*11b0*/  ISETP.GT.U32.AND P6, PT, R2, R14, PT ;  /* 0x0000000e0200720c */ /* 0x000fe20003fc4070 */
[----:B------:R-:W-:Y:S02]  /*11c0*/  IMAD.MOV.U32 R22, RZ, RZ, R19 ;  /* 0x000000ffff167224 */ /* 0x000fe400078e0013 */
[----:B------:R-:W-:Y:S02]  /*11d0*/  IMAD.MOV R3, RZ, RZ, -R3 ;  /* 0x000000ffff037224 */ /* 0x000fe400078e0a03 */
[----:B------:R-:W-:-:S04]  /*11e0*/  IMAD.HI.U32 R19, R23, R17, RZ ;  /* 0x0000001117137227 */ /* 0x000fc800078e00ff */
[----:B------:R-:W-:Y:S01]  /*11f0*/  @!P2 IMAD.MOV R22, RZ, RZ, -R22 ;  /* 0x000000ffff16a224 */ /* 0x000fe200078e0a16 */
[C---:B------:R-:W-:Y:S01]  /*1200*/  ISETP.GT.U32.AND P2, PT, R2.reuse, R11, PT ;  /* 0x0000000b0200720c */ /* 0x040fe20003f44070 */
[----:B------:R-:W-:Y:S02]  /*1210*/  IMAD R15, R2, R3, R15 ;  /* 0x00000003020f7224 */ /* 0x000fe400078e020f */
[----:B------:R-:W-:Y:S01]  /*1220*/  IMAD.HI.U32 R21, R23, R8, RZ ;  /* 0x0000000817157227 */ /* 0x000fe200078e00ff */
[----:B------:R-:W-:Y:S03]  /*1230*/  STL [R1+0xf8], R22 ;  /* 0x0000f81601007387 */ /* 0x000fe60000100800 */
[----:B------:R-:W-:Y:S02]  /*1240*/  IMAD.MOV R19, RZ, RZ, -R19 ;  /* 0x000000ffff137224 */ /* 0x000fe400078e0a13 */
[----:B------:R-:W-:-:S02]  /*1250*/  IMAD.MOV R21, RZ, RZ, -R21 ;  /* 0x000000ffff157224 */ /* 0x000fc400078e0a15 */
[----:B------:R-:W-:Y:S01]  /*1260*/  @!P4 IMAD.IADD R0, R0, 0x1, -R2 ;  /* 0x000000010000c824 */ /* 0x000fe200078e0a02 */
[C---:B------:R-:W-:Y:S01]  /*1270*/  ISETP.GT.U32.AND P4, PT, R2.reuse, R15, PT ;  /* 0x0000000f0200720c */ /* 0x040fe20003f84070 */
[C---:B------:R-:W-:Y:S02]  /*1280*/  IMAD R17, R2.reuse, R19, R17 ;  /* 0x0000001302117224 */ /* 0x040fe400078e0211 */
[----:B------:R-:W-:Y:S01]  /*1290*/  @!P0 IMAD.MOV R20, RZ, RZ, -R20 ;  /* 0x000000ffff148224 */ /* 0x000fe200078e0a14 */
[C---:B------:R-:W-:Y:S01]  /*12a0*/  ISETP.GT.U32.AND P0, PT, R2.reuse, R7, PT ;  /* 0x000000070200720c */ /* 0x040fe20003f04070 */
[----:B------:R-:W-:Y:S02]  /*12b0*/  IMAD R8, R2, R21, R8 ;  /* 0x0000001502087224 */ /* 0x000fe400078e0208 */
[--C-:B------:R-:W-:Y:S01]  /*12c0*/  @!P6 IMAD.IADD R14, R14, 0x1, -R2.reuse ;  /* 0x000000010e0ee824 */ /* 0x100fe200078e0a02 */
[C---:B------:R-:W-:Y:S01]  /*12d0*/  ISETP.GT.U32.AND P6, PT, R2.reuse, R17, PT ;  /* 0x000000110200720c */ /* 0x040fe20003fc4070 */
[----:B------:R-:W-:Y:S01]  /*12e0*/  VIADD R5, R13, 0xf1 ;  /* 0x000000f10d057836 */ /* 0x000fe20000000000 */
[----:B------:R0:W-:Y:S01]  /*12f0*/  STL [R1+0xfc], R20 ;  /* 0x0000fc1401007387 */ /* 0x0001e20000100800 */
[--C-:B------:R-:W-:Y:S01]  /*1300*/  @!P2 IMAD.IADD R11, R11, 0x1, -R2.reuse ;  /* 0x000000010b0ba824 */ /* 0x100fe200078e0a02 */
[----:B------:R-:W-:Y:S01]  /*1310*/  ISETP.GT.U32.AND P2, PT, R2, R8, PT ;  /* 0x000000080200720c */ /* 0x000fe20003f44070 */
[----:B------:R-:W-:Y:S01]  /*1320*/  VIADD R9, R13, 0xf0 ;  /* 0x000000f00d097836 */ /* 0x000fe20000000000 */
[----:B------:R-:W-:Y:S01]  /*1330*/  IABS R18, R5 ;  /* 0x0000000500127213 */ /* 0x000fe20000000000 */
[--C-:B------:R-:W-:Y:S01]  /*1340*/  @!P4 IMAD.IADD R15, R15, 0x1, -R2.reuse ;  /* 0x000000010f0fc824 */ /* 0x100fe200078e0a02 */
[----:B------:R-:W-:Y:S01]  /*1350*/  ISETP.GE.AND P4, PT, R6, RZ, PT ;  /* 0x000000ff0600720c */ /* 0x000fe20003f86270 */
[----:B------:R-:W-:Y:S01]  /*1360*/  @!P0 IMAD.IADD R7, R7, 0x1, -R2 ;  /* 0x0000000107078824 */ /* 0x000fe200078e0a02 */
[----:B------:R-:W-:Y:S01]  /*1370*/  IABS R3, R9 ;  /* 0x0000000900037213 */ /* 0x000fe20000000000 */
[----:B------:R-:W-:Y:S01]  /*1380*/  IMAD.MOV.U32 R24, RZ, RZ, R0 ;  /* 0x000000ffff187224 */ /* 0x000fe200078e0000 */
[----:B------:R-:W-:Y:S01]  /*1390*/  ISETP.GE.AND P0, PT, R16, RZ, PT ;  /* 0x000000ff1000720c */ /* 0x000fe20003f06270 */
[----:B0-----:R-:W-:-:S04]  /*13a0*/  IMAD.HI.U32 R20, R23, R18, RZ ;  /* 0x0000001217147227 */ /* 0x001fc800078e00ff */
[----:B------:R-:W-:Y:S01]  /*13b0*/  @!P6 IMAD.IADD R17, R17, 0x1, -R2 ;  /* 0x000000011111e824 */ /* 0x000fe200078e0a02 */
[----:B------:R-:W-:Y:S01]  /*13c0*/  ISETP.GT.U32.AND P6, PT, R2, R15, PT ;  /* 0x0000000f0200720c */ /* 0x000fe20003fc4070 */
[----:B------:R-:W-:Y:S02]  /*13d0*/  IMAD.MOV R20, RZ, RZ, -R20 ;  /* 0x000000ffff147224 */ /* 0x000fe400078e0a14 */
[----:B------:R-:W-:-:S04]  /*13e0*/  IMAD.HI.U32 R21, R23, R3, RZ ;  /* 0x0000000317157227 */ /* 0x000fc800078e00ff */
[----:B------:R-:W-:Y:S01]  /*13f0*/  @!P2 IMAD.IADD R8, R8, 0x1, -R2 ;  /* 0x000000010808a824 */ /* 0x000fe200078e0a02 */
[C---:B------:R-:W-:Y:S01]  /*1400*/  ISETP.GT.U32.AND P2, PT, R2.reuse, R7, PT ;  /* 0x000000070200720c */ /* 0x040fe20003f44070 */
[----:B------:R-:W-:Y:S02]  /*1410*/  IMAD.MOV.U32 R22, RZ, RZ, R11 ;  /* 0x000000ffff167224 */ /* 0x000fe400078e000b */
[C---:B------:R-:W-:Y:S02]  /*1420*/  IMAD R18, R2.reuse, R20, R18 ;  /* 0x0000001402127224 */ /* 0x040fe400078e0212 */
[----:B------:R-:W-:Y:S02]  /*1430*/  IMAD.MOV R21, RZ, RZ, -R21 ;  /* 0x000000ffff157224 */ /* 0x000fe400078e0a15 */
[----:B------:R-:W-:Y:S01]  /*1440*/  @!P5 IMAD.MOV R24, RZ, RZ, -R24 ;  /* 0x000000ffff18d224 */ /* 0x000fe200078e0a18 */
[C---:B------:R-:W-:Y:S01]  /*1450*/  ISETP.GT.U32.AND P5, PT, R2.reuse, R8, PT ;  /* 0x000000080200720c */ /* 0x040fe20003fa4070 */
[----:B------:R-:W-:Y:S01]  /*1460*/  @!P3 IMAD.MOV R22, RZ, RZ, -R22 ;  /* 0x000000ffff16b224 */ /* 0x000fe200078e0a16 */
[C---:B------:R-:W-:Y:S01]  /*1470*/  ISETP.GT.U32.AND P3, PT, R2.reuse, R17, PT ;  /* 0x000000110200720c */ /* 0x040fe20003f64070 */
[----:B------:R-:W-:Y:S01]  /*1480*/  @!P1 IMAD.MOV R14, RZ, RZ, -R14 ;  /* 0x000000ffff0e9224 */ /* 0x000fe200078e0a0e */
[C---:B------:R-:W-:Y:S01]  /*1490*/  ISETP.GT.U32.AND P1, PT, R2.reuse, R18, PT ;  /* 0x000000120200720c */ /* 0x040fe20003f24070 */
[----:B------:R-:W-:Y:S01]  /*14a0*/  IMAD R3, R2, R21, R3 ;  /* 0x0000001502037224 */ /* 0x000fe200078e0203 */
[----:B------:R-:W-:Y:S01]  /*14b0*/  STL [R1+0x100], R24 ;  /* 0x0001001801007387 */ /* 0x000fe20000100800 */
[----:B------:R-:W-:-:S02]  /*14c0*/  VIADD R6, R13, 0xef ;  /* 0x000000ef0d067836 */ /* 0x000fc40000000000 */
[----:B------:R-:W-:Y:S01]  /*14d0*/  VIADD R16, R13, 0xee ;  /* 0x000000ee0d107836 */ /* 0x000fe20000000000 */
[----:B------:R-:W-:Y:S01]  /*14e0*/  STL [R1+0x108], R22 ;  /* 0x0001081601007387 */ /* 0x000fe20000100800 */
[--C-:B------:R-:W-:Y:S01]  /*14f0*/  @!P6 IMAD.IADD R15, R15, 0x1, -R2.reuse ;  /* 0x000000010f0fe824 */ /* 0x100fe200078e0a02 */
[----:B------:R-:W-:Y:S01]  /*1500*/  IABS R0, R6 ;  /* 0x0000000600007213 */ /* 0x000fe20000000000 */
[--C-:B------:R-:W-:Y:S01]  /*1510*/  @!P2 IMAD.IADD R7, R7, 0x1, -R2.reuse ;  /* 0x000000010707a824 */ /* 0x100fe200078e0a02 */
[----:B------:R-:W-:Y:S01]  /*1520*/  ISETP.GT.U32.AND P6, PT, R2, R3, PT ;  /* 0x000000030200720c */ /* 0x000fe20003fc4070 */
[--C-:B------:R-:W-:Y:S01]  /*1530*/  @!P5 IMAD.IADD R8, R8, 0x1, -R2.reuse ;  /* 0x000000010808d824 */ /* 0x100fe200078e0a02 */
[----:B------:R-:W-:Y:S01]  /*1540*/  IABS R11, R16 ;  /* 0x00000010000b7213 */ /* 0x000fe20000000000 */
[--C-:B------:R-:W-:Y:S01]  /*1550*/  @!P3 IMAD.IADD R17, R17, 0x1, -R2.reuse ;  /* 0x000000011111b824 */ /* 0x100fe200078e0a02 */
[----:B------:R-:W-:Y:S01]  /*1560*/  ISETP.GE.AND P2, PT, R4, RZ, PT ;  /* 0x000000ff0400720c */ /* 0x000fe20003f46270 */
[----:B------:R-:W-:Y:S01]  /*1570*/  IMAD.HI.U32 R4, R23, R0, RZ ;  /* 0x0000000017047227 */ /* 0x000fe200078e00ff */
[----:B------:R-:W-:Y:S01]  /*1580*/  ISETP.GE.AND P5, PT, R10, RZ, PT ;  /* 0x000000ff0a00720c */ /* 0x000fe20003fa6270 */
[----:B------:R0:W-:Y:S01]  /*1590*/  STL [R1+0x110], R14 ;  /* 0x0001100e01007387 */ /* 0x0001e20000100800 */
[----:B------:R-:W-:Y:S01]  /*15a0*/  ISETP.GE.AND P3, PT, R5, RZ, PT ;  /* 0x000000ff0500720c */ /* 0x000fe20003f66270 */
[----:B------:R-:W-:Y:S01]  /*15b0*/  @!P1 IMAD.IADD R18, R18, 0x1, -R2 ;  /* 0x0000000112129824 */ /* 0x000fe200078e0a02 */
[----:B------:R-:W-:Y:S01]  /*15c0*/  ISETP.GE.AND P1, PT, R9, RZ, PT ;  /* 0x000000ff0900720c */ /* 0x000fe20003f26270 */
[----:B------:R-:W-:-:S02]  /*15d0*/  IMAD.MOV.U32 R19, RZ, RZ, R7 ;  /* 0x000000ffff137224 */ /* 0x000fc400078e0007 */
[----:B------:R-:W-:-:S04]  /*15e0*/  IMAD.HI.U32 R5, R23, R11, RZ ;  /* 0x0000000b17057227 */ /* 0x000fc800078e00ff */
[----:B------:R-:W-:Y:S02]  /*15f0*/  IMAD.MOV R4, RZ, RZ, -R4 ;  /* 0x000000ffff047224 */ /* 0x000fe400078e0a04 */
[----:B------:R-:W-:Y:S01]  /*1600*/  @!P0 IMAD.MOV R19, RZ, RZ, -R19 ;  /* 0x000000ffff138224 */ /* 0x000fe200078e0a13 */
[----:B------:R-:W-:Y:S01]  /*1610*/  ISETP.GT.U32.AND P0, PT, R2, R18, PT ;  /* 0x000000120200720c */ /* 0x000fe20003f04070 */
[----:B------:R-:W-:Y:S02]  /*1620*/  IMAD.MOV R5, RZ, RZ, -R5 ;  /* 0x000000ffff057224 */ /* 0x000fe400078e0a05 */
[----:B0-----:R-:W-:Y:S01]  /*1630*/  IMAD.MOV.U32 R14, RZ, RZ, R15 ;  /* 0x000000ffff0e7224 */ /* 0x001fe200078e000f */
[----:B------:R-:W-:Y:S01]  /*1640*/  STL [R1+0x148], R19 ;  /* 0x0001481301007387 */ /* 0x000fe20000100800 */
[----:B------:R-:W-:Y:S01]  /*1650*/  @!P6 IMAD.IADD R3, R3, 0x1, -R2 ;  /* 0x000000010303e824 */ /* 0x000fe200078e0a02 */
[----:B------:R-:W-:Y:S01]  /*1660*/  ISETP.GE.AND P6, PT, R6, RZ, PT ;  /* 0x000000ff0600720c */ /* 0x000fe20003fc6270 */
[----:B------:R-:W-:-:S02]  /*1670*/  IMAD R0, R2, R4, R0 ;  /* 0x0000000402007224 */ /* 0x000fc400078e0200 */
[----:B------:R-:W-:Y:S01]  /*1680*/  @!P4 IMAD.MOV R14, RZ, RZ, -R14 ;  /* 0x000000ffff0ec224 */ /* 0x000fe200078e0a0e */
[C---:B------:R-:W-:Y:S01]  /*1690*/  ISETP.GT.U32.AND P4, PT, R2.reuse, R3, PT ;  /* 0x000000030200720c */ /* 0x040fe20003f84070 */
[C---:B------:R-:W-:Y:S02]  /*16a0*/  IMAD R5, R2.reuse, R5, R11 ;  /* 0x0000000502057224 */ /* 0x040fe400078e020b */
[----:B------:R-:W-:Y:S01]  /*16b0*/  IMAD.MOV.U32 R7, RZ, RZ, R17 ;  /* 0x000000ffff077224 */ /* 0x000fe200078e0011 */
[----:B------:R0:W-:Y:S01]  /*16c0*/  STL [R1+0x154], R14 ;  /* 0x0001540e01007387 */ /* 0x0001e20000100800 */
[----:B------:R-:W-:Y:S01]  /*16d0*/  @!P2 IMAD.MOV R8, RZ, RZ, -R8 ;  /* 0x000000ffff08a224 */ /* 0x000fe200078e0a08 */
[C---:B------:R-:W-:Y:S01]  /*16e0*/  ISETP.GT.U32.AND P2, PT, R2.reuse, R0, PT ;  /* 0x000000000200720c */ /* 0x040fe20003f44070 */
[----:B------:R-:W-:Y:S01]  /*16f0*/  @!P5 IMAD.MOV R7, RZ, RZ, -R7 ;  /* 0x000000ffff07d224 */ /* 0x000fe200078e0a07 */
[----:B------:R-:W-:Y:S01]  /*1700*/  ISETP.GT.U32.AND P5, PT, R2, R5, PT ;  /* 0x000000050200720c */ /* 0x000fe20003fa4070 */
[----:B------:R-:W-:Y:S01]  /*1710*/  VIADD R6, R13, 0xed ;  /* 0x000000ed0d067836 */ /* 0x000fe20000000000 */
[----:B------:R-:W-:Y:S01]  /*1720*/  STL [R1+0x160], R8 ;  /* 0x0001600801007387 */ /* 0x000fe20000100800 */
[--C-:B------:R-:W-:Y:S01]  /*1730*/  @!P0 IMAD.IADD R18, R18, 0x1, -R2.reuse ;  /* 0x0000000112128824 */ /* 0x100fe200078e0a02 */
[----:B------:R-:W-:Y:S01]  /*1740*/  ISETP.GE.AND P0, PT, R16, RZ, PT ;  /* 0x000000ff1000720c */ /* 0x000fe20003f06270 */
[----:B------:R-:W-:Y:S01]  /*1750*/  @!P4 IMAD.IADD R3, R3, 0x1, -R2 ;  /* 0x000000010303c824 */ /* 0x000fe200078e0a02 */
[----:B------:R3:W-:Y:S01]  /*1760*/  STL [R1+0x164], R7 ;  /* 0x0001640701007387 */ /* 0x0007e20000100800 */
[----:B------:R-:W-:Y:S01]  /*1770*/  IMAD.MOV.U32 R9, RZ, RZ, R18 ;  /* 0x000000ffff097224 */ /* 0x000fe200078e0012 */
[----:B------:R-:W-:Y:S01]  /*1780*/  ISETP.GE.AND P4, PT, R6, RZ, PT ;  /* 0x000000ff0600720c */ /* 0x000fe20003f86270 */
[----:B------:R-:W-:-:S02]  /*1790*/  VIADD R4, R13, 0xec ;  /* 0x000000ec0d047836 */ /* 0x000fc40000000000 */
[--C-:B------:R-:W-:Y:S02]  /*17a0*/  @!P2 IMAD.IADD R0, R0, 0x1, -R2.reuse ;  /* 0x000000010000a824 */ /* 0x100fe400078e0a02 */
[----:B------:R-:W-:Y:S01]  /*17b0*/  @!P3 IMAD.MOV R9, RZ, RZ, -R9 ;  /* 0x000000ffff09b224 */ /* 0x000fe200078e0a09 */
[----:B0-----:R-:W-:Y:S01]  /*17c0*/  IABS R14, R4 ;  /* 0x00000004000e7213 */ /* 0x001fe20000000000 */
[----:B------:R-:W-:Y:S01]  /*17d0*/  @!P5 IMAD.IADD R5, R5, 0x1, -R2 ;  /* 0x000000010505d824 */ /* 0x000fe200078e0a02 */
[----:B---3--:R-:W-:Y:S01]  /*17e0*/  IABS R7, R6 ;  /* 0x0000000600077213 */ /* 0x008fe20000000000 */
[----:B------:R-:W-:Y:S01]  /*17f0*/  VIADD R11, R13, 0xea ;  /* 0x000000ea0d0b7836 */ /* 0x000fe20000000000 */
[C---:B------:R-:W-:Y:S01]  /*1800*/  ISETP.GT.U32.AND P5, PT, R2.reuse, R0, PT ;  /* 0x000000000200720c */ /* 0x040fe20003fa4070 */
[----:B------:R0:W-:Y:S01]  /*1810*/  STL [R1+0x168], R9 ;  /* 0x0001680901007387 */ /* 0x0001e20000100800 */
[----:B------:R-:W-:Y:S01]  /*1820*/  ISETP.GT.U32.AND P3, PT, R2, R5, PT ;  /* 0x000000050200720c */ /* 0x000fe20003f64070 */
[----:B------:R-:W-:Y:S01]  /*1830*/  IMAD.MOV.U32 R6, RZ, RZ, R7 ;  /* 0x000000ffff067224 */ /* 0x000fe200078e0007 */
[----:B------:R-:W-:Y:S01]  /*1840*/  ISETP.GE.AND P2, PT, R4, RZ, PT ;  /* 0x000000ff0400720c */ /* 0x000fe20003f46270 */
[----:B------:R-:W-:-:S04]  /*1850*/  IMAD.HI.U32 R7, R23, R14, RZ ;  /* 0x0000000e17077227 */ /* 0x000fc800078e00ff */
[----:B------:R-:W-:-:S04]  /*1860*/  IMAD.HI.U32 R8, R23, R6, RZ ;  /* 0x0000000617087227 */ /* 0x000fc800078e00ff */
[----:B0-----:R-:W-:Y:S02]  /*1870*/  IMAD.MOV.U32 R9, RZ, RZ, R3 ;  /* 0x000000ffff097224 */ /* 0x001fe400078e0003 */
[----:B------:R-:W-:Y:S02]  /*1880*/  IMAD.MOV R3, RZ, RZ, -R8 ;  /* 0x000000ffff037224 */ /* 0x000fe400078e0a08 */
[----:B------:R-:W-:Y:S02]  /*1890*/  @!P5 IMAD.IADD R0, R0, 0x1, -R2 ;  /* 0x000000010000d824 */ /* 0x000fe400078e0a02 */
[C---:B------:R-:W-:Y:S02]  /*18a0*/  IMAD R3, R2.reuse, R3, R6 ;  /* 0x0000000302037224 */ /* 0x040fe400078e0206 */
[----:B------:R-:W-:Y:S02]  /*18b0*/  IMAD.MOV R7, RZ, RZ, -R7 ;  /* 0x000000ffff077224 */ /* 0x000fe400078e0a07 */
[----:B------:R-:W-:Y:S01]  /*18c0*/  IMAD.MOV.U32 R10, RZ, RZ, R0 ;  /* 0x000000ffff0a7224 */ /* 0x000fe200078e0000 */
[C---:B------:R-:W-:Y:S01]  /*18d0*/  ISETP.GT.U32.AND P5, PT, R2.reuse, R3, PT ;  /* 0x000000030200720c */ /* 0x040fe20003fa4070 */
[----:B------:R-:W-:-:S02]  /*18e0*/  IMAD R14, R2, R7, R14 ;  /* 0x00000007020e7224 */ /* 0x000fc400078e020e */
[----:B------:R-:W-:Y:S02]  /*18f0*/  VIADD R4, R13, 0xeb ;  /* 0x000000eb0d047836 */ /* 0x000fe40000000000 */
[----:B------:R-:W-:Y:S01]  /*1900*/  @!P6 IMAD.MOV R10, RZ, RZ, -R10 ;  /* 0x000000ffff0ae224 */ /* 0x000fe200078e0a0a */
[----:B------:R-:W-:Y:S01]  /*1910*/  ISETP.GT.U32.AND P6, PT, R2, R14, PT ;  /* 0x0000000e0200720c */ /* 0x000fe20003fc4070 */
[----:B------:R-:W-:Y:S01]  /*1920*/  @!P1 IMAD.MOV R9, RZ, RZ, -R9 ;  /* 0x000000ffff099224 */ /* 0x000fe200078e0a09 */
[----:B------:R-:W-:Y:S01]  /*1930*/  ISETP.GE.AND P1, PT, R4, RZ, PT ;  /* 0x000000ff0400720c */ /* 0x000fe20003f26270 */
[--C-:B------:R-:W-:Y:S01]  /*1940*/  @!P3 IMAD.IADD R5, R5, 0x1, -R2.reuse ;  /* 0x000000010505b824 */ /* 0x100fe200078e0a02 */
[----:B------:R-:W-:Y:S01]  /*1950*/  IABS R4, R4 ;  /* 0x0000000400047213 */ /* 0x000fe20000000000 */
[----:B------:R-:W-:Y:S01]  /*1960*/  VIADD R8, R13, 0xe9 ;  /* 0x000000e90d087836 */ /* 0x000fe20000000000 */
[----:B------:R0:W-:Y:S01]  /*1970*/  STL [R1+0x170], R9 ;  /* 0x0001700901007387 */ /* 0x0001e20000100800 */
[--C-:B------:R-:W-:Y:S01]  /*1980*/  @!P5 IMAD.IADD R3, R3, 0x1, -R2.reuse ;  /* 0x000000010303d824 */ /* 0x100fe200078e0a02 */
[----:B------:R-:W-:Y:S01]  /*1990*/  ISETP.GE.AND P3, PT, R11, RZ, PT ;  /* 0x000000ff0b00720c */ /* 0x000fe20003f66270 */
[----:B------:R-:W-:Y:S01]  /*19a0*/  IMAD.HI.U32 R7, R23, R4, RZ ;  /* 0x0000000417077227 */ /* 0x000fe200078e00ff */
[----:B------:R-:W-:Y:S01]  /*19b0*/  IABS R11, R11 ;  /* 0x0000000b000b7213 */ /* 0x000fe20000000000 */
[----:B------:R3:W-:Y:S01]  /*19c0*/  STL [R1+0x184], R10 ;  /* 0x0001840a01007387 */ /* 0x0007e20000100800 */
[----:B------:R-:W-:Y:S01]  /*19d0*/  ISETP.GT.U32.AND P5, PT, R2, R3, PT ;  /* 0x000000030200720c */ /* 0x000fe20003fa4070 */
[----:B------:R-:W-:-:S02]  /*19e0*/  @!P6 IMAD.IADD R14, R14, 0x1, -R2 ;  /* 0x000000010e0ee824 */ /* 0x000fc400078e0a02 */
[----:B------:R-:W-:Y:S02]  /*19f0*/  IMAD.MOV R0, RZ, RZ, -R7 ;  /* 0x000000ffff007224 */ /* 0x000fe400078e0a07 */
[----:B0-----:R-:W-:Y:S01]  /*1a00*/  IMAD.MOV.U32 R9, RZ, RZ, R5 ;  /* 0x000000ffff097224 */ /* 0x001fe200078e0005 */
[----:B------:R-:W-:Y:S01]  /*1a10*/  IABS R5, R8 ;  /* 0x0000000800057213 */ /* 0x000fe20000000000 */
[----:B------:R-:W-:Y:S01]  /*1a20*/  VIADD R6, R13, 0xe8 ;  /* 0x000000e80d067836 */ /* 0x000fe20000000000 */
[----:B------:R-:W-:Y:S01]  /*1a30*/  ISETP.GT.U32.AND P6, PT, R2, R14, PT ;  /* 0x0000000e0200720c */ /* 0x000fe20003fc4070 */
[----:B------:R-:W-:Y:S01]  /*1a40*/  @!P0 IMAD.MOV R9, RZ, RZ, -R9 ;  /* 0x000000ffff098224 */ /* 0x000fe200078e0a09 */
[----:B------:R-:W-:Y:S01]  /*1a50*/  ISETP.GE.AND P0, PT, R8, RZ, PT ;  /* 0x000000ff0800720c */ /* 0x000fe20003f06270 */
[----:B------:R-:W-:-:S03]  /*1a60*/  IMAD.HI.U32 R7, R23, R11, RZ ;  /* 0x0000000b17077227 */ /* 0x000fc600078e00ff */
[----:B------:R0:W-:Y:S01]  /*1a70*/  STL [R1+0x188], R9 ;  /* 0x0001880901007387 */ /* 0x0001e20000100800 */
[C---:B------:R-:W-:Y:S01]  /*1a80*/  IMAD R4, R2.reuse, R0, R4 ;  /* 0x0000000002047224 */ /* 0x040fe200078e0204 */
[----:B------:R-:W-:Y:S01]  /*1a90*/  IABS R0, R6 ;  /* 0x0000000600007213 */ /* 0x000fe20000000000 */
[----:B------:R-:W-:Y:S02]  /*1aa0*/  IMAD.MOV R7, RZ, RZ, -R7 ;  /* 0x000000ffff077224 */ /* 0x000fe400078e0a07 */
[----:B------:R-:W-:Y:S01]  /*1ab0*/  @!P5 IMAD.IADD R3, R3, 0x1, -R2 ;  /* 0x000000010303d824 */ /* 0x000fe200078e0a02 */
[C---:B------:R-:W-:Y:S01]  /*1ac0*/  ISETP.GT.U32.AND P5, PT, R2.reuse, R4, PT ;  /* 0x000000040200720c */ /* 0x040fe20003fa4070 */
[----:B------:R-:W-:Y:S02]  /*1ad0*/  IMAD R11, R2, R7, R11 ;  /* 0x00000007020b7224 */ /* 0x000fe400078e020b */
[----:B---3--:R-:W-:Y:S02]  /*1ae0*/  IMAD.MOV.U32 R10, RZ, RZ, R3 ;  /* 0x000000ffff0a7224 */ /* 0x008fe400078e0003 */
[----:B0-----:R-:W-:-:S04]  /*1af0*/  IMAD.HI.U32 R9, R23, R5, RZ ;  /* 0x0000000517097227 */ /* 0x001fc800078e00ff */
[----:B------:R-:W-:Y:S02]  /*1b00*/  IMAD.MOV R9, RZ, RZ, -R9 ;  /* 0x000000ffff097224 */ /* 0x000fe400078e0a09 */
[----:B------:R-:W-:-:S04]  /*1b10*/  IMAD.HI.U32 R7, R23, R0, RZ ;  /* 0x0000000017077227 */ /* 0x000fc800078e00ff */
[C---:B------:R-:W-:Y:S02]  /*1b20*/  IMAD R3, R2.reuse, R9, R5 ;  /* 0x0000000902037224 */ /* 0x040fe400078e0205 */
[----:B------:R-:W-:Y:S01]  /*1b30*/  @!P4 IMAD.MOV R10, RZ, RZ, -R10 ;  /* 0x000000ffff0ac224 */ /* 0x000fe200078e0a0a */
[----:B------:R-:W-:Y:S01]  /*1b40*/  ISETP.GT.U32.AND P4, PT, R2, R11, PT ;  /* 0x0000000b0200720c */ /* 0x000fe20003f84070 */
[----:B------:R-:W-:Y:S02]  /*1b50*/  IMAD.MOV R7, RZ, RZ, -R7 ;  /* 0x000000ffff077224 */ /* 0x000fe400078e0a07 */
[----:B------:R-:W-:Y:S01]  /*1b60*/  @!P6 IMAD.IADD R14, R14, 0x1, -R2 ;  /* 0x000000010e0ee824 */ /* 0x000fe200078e0a02 */
[C---:B------:R-:W-:Y:S01]  /*1b70*/  ISETP.GT.U32.AND P6, PT, R2.reuse, R3, PT ;  /* 0x000000030200720c */ /* 0x040fe20003fc4070 */
[----:B------:R-:W-:Y:S01]  /*1b80*/  IMAD R0, R2, R7, R0 ;  /* 0x0000000702007224 */ /* 0x000fe200078e0200 */
[----:B------:R0:W-:Y:S01]  /*1b90*/  STL [R1+0x18c], R10 ;  /* 0x00018c0a01007387 */ /* 0x0001e20000100800 */
[----:B------:R-:W-:-:S02]  /*1ba0*/  @!P5 IMAD.IADD R4, R4, 0x1, -R2 ;  /* 0x000000010404d824 */ /* 0x000fc400078e0a02 */
[C---:B------:R-:W-:Y:S01]  /*1bb0*/  VIADD R15, R13.reuse, 0xe6 ;  /* 0x000000e60d0f7836 */ /* 0x040fe20000000000 */
[C---:B------:R-:W-:Y:S01]  /*1bc0*/  ISETP.GT.U32.AND P5, PT, R2.reuse, R0, PT ;  /* 0x000000000200720c */ /* 0x040fe20003fa4070 */
[----:B------:R-:W-:Y:S02]  /*1bd0*/  VIADD R16, R13, 0xe7 ;  /* 0x000000e70d107836 */ /* 0x000fe40000000000 */
[----:B------:R-:W-:Y:S01]  /*1be0*/  @!P4 IMAD.IADD R11, R11, 0x1, -R2 ;  /* 0x000000010b0bc824 */ /* 0x000fe200078e0a02 */
[C---:B------:R-:W-:Y:S01]  /*1bf0*/  ISETP.GT.U32.AND P4, PT, R2.reuse, R4, PT ;  /* 0x000000040200720c */ /* 0x040fe20003f84070 */
[----:B------:R-:W-:Y:S01]  /*1c00*/  IMAD.MOV.U32 R18, RZ, RZ, R14 ;  /* 0x000000ffff127224 */ /* 0x000fe200078e000e */
[----:B0-----:R-:W-:Y:S01]  /*1c10*/  IABS R10, R15 ;  /* 0x0000000f000a7213 */ /* 0x001fe20000000000 */
[----:B------:R-:W-:Y:S01]  /*1c20*/  @!P6 IMAD.IADD R3, R3, 0x1, -R2 ;  /* 0x000000010303e824 */ /* 0x000fe200078e0a02 */
[----:B------:R-:W-:Y:S01]  /*1c30*/  ISETP.GT.U32.AND P6, PT, R2, R11, PT ;  /* 0x0000000b0200720c */ /* 0x000fe20003fc4070 */
[----:B------:R-:W-:Y:S01]  /*1c40*/  @!P2 IMAD.MOV R18, RZ, RZ, -R18 ;  /* 0x000000ffff12a224 */ /* 0x000fe200078e0a12 */
[----:B------:R-:W-:Y:S01]  /*1c50*/  IABS R8, R16 ;  /* 0x0000001000087213 */ /* 0x000fe20000000000 */
[----:B------:R-:W-:-:S03]  /*1c60*/  IMAD.HI.U32 R17, R23, R10, RZ ;  /* 0x0000000a17117227 */ /* 0x000fc600078e00ff */
[----:B------:R0:W-:Y:S01]  /*1c70*/  STL [R1+0x190], R18 ;  /* 0x0001901201007387 */ /* 0x0001e20000100800 */
[----:B------:R-:W-:Y:S01]  /*1c80*/  @!P5 IMAD.IADD R0, R0, 0x1, -R2 ;  /* 0x000000010000d824 */ /* 0x000fe200078e0a02 */
[C---:B------:R-:W-:Y:S01]  /*1c90*/  ISETP.GT.U32.AND P5, PT, R2.reuse, R3, PT ;  /* 0x000000030200720c */ /* 0x040fe20003fa4070 */
[----:B------:R-:W-:Y:S02]  /*1ca0*/  IMAD.MOV R17, RZ, RZ, -R17 ;  /* 0x000000ffff117224 */ /* 0x000fe400078e0a11 */
[----:B------:R-:W-:Y:S01]  /*1cb0*/  IMAD.HI.U32 R5, R23, R8, RZ ;  /* 0x0000000817057227 */ /* 0x000fe200078e00ff */
[----:B------:R-:W-:-:S03]  /*1cc0*/  ISETP.GT.U32.AND P2, PT, R2, R0, PT ;  /* 0x000000000200720c */ /* 0x000fc60003f44070 */
[----:B------:R-:W-:Y:S01]  /*1cd0*/  @!P6 IMAD.IADD R11, R11, 0x1, -R2 ;  /* 0x000000010b0be824 */ /* 0x000fe200078e0a02 */
[----:B------:R-:W-:Y:S01]  /*1ce0*/  ISETP.GE.AND P6, PT, R6, RZ, PT ;  /* 0x000000ff0600720c */ /* 0x000fe20003fc6270 */
[C---:B------:R-:W-:Y:S02]  /*1cf0*/  IMAD R6, R2.reuse, R17, R10 ;  /* 0x0000001102067224 */ /* 0x040fe400078e020a */
[----:B------:R-:W-:Y:S02]  /*1d00*/  IMAD.MOV R5, RZ, RZ, -R5 ;  /* 0x000000ffff057224 */ /* 0x000fe400078e0a05 */
[----:B------:R-:W-:Y:S01]  /*1d10*/  @!P5 IMAD.IADD R3, R3, 0x1, -R2 ;  /* 0x000000010303d824 */ /* 0x000fe200078e0a02 */
[C---:B------:R-:W-:Y:S01]  /*1d20*/  ISETP.GT.U32.AND P5, PT, R2.reuse, R6, PT ;  /* 0x000000060200720c */ /* 0x040fe20003fa4070 */
[----:B------:R-:W-:Y:S02]  /*1d30*/  VIADD R10, R13, 0xe3 ;  /* 0x000000e30d0a7836 */ /* 0x000fe40000000000 */
[----:B------:R-:W-:-:S02]  /*1d40*/  IMAD R8, R2, R5, R8 ;  /* 0x0000000502087224 */ /* 0x000fc400078e0208 */
[--C-:B------:R-:W-:Y:S01]  /*1d50*/  @!P2 IMAD.IADD R0, R0, 0x1, -R2.reuse ;  /* 0x000000010000a824 */ /* 0x100fe200078e0a02 */
[----:B------:R-:W-:Y:S01]  /*1d60*/  ISETP.GE.AND P2, PT, R16, RZ, PT ;  /* 0x000000ff1000720c */ /* 0x000fe20003f46270 */
[C---:B------:R-:W-:Y:S01]  /*1d70*/  VIADD R7, R13.reuse, 0xe5 ;  /* 0x000000e50d077836 */ /* 0x040fe20000000000 */
[----:B------:R-:W-:Y:S01]  /*1d80*/  IABS R16, R10 ;  /* 0x0000000a00107213 */ /* 0x000fe20000000000 */
[--C-:B------:R-:W-:Y:S01]  /*1d90*/  @!P4 IMAD.IADD R4, R4, 0x1, -R2.reuse ;  /* 0x000000010404c824 */ /* 0x100fe200078e0a02 */
[----:B------:R-:W-:Y:S01]  /*1da0*/  ISETP.GT.U32.AND P4, PT, R2, R8, PT ;  /* 0x000000080200720c */ /* 0x000fe20003f84070 */
[----:B------:R-:W-:Y:S01]  /*1db0*/  VIADD R5, R13, 0xe4 ;  /* 0x000000e40d057836 */ /* 0x000fe20000000000 */
[----:B------:R-:W-:Y:S01]  /*1dc0*/  IABS R9, R7 ;  /* 0x0000000700097213 */ /* 0x000fe20000000000 */
[----:B------:R-:W-:Y:S02]  /*1dd0*/  @!P5 IMAD.IADD R6, R6, 0x1, -R2 ;  /* 0x000000010606d824 */ /* 0x000fe400078e0a02 */
[----:B------:R-:W-:Y:S01]  /*1de0*/  IMAD.MOV.U32 R20, RZ, RZ, R4 ;  /* 0x000000ffff147224 */ /* 0x000fe200078e0004 */
[----:B------:R-:W-:Y:S01]  /*1df0*/  IABS R14, R5 ;  /* 0x00000005000e7213 */ /* 0x000fe20000000000 */
[----:B------:R-:W-:Y:S01]  /*1e00*/  IMAD.HI.U32 R4, R23, R16, RZ ;  /* 0x0000001017047227 */ /* 0x000fe200078e00ff */
[----:B------:R-:W-:-:S03]  /*1e10*/  ISETP.GT.U32.AND P5, PT, R2, R6, PT ;  /* 0x000000060200720c */ /* 0x000fc60003fa4070 */
[----:B------:R-:W-:Y:S02]  /*1e20*/  IMAD.MOV R4, RZ, RZ, -R4 ;  /* 0x000000ffff047224 */ /* 0x000fe400078e0a04 */
[----:B------:R-:W-:-:S04]  /*1e30*/  IMAD.HI.U32 R17, R23, R9, RZ ;  /* 0x0000000917117227 */ /* 0x000fc800078e00ff */
[----:B------:R-:W-:Y:S02]  /*1e40*/  IMAD R16, R2, R4, R16 ;  /* 0x0000000402107224 */ /* 0x000fe400078e0210 */
[----:B0-----:R-:W-:-:S04]  /*1e50*/  IMAD.HI.U32 R18, R23, R14, RZ ;  /* 0x0000000e17127227 */ /* 0x001fc800078e00ff */
[----:B------:R-:W-:Y:S02]  /*1e60*/  IMAD.MOV R17, RZ, RZ, -R17 ;  /* 0x000000ffff117224 */ /* 0x000fe400078e0a11 */
[----:B------:R-:W-:Y:S02]  /*1e70*/  IMAD.MOV.U32 R19, RZ, RZ, R11 ;  /* 0x000000ffff137224 */ /* 0x000fe400078e000b */
[--C-:B------:R-:W-:Y:S01]  /*1e80*/  @!P4 IMAD.IADD R8, R8, 0x1, -R2.reuse ;  /* 0x000000010808c824 */ /* 0x100fe200078e0a02 */
[----:B------:R-:W-:Y:S01]  /*1e90*/  ISETP.GE.AND P4, PT, R15, RZ, PT ;  /* 0x000000ff0f00720c */ /* 0x000fe20003f86270 */
[----:B------:R-:W-:Y:S01]  /*1ea0*/  @!P5 IMAD.IADD R6, R6, 0x1, -R2 ;  /* 0x000000010606d824 */ /* 0x000fe200078e0a02 */
[C---:B------:R-:W-:Y:S01]  /*1eb0*/  ISETP.GT.U32.AND P5, PT, R2.reuse, R16, PT ;  /* 0x000000100200720c */ /* 0x040fe20003fa4070 */
[----:B------:R-:W-:Y:S02]  /*1ec0*/  IMAD.MOV R18, RZ, RZ, -R18 ;  /* 0x000000ffff127224 */ /* 0x000fe400078e0a12 */
[----:B------:R-:W-:-:S02]  /*1ed0*/  IMAD R9, R2, R17, R9 ;  /* 0x0000001102097224 */ /* 0x000fc400078e0209 */
[----:B------:R-:W-:Y:S01]  /*1ee0*/  @!P1 IMAD.MOV R20, RZ, RZ, -R20 ;  /* 0x000000ffff149224 */ /* 0x000fe200078e0a14 */
[C---:B------:R-:W-:Y:S01]  /*1ef0*/  ISETP.GT.U32.AND P1, PT, R2.reuse, R8, PT ;  /* 0x000000080200720c */ /* 0x040fe20003f24070 */
[----:B------:R-:W-:Y:S01]  /*1f00*/  @!P3 IMAD.MOV R19, RZ, RZ, -R19 ;  /* 0x000000ffff13b224 */ /* 0x000fe200078e0a13 */
[C---:B------:R-:W-:Y:S01]  /*1f10*/  ISETP.GT.U32.AND P3, PT, R2.reuse, R9, PT ;  /* 0x000000090200720c */ /* 0x040fe20003f64070 */
[----:B------:R-:W-:Y:S01]  /*1f20*/  @!P0 IMAD.MOV R3, RZ, RZ, -R3 ;  /* 0x000000ffff038224 */ /* 0x000fe200078e0a03 */
[----:B------:R0:W-:Y:S01]  /*1f30*/  STL [R1+0x194], R20 ;  /* 0x0001941401007387 */ /* 0x0001e20000100800 */
[----:B------:R-:W-:Y:S01]  /*1f40*/  @!P6 IMAD.MOV R0, RZ, RZ, -R0 ;  /* 0x000000ffff00e224 */ /* 0x000fe200078e0a00 */
[----:B------:R-:W-:Y:S01]  /*1f50*/  ISETP.GE.AND P0, PT, R7, RZ, PT ;  /* 0x000000ff0700720c */ /* 0x000fe20003f06270 */
[----:B------:R-:W-:Y:S01]  /*1f60*/  IMAD R14, R2, R18, R14 ;  /* 0x00000012020e7224 */ /* 0x000fe200078e020e */
[----:B------:R-:W-:Y:S01]  /*1f70*/  STL [R1+0x198], R19 ;  /* 0x0001981301007387 */ /* 0x000fe20000100800 */
[----:B------:R-:W-:-:S02]  /*1f80*/  @!P5 IMAD.IADD R16, R16, 0x1, -R2 ;  /* 0x000000011010d824 */ /* 0x000fc400078e0a02 */
[----:B------:R-:W-:Y:S01]  /*1f90*/  VIADD R15, R13, 0xe2 ;  /* 0x000000e20d0f7836 */ /* 0x000fe20000000000 */
[----:B------:R-:W-:Y:S01]  /*1fa0*/  STL [R1+0x1a0], R3 ;  /* 0x0001a00301007387 */ /* 0x000fe20000100800 */
[----:B------:R-:W-:Y:S01]  /*1fb0*/  ISETP.GT.U32.AND P6, PT, R2, R14, PT ;  /* 0x0000000e0200720c */ /* 0x000fe20003fc4070 */
[--C-:B------:R-:W-:Y:S01]  /*1fc0*/  @!P1 IMAD.IADD R8, R8, 0x1, -R2.reuse ;  /* 0x0000000108089824 */ /* 0x100fe200078e0a02 */
[----:B------:R-:W-:Y:S01]  /*1fd0*/  ISETP.GE.AND P1, PT, R5, RZ, PT ;  /* 0x000000ff0500720c */ /* 0x000fe20003f26270 */
[----:B------:R3:W-:Y:S01]  /*1fe0*/  STL [R1+0x1a4], R0 ;  /* 0x0001a40001007387 */ /* 0x0007e20000100800 */
[----:B------:R-:W-:Y:S01]  /*1ff0*/  @!P3 IMAD.IADD R9, R9, 0x1, -R2 ;  /* 0x000000010909b824 */ /* 0x000fe200078e0a02 */
[----:B------:R-:W-:Y:S01]  /*2000*/  ISETP.GT.U32.AND P5, PT, R2, R16, PT ;  /* 0x000000100200720c */ /* 0x000fe20003fa4070 */
[----:B------:R-:W-:Y:S01]  /*2010*/  IMAD.MOV.U32 R7, RZ, RZ, R8 ;  /* 0x000000ffff077224 */ /* 0x000fe200078e0008 */
[----:B------:R-:W-:Y:S01]  /*2020*/  IABS R4, R15 ;  /* 0x0000000f00047213 */ /* 0x000fe20000000000 */
[----:B0-----:R-:W-:Y:S01]  /*2030*/  IMAD.MOV.U32 R20, RZ, RZ, R6 ;  /* 0x000000ffff147224 */ /* 0x001fe200078e0006 */
[----:B------:R-:W-:Y:S01]  /*2040*/  ISETP.GE.AND P3, PT, R10, RZ, PT ;  /* 0x000000ff0a00720c */ /* 0x000fe20003f66270 */
[----:B------:R-:W-:-:S02]  /*2050*/  @!P2 IMAD.MOV R7, RZ, RZ, -R7 ;  /* 0x000000ffff07a224 */ /* 0x000fc400078e0a07 */
[----:B------:R-:W-:-:S03]  /*2060*/  IMAD.HI.U32 R10, R23, R4, RZ ;  /* 0x00000004170a7227 */ /* 0x000fc600078e00ff */
[----:B------:R0:W-:Y:S01]  /*2070*/  STL [R1+0x1a8], R7 ;  /* 0x0001a80701007387 */ /* 0x0001e20000100800 */
[----:B---3--:R-:W-:Y:S02]  /*2080*/  VIADD R0, R13, 0xe1 ;  /* 0x000000e10d007836 */ /* 0x008fe40000000000 */
[----:B------:R-:W-:Y:S01]  /*2090*/  @!P6 IMAD.IADD R14, R14, 0x1, -R2 ;  /* 0x000000010e0ee824 */ /* 0x000fe200078e0a02 */
[----:B------:R-:W-:Y:S01]  /*20a0*/  ISETP.GT.U32.AND P6, PT, R2, R9, PT ;  /* 0x000000090200720c */ /* 0x000fe20003fc4070 */
[----:B------:R-:W-:Y:S01]  /*20b0*/  IMAD.MOV R10, RZ, RZ, -R10 ;  /* 0x000000ffff0a7224 */ /* 0x000fe200078e0a0a */
[----:B------:R-:W-:Y:S01]  /*20c0*/  IABS R11, R0 ;  /* 0x00000000000b7213 */ /* 0x000fe20000000000 */
[----:B------:R-:W-:Y:S01]  /*20d0*/  @!P5 IMAD.IADD R16, R16, 0x1, -R2 ;  /* 0x000000011010d824 */ /* 0x000fe200078e0a02 */
[C---:B------:R-:W-:Y:S01]  /*20e0*/  ISETP.GT.U32.AND P2, PT, R2.reuse, R14, PT ;  /* 0x0000000e0200720c */ /* 0x040fe20003f44070 */
[----:B------:R-:W-:Y:S02]  /*20f0*/  IMAD R4, R2, R10, R4 ;  /* 0x0000000a02047224 */ /* 0x000fe400078e0204 */
[----:B------:R-:W-:-:S04]  /*2100*/  IMAD.HI.U32 R5, R23, R11, RZ ;  /* 0x0000000b17057227 */ /* 0x000fc800078e00ff */
[----:B------:R-:W-:Y:S02]  /*2110*/  IMAD.MOV R17, RZ, RZ, -R5 ;  /* 0x000000ffff117224 */ /* 0x000fe400078e0a05 */
[----:B0-----:R-:W-:Y:S02]  /*2120*/  VIADD R7, R13, 0xdf ;  /* 0x000000df0d077836 */ /* 0x001fe40000000000 */
[C---:B------:R-:W-:Y:S02]  /*2130*/  IMAD R11, R2.reuse, R17, R11 ;  /* 0x00000011020b7224 */ /* 0x040fe400078e020b */
[--C-:B------:R-:W-:Y:S01]  /*2140*/  @!P6 IMAD.IADD R9, R9, 0x1, -R2.reuse ;  /* 0x000000010909e824 */ /* 0x100fe200078e0a02 */
[----:B------:R-:W-:Y:S01]  /*2150*/  IABS R10, R7 ;  /* 0x00000007000a7213 */ /* 0x000fe20000000000 */
[C---:B------:R-:W-:Y:S01]  /*2160*/  VIADD R3, R13.reuse, 0xe0 ;  /* 0x000000e00d037836 */ /* 0x040fe20000000000 */
[----:B------:R-:W-:Y:S01]  /*2170*/  ISETP.GT.U32.AND P5, PT, R2, R11, PT ;  /* 0x0000000b0200720c */ /* 0x000fe20003fa4070 */
[----:B------:R-:W-:Y:S01]  /*2180*/  @!P2 IMAD.IADD R14, R14, 0x1, -R2 ;  /* 0x000000010e0ea824 */ /* 0x000fe200078e0a02 */
[----:B------:R-:W-:Y:S01]  /*2190*/  ISETP.GT.U32.AND P6, PT, R2, R4, PT ;  /* 0x000000040200720c */ /* 0x000fe20003fc4070 */
[----:B------:R-:W-:Y:S01]  /*21a0*/  IMAD.MOV.U32 R5, RZ, RZ, R10 ;  /* 0x000000ffff057224 */ /* 0x000fe200078e000a */
[----:B------:R-:W-:Y:S01]  /*21b0*/  IABS R8, R3 ;  /* 0x0000000300087213 */ /* 0x000fe20000000000 */
[----:B------:R-:W-:Y:S01]  /*21c0*/  VIADD R10, R13, 0xde ;  /* 0x000000de0d0a7836 */ /* 0x000fe20000000000 */
[----:B------:R-:W-:Y:S01]  /*21d0*/  ISETP.GE.AND P2, PT, R15, RZ, PT ;  /* 0x000000ff0f00720c */ /* 0x000fe20003f46270 */
[----:B------:R-:W-:-:S02]  /*21e0*/  @!P4 IMAD.MOV R20, RZ, RZ, -R20 ;  /* 0x000000ffff14c224 */ /* 0x000fc400078e0a14 */
[----:B------:R-:W-:Y:S01]  /*21f0*/  IMAD.HI.U32 R17, R23, R8, RZ ;  /* 0x0000000817117227 */ /* 0x000fe200078e00ff */
[----:B------:R-:W-:Y:S02]  /*2200*/  IABS R15, R10 ;  /* 0x0000000a000f7213 */ /* 0x000fe40000000000 */
[----:B------:R-:W-:Y:S01]  /*2210*/  STL [R1+0x1ac], R20 ;  /* 0x0001ac1401007387 */ /* 0x000fe20000100800 */
[--C-:B------:R-:W-:Y:S02]  /*2220*/  @!P5 IMAD.IADD R11, R11, 0x1, -R2.reuse ;  /* 0x000000010b0bd824 */ /* 0x100fe400078e0a02 */
[----:B------:R-:W-:Y:S01]  /*2230*/  @!P6 IMAD.IADD R4, R4, 0x1, -R2 ;  /* 0x000000010404e824 */ /* 0x000fe200078e0a02 */
[----:B------:R-:W-:Y:S01]  /*2240*/  ISETP.GE.AND P6, PT, R0, RZ, PT ;  /* 0x000000ff0000720c */ /* 0x000fe20003fc6270 */
[----:B------:R-:W-:Y:S01]  /*2250*/  IMAD.HI.U32 R6, R23, R15, RZ ;  /* 0x0000000f17067227 */ /* 0x000fe200078e00ff */
[C---:B------:R-:W-:Y:S02]  /*2260*/  ISETP.GT.U32.AND P5, PT, R2.reuse, R11, PT ;  /* 0x0000000b0200720c */ /* 0x040fe40003fa4070 */
[----:B------:R-:W-:Y:S01]  /*2270*/  ISETP.GT.U32.AND P4, PT, R2, R4, PT ;  /* 0x000000040200720c */ /* 0x000fe20003f84070 */
[----:B------:R-:W-:-:S02]  /*2280*/  IMAD.MOV R17, RZ, RZ, -R17 ;  /* 0x000000ffff117224 */ /* 0x000fc400078e0a11 */
[----:B------:R-:W-:Y:S02]  /*2290*/  IMAD.MOV R6, RZ, RZ, -R6 ;  /* 0x000000ffff067224 */ /* 0x000fe400078e0a06 */
[----:B------:R-:W-:Y:S02]  /*22a0*/  IMAD R8, R2, R17, R8 ;  /* 0x0000001102087224 */ /* 0x000fe400078e0208 */
[----:B------:R-:W-:Y:S02]  /*22b0*/  IMAD.MOV.U32 R19, RZ, RZ, R9 ;  /* 0x000000ffff137224 */ /* 0x000fe400078e0009 */
[----:B------:R-:W-:-:S04]  /*22c0*/  IMAD.HI.U32 R18, R23, R5, RZ ;  /* 0x0000000517127227 */ /* 0x000fc800078e00ff */
[C---:B------:R-:W-:Y:S02]  /*22d0*/  IMAD R6, R2.reuse, R6, R15 ;  /* 0x0000000602067224 */ /* 0x040fe400078e020f */
[----:B------:R-:W-:Y:S01]  /*22e0*/  @!P0 IMAD.MOV R19, RZ, RZ, -R19 ;  /* 0x000000ffff138224 */ /* 0x000fe200078e0a13 */
[C---:B------:R-:W-:Y:S01]  /*22f0*/  ISETP.GT.U32.AND P0, PT, R2.reuse, R8, PT ;  /* 0x000000080200720c */ /* 0x040fe20003f04070 */
[----:B------:R-:W-:Y:S02]  /*2300*/  IMAD.MOV R18, RZ, RZ, -R18 ;  /* 0x000000ffff127224 */ /* 0x000fe400078e0a12 */
[----:B------:R-:W-:Y:S01]  /*2310*/  IMAD.MOV.U32 R9, RZ, RZ, R16 ;  /* 0x000000ffff097224 */ /* 0x000fe200078e0010 */
[----:B------:R-:W-:Y:S01]  /*2320*/  STL [R1+0x1b0], R19 ;  /* 0x0001b01301007387 */ /* 0x000fe20000100800 */
[----:B------:R-:W-:Y:S01]  /*2330*/  @!P5 IMAD.IADD R11, R11, 0x1, -R2 ;  /* 0x000000010b0bd824 */ /* 0x000fe200078e0a02 */
[C---:B------:R-:W-:Y:S01]  /*2340*/  ISETP.GT.U32.AND P5, PT, R2.reuse, R6, PT ;  /* 0x000000060200720c */ /* 0x040fe20003fa4070 */
[----:B------:R-:W-:Y:S01]  /*2350*/  @!P1 IMAD.MOV R14, RZ, RZ, -R14 ;  /* 0x000000ffff0e9224 */ /* 0x000fe200078e0a0e */
[----:B------:R-:W-:Y:S01]  /*2360*/  ISETP.GE.AND P1, PT, R3, RZ, PT ;  /* 0x000000ff0300720c */ /* 0x000fe20003f26270 */
[----:B------:R-:W-:-:S02]  /*2370*/  IMAD R5, R2, R18, R5 ;  /* 0x0000001202057224 */ /* 0x000fc400078e0205 */
[----:B------:R-:W-:Y:S01]  /*2380*/  @!P3 IMAD.MOV R9, RZ, RZ, -R9 ;  /* 0x000000ffff09b224 */ /* 0x000fe200078e0a09 */
[----:B------:R0:W-:Y:S01]  /*2390*/  STL [R1+0x1b4], R14 ;  /* 0x0001b40e01007387 */ /* 0x0001e20000100800 */
[--C-:B------:R-:W-:Y:S01]  /*23a0*/  @!P4 IMAD.IADD R4, R4, 0x1, -R2.reuse ;  /* 0x000000010404c824 */ /* 0x100fe200078e0a02 */
[----:B------:R-:W-:Y:S01]  /*23b0*/  ISETP.GT.U32.AND P3, PT, R2, R5, PT ;  /* 0x000000050200720c */ /* 0x000fe20003f64070 */
[----:B------:R-:W-:Y:S01]  /*23c0*/  VIADD R0, R13, 0xdd ;  /* 0x000000dd0d007836 */ /* 0x000fe20000000000 */
[----:B------:R3:W-:Y:S01]  /*23d0*/  STL [R1+0x1b8], R9 ;  /* 0x0001b80901007387 */ /* 0x0007e20000100800 */
[--C-:B------:R-:W-:Y:S01]  /*23e0*/  @!P0 IMAD.IADD R8, R8, 0x1, -R2.reuse ;  /* 0x0000000108088824 */ /* 0x100fe200078e0a02 */
[----:B------:R-:W-:Y:S01]  /*23f0*/  ISETP.GE.AND P0, PT, R10, RZ, PT ;  /* 0x000000ff0a00720c */ /* 0x000fe20003f06270 */
[----:B------:R-:W-:Y:S01]  /*2400*/  @!P5 IMAD.IADD R6, R6, 0x1, -R2 ;  /* 0x000000010606d824 */ /* 0x000fe200078e0a02 */
[----:B------:R-:W-:Y:S01]  /*2410*/  IABS R17, R0 ;  /* 0x0000000000117213 */ /* 0x000fe20000000000 */
[----:B0-----:R-:W-:Y:S01]  /*2420*/  IMAD.MOV.U32 R14, RZ, RZ, R4 ;  /* 0x000000ffff0e7224 */ /* 0x001fe200078e0004 */
[----:B------:R-:W-:Y:S01]  /*2430*/  ISETP.GE.AND P4, PT, R7, RZ, PT ;  /* 0x000000ff0700720c */ /* 0x000fe20003f86270 */
[C---:B------:R-:W-:Y:S01]  /*2440*/  VIADD R7, R13.reuse, 0xdb ;  /* 0x000000db0d077836 */ /* 0x040fe20000000000 */
[----:B------:R-:W-:Y:S01]  /*2450*/  ISETP.GT.U32.AND P5, PT, R2, R6, PT ;  /* 0x000000060200720c */ /* 0x000fe20003fa4070 */
[----:B---3--:R-:W-:-:S02]  /*2460*/  VIADD R9, R13, 0xdc ;  /* 0x000000dc0d097836 */ /* 0x008fc40000000000 */
[----:B------:R-:W-:Y:S01]  /*2470*/  @!P2 IMAD.MOV R14, RZ, RZ, -R14 ;  /* 0x000000ffff0ea224 */ /* 0x000fe200078e0a0e */
[----:B------:R-:W-:Y:S01]  /*2480*/  ISETP.GT.U32.AND P2, PT, R2, R8, PT ;  /* 0x000000080200720c */ /* 0x000fe20003f44070 */
[----:B------:R-:W-:Y:S01]  /*2490*/  IMAD.HI.U32 R3, R23, R17, RZ ;  /* 0x0000001117037227 */ /* 0x000fe200078e00ff */
[----:B------:R-:W-:Y:S02]  /*24a0*/  IABS R10, R9 ;  /* 0x00000009000a7213 */ /* 0x000fe40000000000 */
[----:B------:R0:W-:Y:S01]  /*24b0*/  STL [R1+0x1bc], R14 ;  /* 0x0001bc0e01007387 */ /* 0x0001e20000100800 */
[--C-:B------:R-:W-:Y:S01]  /*24c0*/  @!P3 IMAD.IADD R5, R5, 0x1, -R2.reuse ;  /* 0x000000010505b824 */ /* 0x100fe200078e0a02 */
[----:B------:R-:W-:Y:S01]  /*24d0*/  IABS R4, R7 ;  /* 0x0000000700047213 */ /* 0x000fe20000000000 */
[----:B------:R-:W-:Y:S02]  /*24e0*/  IMAD.MOV R3, RZ, RZ, -R3 ;  /* 0x000000ffff037224 */ /* 0x000fe400078e0a03 */
[----:B------:R-:W-:Y:S01]  /*24f0*/  @!P5 IMAD.IADD R6, R6, 0x1, -R2 ;  /* 0x000000010606d824 */ /* 0x000fe200078e0a02 */
[C---:B------:R-:W-:Y:S01]  /*2500*/  ISETP.GT.U32.AND P3, PT, R2.reuse, R5, PT ;  /* 0x000000050200720c */ /* 0x040fe20003f64070 */
[----:B------:R-:W-:-:S02]  /*2510*/  IMAD R3, R2, R3, R17 ;  /* 0x0000000302037224 */ /* 0x000fc400078e0211 */
[----:B------:R-:W-:Y:S02]  /*2520*/  @!P2 IMAD.IADD R8, R8, 0x1, -R2 ;  /* 0x000000010808a824 */ /* 0x000fe400078e0a02 */
[----:B0-----:R-:W-:Y:S01]  /*2530*/  IMAD.MOV.U32 R14, RZ, RZ, R11 ;  /* 0x000000ffff0e7224 */ /* 0x001fe200078e000b */
[----:B------:R-:W-:Y:S01]  /*2540*/  ISETP.GT.U32.AND P2, PT, R2, R3, PT ;  /* 0x000000030200720c */ /* 0x000fe20003f44070 */
[----:B------:R-:W-:-:S04]  /*2550*/  IMAD.HI.U32 R11, R23, R10, RZ ;  /* 0x0000000a170b7227 */ /* 0x000fc800078e00ff */
[----:B------:R-:W-:Y:S02]  /*2560*/  IMAD.MOV R11, RZ, RZ, -R11 ;  /* 0x000000ffff0b7224 */ /* 0x000fe400078e0a0b */
[----:B------:R-:W-:Y:S01]  /*2570*/  @!P6 IMAD.MOV R14, RZ, RZ, -R14 ;  /* 0x000000ffff0ee224 */ /* 0x000fe200078e0a0e */
[----:B------:R-:W-:Y:S01]  /*2580*/  ISETP.GE.AND P6, PT, R0, RZ, PT ;  /* 0x000000ff0000720c */ /* 0x000fe20003fc6270 */
[C---:B------:R-:W-:Y:S02]  /*2590*/  IMAD R0, R2.reuse, R11, R10 ;  /* 0x0000000b02007224 */ /* 0x040fe400078e020a */
[----:B------:R-:W-:Y:S01]  /*25a0*/  @!P3 IMAD.IADD R5, R5, 0x1, -R2 ;  /* 0x000000010505b824 */ /* 0x000fe200078e0a02 */
[----:B------:R-:W-:Y:S01]  /*25b0*/  ISETP.GE.AND P3, PT, R9, RZ, PT ;  /* 0x000000ff0900720c */ /* 0x000fe20003f66270 */
[C---:B------:R-:W-:Y:S01]  /*25c0*/  VIADD R9, R13.reuse, 0xda ;  /* 0x000000da0d097836 */ /* 0x040fe20000000000 */
[----:B------:R-:W-:Y:S01]  /*25d0*/  ISETP.GT.U32.AND P5, PT, R2, R0, PT ;  /* 0x000000000200720c */ /* 0x000fe20003fa4070 */
[----:B------:R-:W-:Y:S01]  /*25e0*/  VIADD R10, R13, 0xd9 ;  /* 0x000000d90d0a7836 */ /* 0x000fe20000000000 */
[----:B------:R0:W-:Y:S01]  /*25f0*/  STL [R1+0x1c0], R14 ;  /* 0x0001c00e01007387 */ /* 0x0001e20000100800 */
[----:B------:R-:W-:-:S02]  /*2600*/  IMAD.MOV.U32 R16, RZ, RZ, R8 ;  /* 0x000000ffff107224 */ /* 0x000fc400078e0008 */
[----:B------:R-:W-:Y:S01]  /*2610*/  @!P2 IMAD.IADD R3, R3, 0x1, -R2 ;  /* 0x000000010303a824 */ /* 0x000fe200078e0a02 */
[----:B------:R-:W-:Y:S01]  /*2620*/  IABS R15, R10 ;  /* 0x0000000a000f7213 */ /* 0x000fe20000000000 */
[----:B------:R-:W-:Y:S01]  /*2630*/  IMAD.MOV.U32 R8, RZ, RZ, R5 ;  /* 0x000000ffff087224 */ /* 0x000fe200078e0005 */
[----:B------:R-:W-:Y:S01]  /*2640*/  ISETP.GE.AND P2, PT, R7, RZ, PT ;  /* 0x000000ff0700720c */ /* 0x000fe20003f46270 */
[----:B------:R-:W-:Y:S01]  /*2650*/  @!P1 IMAD.MOV R16, RZ, RZ, -R16 ;  /* 0x000000ffff109224 */ /* 0x000fe200078e0a10 */
[----:B------:R-:W-:Y:S01]  /*2660*/  ISETP.GT.U32.AND P1, PT, R2, R3, PT ;  /* 0x000000030200720c */ /* 0x000fe20003f24070 */
[----:B------:R-:W-:Y:S01]  /*2670*/  @!P4 IMAD.MOV R8, RZ, RZ, -R8 ;  /* 0x000000ffff08c224 */ /* 0x000fe200078e0a08 */
[----:B0-----:R-:W-:Y:S01]  /*2680*/  IABS R14, R9 ;  /* 0x00000009000e7213 */ /* 0x001fe20000000000 */
[----:B------:R-:W-:Y:S01]  /*2690*/  @!P5 IMAD.IADD R0, R0, 0x1, -R2 ;  /* 0x000000010000d824 */ /* 0x000fe200078e0a02 */
[----:B------:R-:W-:Y:S01]  /*26a0*/  STL [R1+0x1c4], R16 ;  /* 0x0001c41001007387 */ /* 0x000fe20000100800 */
[----:B------:R-:W-:-:S03]  /*26b0*/  IMAD.HI.U32 R5, R23, R15, RZ ;  /* 0x0000000f17057227 */ /* 0x000fc600078e00ff */
[----:B------:R-:W-:Y:S01]  /*26c0*/  ISETP.GT.U32.AND P5, PT, R2, R0, PT ;  /* 0x000000000200720c */ /* 0x000fe20003fa4070 */
[C---:B------:R-:W-:Y:S01]  /*26d0*/  IMAD.HI.U32 R7, R23.reuse, R14, RZ ;  /* 0x0000000e17077227 */ /* 0x040fe200078e00ff */
[----:B------:R0:W-:Y:S03]  /*26e0*/  STL [R1+0x1c8], R8 ;  /* 0x0001c80801007387 */ /* 0x0001e60000100800 */
[----:B------:R-:W-:-:S04]  /*26f0*/  IMAD.HI.U32 R11, R23, R4, RZ ;  /* 0x00000004170b7227 */ /* 0x000fc800078e00ff */
[----:B------:R-:W-:Y:S02]  /*2700*/  IMAD.MOV R7, RZ, RZ, -R7 ;  /* 0x000000ffff077224 */ /* 0x000fe400078e0a07 */
[----:B------:R-:W-:Y:S02]  /*2710*/  IMAD.MOV R11, RZ, RZ, -R11 ;  /* 0x000000ffff0b7224 */ /* 0x000fe400078e0a0b */
[----:B0-----:R-:W-:Y:S02]  /*2720*/  IMAD.MOV R8, RZ, RZ, -R5 ;  /* 0x000000ffff087224 */ /* 0x001fe400078e0a05 */
[C---:B------:R-:W-:Y:S02]  /*2730*/  IMAD R5, R2.reuse, R7, R14 ;  /* 0x0000000702057224 */ /* 0x040fe400078e020e */
[----:B------:R-:W-:Y:S02]  /*2740*/  IMAD R4, R2, R11, R4 ;  /* 0x0000000b02047224 */ /* 0x000fe400078e0204 */
[--C-:B------:R-:W-:Y:S01]  /*2750*/  @!P5 IMAD.IADD R0, R0, 0x1, -R2.reuse ;  /* 0x000000010000d824 */ /* 0x100fe200078e0a02 */
[C---:B------:R-:W-:Y:S01]  /*2760*/  ISETP.GT.U32.AND P5, PT, R2.reuse, R5, PT ;  /* 0x000000050200720c */ /* 0x040fe20003fa4070 */
[----:B------:R-:W-:Y:S01]  /*2770*/  @!P1 IMAD.IADD R3, R3, 0x1, -R2 ;  /* 0x0000000103039824 */ /* 0x000fe200078e0a02 */
[C---:B------:R-:W-:Y:S01]  /*2780*/  ISETP.GT.U32.AND P4, PT, R2.reuse, R4, PT ;  /* 0x000000040200720c */ /* 0x040fe20003f84070 */
[----:B------:R-:W-:Y:S01]  /*2790*/  IMAD R14, R2, R8, R15 ;  /* 0x00000008020e7224 */ /* 0x000fe200078e020f */
[----:B------:R-:W-:Y:S01]  /*27a0*/  ISETP.GE.AND P1, PT, R10, RZ, PT ;  /* 0x000000ff0a00720c */ /* 0x000fe20003f26270 */
[----:B------:R-:W-:-:S02]  /*27b0*/  IMAD.MOV.U32 R16, RZ, RZ, R3 ;  /* 0x000000ffff107224 */ /* 0x000fc400078e0003 */
[----:B------:R-:W-:Y:S01]  /*27c0*/  @!P0 IMAD.MOV R6, RZ, RZ, -R6 ;  /* 0x000000ffff068224 */ /* 0x000fe200078e0a06 */
[----:B------:R-:W-:Y:S01]  /*27d0*/  ISETP.GE.AND P0, PT, R9, RZ, PT ;  /* 0x000000ff0900720c */ /* 0x000fe20003f06270 */
[----:B------:R-:W-:Y:S01]  /*27e0*/  @!P6 IMAD.MOV R16, RZ, RZ, -R16 ;  /* 0x000000ffff10e224 */ /* 0x000fe200078e0a10 */
[----:B------:R-:W-:Y:S01]  /*27f0*/  ISETP.GT.U32.AND P6, PT, R2, R14, PT ;  /* 0x0000000e0200720c */ /* 0x000fe20003fc4070 */
[----:B------:R-:W-:Y:S01]  /*2800*/  VIADD R7, R13, 0xd6 ;  /* 0x000000d60d077836 */ /* 0x000fe20000000000 */
[----:B------:R0:W-:Y:S01]  /*2810*/  STL [R1+0x1cc], R6 ;  /* 0x0001cc0601007387 */ /* 0x0001e20000100800 */
[--C-:B------:R-:W-:Y:S02]  /*2820*/  @!P5 IMAD.IADD R5, R5, 0x1, -R2.reuse ;  /* 0x000000010505d824 */ /* 0x100fe400078e0a02 */
[C---:B------:R-:W-:Y:S01]  /*2830*/  VIADD R8, R13.reuse, 0xd7 ;  /* 0x000000d70d087836 */ /* 0x040fe20000000000 */
[----:B------:R-:W-:Y:S01]  /*2840*/  IABS R3, R7 ;  /* 0x0000000700037213 */ /* 0x000fe20000000000 */
[----:B------:R-:W-:Y:S01]  /*2850*/  @!P4 IMAD.IADD R4, R4, 0x1, -R2 ;  /* 0x000000010404c824 */ /* 0x000fe200078e0a02 */
[C---:B------:R-:W-:Y:S01]  /*2860*/  ISETP.GT.U32.AND P5, PT, R2.reuse, R5, PT ;  /* 0x000000050200720c */ /* 0x040fe20003fa4070 */
[----:B------:R-:W-:Y:S01]  /*2870*/  IMAD.MOV.U32 R11, RZ, RZ, R0 ;  /* 0x000000ffff0b7224 */ /* 0x000fe200078e0000 */
[----:B------:R-:W-:Y:S01]  /*2880*/  IABS R10, R8 ;  /* 0x00000008000a7213 */ /* 0x000fe20000000000 */
[----:B------:R-:W-:Y:S01]  /*2890*/  STL [R1+0x1d0], R16 ;  /* 0x0001d01001007387 */ /* 0x000fe20000100800 */
[----:B0-----:R-:W-:Y:S01]  /*28a0*/  VIADD R6, R13, 0xd8 ;  /* 0x000000d80d067836 */ /* 0x001fe20000000000 */
[----:B------:R-:W-:Y:S01]  /*28b0*/  ISETP.GT.U32.AND P4, PT, R2, R4, PT ;  /* 0x000000040200720c */ /* 0x000fe20003f84070 */
[----:B------:R-:W-:-:S02]  /*28c0*/  @!P6 IMAD.IADD R14, R14, 0x1, -R2 ;  /* 0x000000010e0ee824 */ /* 0x000fc400078e0a02 */
[----:B------:R-:W-:Y:S01]  /*28d0*/  @!P3 IMAD.MOV R11, RZ, RZ, -R11 ;  /* 0x000000ffff0bb224 */ /* 0x000fe200078e0a0b */
[----:B------:R-:W-:Y:S02]  /*28e0*/  IABS R9, R6 ;  /* 0x0000000600097213 */ /* 0x000fe40000000000 */
[----:B------:R-:W-:Y:S01]  /*28f0*/  ISETP.GE.AND P3, PT, R6, RZ, PT ;  /* 0x000000ff0600720c */ /* 0x000fe20003f66270 */
[----:B------:R-:W-:Y:S01]  /*2900*/  IMAD.MOV.U32 R6, RZ, RZ, R3 ;  /* 0x000000ffff067224 */ /* 0x000fe200078e0003 */
[----:B------:R-:W-:Y:S01]  /*2910*/  ISETP.GT.U32.AND P6, PT, R2, R14, PT ;  /* 0x0000000e0200720c */ /* 0x000fe20003fc4070 */
[C---:B------:R-:W-:Y:S01]  /*2920*/  IMAD.HI.U32 R0, R23.reuse, R9, RZ ;  /* 0x0000000917007227 */ /* 0x040fe200078e00ff */
[----:B------:R0:W-:Y:S03]  /*2930*/  STL [R1+0x1d4], R11 ;  /* 0x0001d40b01007387 */ /* 0x0001e60000100800 */
[----:B------:R-:W-:-:S04]  /*2940*/  IMAD.HI.U32 R3, R23, R10, RZ ;  /* 0x0000000a17037227 */ /* 0x000fc800078e00ff */
[----:B------:R-:W-:Y:S02]  /*2950*/  IMAD.MOV R0, RZ, RZ, -R0 ;  /* 0x000000ffff007224 */ /* 0x000fe400078e0a00 */
[----:B------:R-:W-:Y:S02]  /*2960*/  IMAD.MOV R3, RZ, RZ, -R3 ;  /* 0x000000ffff037224 */ /* 0x000fe400078e0a03 */
[--C-:B------:R-:W-:Y:S02]  /*2970*/  @!P5 IMAD.IADD R5, R5, 0x1, -R2.reuse ;  /* 0x000000010505d824 */ /* 0x100fe400078e0a02 */
[----:B------:R-:W-:Y:S02]  /*2980*/  IMAD R0, R2, R0, R9 ;  /* 0x0000000002007224 */ /* 0x000fe400078e0209 */
[----:B------:R-:W-:Y:S01]  /*2990*/  @!P4 IMAD.IADD R4, R4, 0x1, -R2 ;  /* 0x000000010404c824 */ /* 0x000fe200078e0a02 */
[----:B------:R-:W-:Y:S01]  /*29a0*/  ISETP.GE.AND P4, PT, R8, RZ, PT ;  /* 0x000000ff0800720c */ /* 0x000fe20003f86270 */
[C---:B------:R-:W-:Y:S01]  /*29b0*/  IMAD R3, R2.reuse, R3, R10 ;  /* 0x0000000302037224 */ /* 0x040fe200078e020a */
[----:B------:R-:W-:Y:S01]  /*29c0*/  ISETP.GT.U32.AND P5, PT, R2, R0, PT ;  /* 0x000000000200720c */ /* 0x000fe20003fa4070 */
[----:B------:R-:W-:-:S02]  /*29d0*/  IMAD.MOV.U32 R9, RZ, RZ, R5 ;  /* 0x000000ffff097224 */ /* 0x000fc400078e0005 */
[----:B------:R-:W-:-:S04]  /*29e0*/  IMAD.HI.U32 R8, R23, R6, RZ ;  /* 0x0000000617087227 */ /* 0x000fc800078e00ff */
[----:B------:R-:W-:Y:S01]  /*29f0*/  @!P0 IMAD.MOV R9, RZ, RZ, -R9 ;  /* 0x000000ffff098224 */ /* 0x000fe200078e0a09 */
[----:B------:R-:W-:Y:S01]  /*2a00*/  ISETP.GT.U32.AND P0, PT, R2, R3, PT ;  /* 0x000000030200720c */ /* 0x000fe20003f04070 */
[----:B------:R-:W-:Y:S02]  /*2a10*/  IMAD.MOV R8, RZ, RZ, -R8 ;  /* 0x000000ffff087224 */ /* 0x000fe400078e0a08 */
[----:B------:R-:W-:Y:S02]  /*2a20*/  @!P6 IMAD.IADD R14, R14, 0x1, -R2 ;  /* 0x000000010e0ee824 */ /* 0x000fe400078e0a02 */
[----:B0-----:R-:W-:Y:S02]  /*2a30*/  IMAD.MOV.U32 R11, RZ, RZ, R4 ;  /* 0x000000ffff0b7224 */ /* 0x001fe400078e0004 */
[----:B------:R-:W-:Y:S02]  /*2a40*/  IMAD R4, R2, R8, R6 ;  /* 0x0000000802047224 */ /* 0x000fe400078e0206 */
[----:B------:R-:W-:-:S02]  /*2a50*/  IMAD.MOV.U32 R16, RZ, RZ, R14 ;  /* 0x000000ffff107224 */ /* 0x000fc400078e000e */
[----:B------:R-:W-:Y:S02]  /*2a60*/  VIADD R8, R13, 0xd5 ;  /* 0x000000d50d087836 */ /* 0x000fe40000000000 */
[----:B------:R-:W-:Y:S01]  /*2a70*/  @!P1 IMAD.MOV R16, RZ, RZ, -R16 ;  /* 0x000000ffff109224 */ /* 0x000fe200078e0a10 */
[----:B------:R-:W-:Y:S01]  /*2a80*/  ISETP.GT.U32.AND P1, PT, R2, R4, PT ;  /* 0x000000040200720c */ /* 0x000fe20003f24070 */
[--C-:B------:R-:W-:Y:S01]  /*2a90*/  @!P5 IMAD.IADD R0, R0, 0x1, -R2.reuse ;  /* 0x000000010000d824 */ /* 0x100fe200078e0a02 */
[----:B------:R-:W-:Y:S01]  /*2aa0*/  ISETP.GE.AND P6, PT, R8, RZ, PT ;  /* 0x000000ff0800720c */ /* 0x000fe20003fc6270 */
[--C-:B------:R-:W-:Y:S01]  /*2ab0*/  @!P0 IMAD.IADD R3, R3, 0x1, -R2.reuse ;  /* 0x0000000103038824 */ /* 0x100fe200078e0a02 */
[----:B------:R-:W-:Y:S01]  /*2ac0*/  IABS R8, R8 ;  /* 0x0000000800087213 */ /* 0x000fe20000000000 */
[----:B------:R-:W-:Y:S01]  /*2ad0*/  @!P2 IMAD.MOV R11, RZ, RZ, -R11 ;  /* 0x000000ffff0ba224 */ /* 0x000fe200078e0a0b */
[C---:B------:R-:W-:Y:S01]  /*2ae0*/  ISETP.GT.U32.AND P5, PT, R2.reuse, R0, PT ;  /* 0x000000000200720c */ /* 0x040fe20003fa4070 */
[----:B------:R-:W-:Y:S01]  /*2af0*/  VIADD R5, R13, 0xd4 ;  /* 0x000000d40d057836 */ /* 0x000fe20000000000 */
[----:B------:R-:W-:Y:S01]  /*2b00*/  ISETP.GT.U32.AND P0, PT, R2, R3, PT ;  /* 0x000000030200720c */ /* 0x000fe20003f04070 */
[----:B------:R-:W-:Y:S01]  /*2b10*/  IMAD.HI.U32 R14, R23, R8, RZ ;  /* 0x00000008170e7227 */ /* 0x000fe200078e00ff */
[----:B------:R-:W-:Y:S01]  /*2b20*/  ISETP.GE.AND P2, PT, R7, RZ, PT ;  /* 0x000000ff0700720c */ /* 0x000fe20003f46270 */
[----:B------:R0:W-:Y:S02]  /*2b30*/  STL [R1+0x1d8], R11 ;  /* 0x0001d80b01007387 */ /* 0x0001e40000100800 */
[----:B------:R-:W-:-:S02]  /*2b40*/  @!P1 IMAD.IADD R4, R4, 0x1, -R2 ;  /* 0x0000000104049824 */ /* 0x000fc400078e0a02 */
[----:B------:R-:W-:Y:S01]  /*2b50*/  VIADD R7, R13, 0xd2 ;  /* 0x000000d20d077836 */ /* 0x000fe20000000000 */
[----:B------:R3:W-:Y:S01]  /*2b60*/  STL [R1+0x1dc], R9 ;  /* 0x0001dc0901007387 */ /* 0x0007e20000100800 */
[----:B------:R-:W-:Y:S01]  /*2b70*/  IMAD.MOV R14, RZ, RZ, -R14 ;  /* 0x000000ffff0e7224 */ /* 0x000fe200078e0a0e */
[----:B------:R-:W-:Y:S01]  /*2b80*/  ISETP.GT.U32.AND P1, PT, R2, R4, PT ;  /* 0x000000040200720c */ /* 0x000fe20003f24070 */
[----:B------:R-:W-:Y:S01]  /*2b90*/  @!P5 IMAD.IADD R0, R0, 0x1, -R2 ;  /* 0x000000010000d824 */ /* 0x000fe200078e0a02 */
[----:B------:R-:W-:Y:S01]  /*2ba0*/  ISETP.GE.AND P5, PT, R5, RZ, PT ;  /* 0x000000ff0500720c */ /* 0x000fe20003fa6270 */
[C---:B------:R-:W-:Y:S01]  /*2bb0*/  IMAD R8, R2.reuse, R14, R8 ;  /* 0x0000000e02087224 */ /* 0x040fe200078e0208 */
[----:B0-----:R-:W-:Y:S01]  /*2bc0*/  IABS R11, R7 ;  /* 0x00000007000b7213 */ /* 0x001fe20000000000 */
[----:B------:R-:W-:Y:S01]  /*2bd0*/  @!P0 IMAD.IADD R3, R3, 0x1, -R2 ;  /* 0x0000000103038824 */ /* 0x000fe200078e0a02 */
[----:B------:R0:W-:Y:S01]  /*2be0*/  STL [R1+0x1f0], R16 ;  /* 0x0001f01001007387 */ /* 0x0001e20000100800 */
[----:B------:R-:W-:Y:S01]  /*2bf0*/  IMAD.MOV.U32 R18, RZ, RZ, R0 ;  /* 0x000000ffff127224 */ /* 0x000fe200078e0000 */
[----:B---3--:R-:W-:Y:S01]  /*2c00*/  IABS R9, R5 ;  /* 0x0000000500097213 */ /* 0x008fe20000000000 */
[----:B------:R-:W-:Y:S01]  /*2c10*/  IMAD.MOV.U32 R17, RZ, RZ, R3 ;  /* 0x000000ffff117224 */ /* 0x000fe200078e0003 */
[----:B------:R-:W-:Y:S01]  /*2c20*/  ISETP.GT.U32.AND P0, PT, R2, R8, PT ;  /* 0x000000080200720c */ /* 0x000fe20003f04070 */
[----:B------:R-:W-:-:S04]  /*2c30*/  IMAD.HI.U32 R5, R23, R11, RZ ;  /* 0x0000000b17057227 */ /* 0x000fc800078e00ff */
[----:B------:R-:W-:-:S04]  /*2c40*/  IMAD.HI.U32 R15, R23, R9, RZ ;  /* 0x00000009170f7227 */ /* 0x000fc800078e00ff */
[----:B------:R-:W-:Y:S02]  /*2c50*/  VIADD R6, R13, 0xd3 ;  /* 0x000000d30d067836 */ /* 0x000fe40000000000 */
[----:B------:R-:W-:Y:S02]  /*2c60*/  @!P3 IMAD.MOV R18, RZ, RZ, -R18 ;  /* 0x000000ffff12b224 */ /* 0x000fe400078e0a12 */
[----:B------:R-:W-:Y:S01]  /*2c70*/  IMAD.MOV R15, RZ, RZ, -R15 ;  /* 0x000000ffff0f7224 */ /* 0x000fe200078e0a0f */
[----:B------:R-:W-:Y:S01]  /*2c80*/  IABS R10, R6 ;  /* 0x00000006000a7213 */ /* 0x000fe20000000000 */
[----:B------:R-:W-:Y:S01]  /*2c90*/  @!P4 IMAD.MOV R17, RZ, RZ, -R17 ;  /* 0x000000ffff11c224 */ /* 0x000fe200078e0a11 */
[----:B------:R-:W-:Y:S01]  /*2ca0*/  STL [R1+0x1f4], R18 ;  /* 0x0001f41201007387 */ /* 0x000fe20000100800 */
[----:B------:R-:W-:Y:S01]  /*2cb0*/  IMAD.MOV R5, RZ, RZ, -R5 ;  /* 0x000000ffff057224 */ /* 0x000fe200078e0a05 */
[----:B------:R-:W-:Y:S01]  /*2cc0*/  ISETP.GE.AND P4, PT, R6, RZ, PT ;  /* 0x000000ff0600720c */ /* 0x000fe20003f86270 */
[----:B------:R-:W-:Y:S01]  /*2cd0*/  @!P1 IMAD.IADD R4, R4, 0x1, -R2 ;  /* 0x0000000104049824 */ /* 0x000fe200078e0a02 */
[----:B------:R3:W-:Y:S01]  /*2ce0*/  STL [R1+0x1f8], R17 ;  /* 0x0001f81101007387 */ /* 0x0007e20000100800 */
[----:B------:R-:W-:-:S02]  /*2cf0*/  IMAD R9, R2, R15, R9 ;  /* 0x0000000f02097224 */ /* 0x000fc400078e0209 */
[C---:B------:R-:W-:Y:S02]  /*2d00*/  IMAD R11, R2.reuse, R5, R11 ;  /* 0x00000005020b7224 */ /* 0x040fe400078e020b */
[----:B0-----:R-:W-:Y:S01]  /*2d10*/  IMAD.HI.U32 R16, R23, R10, RZ ;  /* 0x0000000a17107227 */ /* 0x001fe200078e00ff */
[----:B------:R-:W-:-:S03]  /*2d20*/  ISETP.GT.U32.AND P3, PT, R2, R9, PT ;  /* 0x000000090200720c */ /* 0x000fc60003f64070 */
[----:B------:R-:W-:Y:S02]  /*2d30*/  @!P0 IMAD.IADD R8, R8, 0x1, -R2 ;  /* 0x0000000108088824 */ /* 0x000fe400078e0a02 */
[----:B---3--:R-:W-:Y:S02]  /*2d40*/  IMAD.MOV.U32 R17, RZ, RZ, R4 ;  /* 0x000000ffff117224 */ /* 0x008fe400078e0004 */
[----:B------:R-:W-:Y:S01]  /*2d50*/  IMAD.MOV R16, RZ, RZ, -R16 ;  /* 0x000000ffff107224 */ /* 0x000fe200078e0a10 */
[C---:B------:R-:W-:Y:S01]  /*2d60*/  ISETP.GT.U32.AND P0, PT, R2.reuse, R8, PT ;  /* 0x000000080200720c */ /* 0x040fe20003f04070 */
[----:B------:R-:W-:Y:S01]  /*2d70*/  @!P2 IMAD.MOV R17, RZ, RZ, -R17 ;  /* 0x000000ffff11a224 */ /* 0x000fe200078e0a11 */
[C---:B------:R-:W-:Y:S01]  /*2d80*/  ISETP.GT.U32.AND P2, PT, R2.reuse, R11, PT ;  /* 0x0000000b0200720c */ /* 0x040fe20003f44070 */
[C---:B------:R-:W-:Y:S02]  /*2d90*/  IMAD R10, R2.reuse, R16, R10 ;  /* 0x00000010020a7224 */ /* 0x040fe400078e020a */
[C---:B------:R-:W-:Y:S01]  /*2da0*/  VIADD R0, R13.reuse, 0xd1 ;  /* 0x000000d10d007836 */ /* 0x040fe20000000000 */
[----:B------:R0:W-:Y:S01]  /*2db0*/  STL [R1+0x1fc], R17 ;  /* 0x0001fc1101007387 */ /* 0x0001e20000100800 */
[----:B------:R-:W-:Y:S01]  /*2dc0*/  VIADD R3, R13, 0xd0 ;  /* 0x000000d00d037836 */ /* 0x000fe20000000000 */
[----:B------:R-:W-:Y:S01]  /*2dd0*/  ISETP.GT.U32.AND P1, PT, R2, R10, PT ;  /* 0x0000000a0200720c */ /* 0x000fe20003f24070 */
[--C-:B------:R-:W-:Y:S01]  /*2de0*/  @!P3 IMAD.IADD R9, R9, 0x1, -R2.reuse ;  /* 0x000000010909b824 */ /* 0x100fe200078e0a02 */
[----:B------:R-:W-:Y:S01]  /*2df0*/  IABS R14, R0 ;  /* 0x00000000000e7213 */ /* 0x000fe20000000000 */
[----:B------:R-:W-:Y:S01]  /*2e00*/  VIADD R5, R13, 0xcf ;  /* 0x000000cf0d057836 */ /* 0x000fe20000000000 */
[----:B------:R-:W-:Y:S01]  /*2e10*/  IABS R15, R3 ;  /* 0x00000003000f7213 */ /* 0x000fe20000000000 */
[--C-:B------:R-:W-:Y:S01]  /*2e20*/  @!P0 IMAD.IADD R8, R8, 0x1, -R2.reuse ;  /* 0x0000000108088824 */ /* 0x100fe200078e0a02 */
[----:B------:R-:W-:Y:S01]  /*2e30*/  ISETP.GT.U32.AND P3, PT, R2, R9, PT ;  /* 0x000000090200720c */ /* 0x000fe20003f64070 */
[----:B------:R-:W-:Y:S01]  /*2e40*/  @!P2 IMAD.IADD R11, R11, 0x1, -R2 ;  /* 0x000000010b0ba824 */ /* 0x000fe200078e0a02 */
[----:B------:R-:W-:Y:S01]  /*2e50*/  ISETP.GE.AND P0, PT, R7, RZ, PT ;  /* 0x000000ff0700720c */ /* 0x000fe20003f06270 */
[----:B------:R-:W-:Y:S01]  /*2e60*/  IMAD.HI.U32 R4, R23, R14, RZ ;  /* 0x0000000e17047227 */ /* 0x000fe200078e00ff */
[----:B------:R-:W-:-:S02]  /*2e70*/  IABS R6, R5 ;  /* 0x0000000500067213 */ /* 0x000fc40000000000 */
[----:B------:R-:W-:Y:S01]  /*2e80*/  ISETP.GT.U32.AND P2, PT, R2, R11, PT ;  /* 0x0000000b0200720c */ /* 0x000fe20003f44070 */
[----:B------:R-:W-:-:S04]  /*2e90*/  IMAD.HI.U32 R7, R23, R15, RZ ;  /* 0x0000000f17077227 */ /* 0x000fc800078e00ff */
[----:B------:R-:W-:Y:S02]  /*2ea0*/  IMAD.MOV R4, RZ, RZ, -R4 ;  /* 0x000000ffff047224 */ /* 0x000fe400078e0a04 */
[----:B------:R-:W-:Y:S02]  /*2eb0*/  IMAD.MOV R7, RZ, RZ, -R7 ;  /* 0x000000ffff077224 */ /* 0x000fe400078e0a07 */
[----:B------:R-:W-:Y:S02]  /*2ec0*/  @!P1 IMAD.IADD R10, R10, 0x1, -R2 ;  /* 0x000000010a0a9824 */ /* 0x000fe400078e0a02 */
[C---:B------:R-:W-:Y:S02]  /*2ed0*/  IMAD R4, R2.reuse, R4, R14 ;  /* 0x0000000402047224 */ /* 0x040fe400078e020e */
[C---:B------:R-:W-:Y:S01]  /*2ee0*/  IMAD R15, R2.reuse, R7, R15 ;  /* 0x00000007020f7224 */ /* 0x040fe200078e020f */
[C---:B------:R-:W-:Y:S01]  /*2ef0*/  ISETP.GT.U32.AND P1, PT, R2.reuse, R10, PT ;  /* 0x0000000a0200720c */ /* 0x040fe20003f24070 */
[--C-:B------:R-:W-:Y:S01]  /*2f00*/  @!P3 IMAD.IADD R9, R9, 0x1, -R2.reuse ;  /* 0x000000010909b824 */ /* 0x100fe200078e0a02 */
[C---:B------:R-:W-:Y:S01]  /*2f10*/  ISETP.GT.U32.AND P3, PT, R2.reuse, R4, PT ;  /* 0x000000040200720c */ /* 0x040fe20003f64070 */
[----:B------:R-:W-:Y:S01]  /*2f20*/  @!P2 IMAD.IADD R11, R11, 0x1, -R2 ;  /* 0x000000010b0ba824 */ /* 0x000fe200078e0a02 */
[----:B------:R-:W-:Y:S01]  /*2f30*/  ISETP.GT.U32.AND P2, PT, R2, R15, PT ;  /* 0x0000000f0200720c */ /* 0x000fe20003f44070 */
[----:B0-----:R-:W-:-:S02]  /*2f40*/  IMAD.MOV.U32 R17, RZ, RZ, R8 ;  /* 0x000000ffff117224 */ /* 0x001fc400078e0008 */
[----:B------:R-:W-:Y:S02]  /*2f50*/  IMAD.MOV.U32 R16, RZ, RZ, R9 ;  /* 0x000000ffff107224 */ /* 0x000fe400078e0009 */
[----:B------:R-:W-:-:S04]  /*2f60*/  IMAD.HI.U32 R8, R23, R6, RZ ;  /* 0x0000000617087227 */ /* 0x000fc800078e00ff */
[----:B------:R-:W-:Y:S01]  /*2f70*/  @!P6 IMAD.MOV R17, RZ, RZ, -R17 ;  /* 0x000000ffff11e224 */ /* 0x000fe200078e0a11 */
[----:B------:R-:W-:Y:S01]  /*2f80*/  ISETP.GE.AND P6, PT, R0, RZ, PT ;  /* 0x000000ff0000720c */ /* 0x000fe20003fc6270 */
[----:B------:R-:W-:Y:S01]  /*2f90*/  @!P5 IMAD.MOV R16, RZ, RZ, -R16 ;  /* 0x000000ffff10d224 */ /* 0x000fe200078e0a10 */
[----:B------:R-:W-:Y:S01]  /*2fa0*/  ISETP.GE.AND P5, PT, R3, RZ, PT ;  /* 0x000000ff0300720c */ /* 0x000fe20003fa6270 */
[----:B------:R-:W-:Y:S01]  /*2fb0*/  IMAD.MOV R8, RZ, RZ, -R8 ;  /* 0x000000ffff087224 */ /* 0x000fe200078e0a08 */
[----:B------:R-:W-:Y:S01]  /*2fc0*/  STL [R1+0x200], R17 ;  /* 0x0002001101007387 */ /* 0x000fe20000100800 */
[----:B------:R-:W-:Y:S02]  /*2fd0*/  VIADD R0, R13, 0xce ;  /* 0x000000ce0d007836 */ /* 0x000fe40000000000 */
[--C-:B------:R-:W-:Y:S01]  /*2fe0*/  @!P1 IMAD.IADD R10, R10, 0x1, -R2.reuse ;  /* 0x000000010a0a9824 */ /* 0x100fe200078e0a02 */
[----:B------:R0:W-:Y:S01]  /*2ff0*/  STL [R1+0x204], R16 ;  /* 0x0002041001007387 */ /* 0x0001e20000100800 */
[----:B------:R-:W-:Y:S01]  /*3000*/  @!P3 IMAD.IADD R4, R4, 0x1, -R2 ;  /* 0x000000010404b824 */ /* 0x000fe200078e0a02 */
[----:B------:R-:W-:Y:S01]  /*3010*/  ISETP.GE.AND P1, PT, R5, RZ, PT ;  /* 0x000000ff0500720c */ /* 0x000fe20003f26270 */
[C---:B------:R-:W-:Y:S01]  /*3020*/  IMAD R14, R2.reuse, R8, R6 ;  /* 0x00000008020e7224 */ /* 0x040fe200078e0206 */
[----:B------:R-:W-:Y:S01]  /*3030*/  IABS R6, R0 ;  /* 0x0000000000067213 */ /* 0x000fe20000000000 */
[----:B------:R-:W-:Y:S01]  /*3040*/  @!P2 IMAD.IADD R15, R15, 0x1, -R2 ;  /* 0x000000010f0fa824 */ /* 0x000fe200078e0a02 */
[----:B------:R-:W-:Y:S01]  /*3050*/  ISETP.GT.U32.AND P3, PT, R2, R4, PT ;  /* 0x000000040200720c */ /* 0x000fe20003f64070 */
[----:B------:R-:W-:-:S02]  /*3060*/  VIADD R3, R13, 0xcd ;  /* 0x000000cd0d037836 */ /* 0x000fc40000000000 */
[----:B------:R-:W-:Y:S01]  /*3070*/  IMAD.MOV.U32 R9, RZ, RZ, R11 ;  /* 0x000000ffff097224 */ /* 0x000fe200078e000b */
[----:B------:R-:W-:Y:S01]  /*3080*/  ISETP.GT.U32.AND P2, PT, R2, R15, PT ;  /* 0x0000000f0200720c */ /* 0x000fe20003f44070 */
[----:B0-----:R-:W-:Y:S02]  /*3090*/  IMAD.MOV.U32 R16, RZ, RZ, R10 ;  /* 0x000000ffff107224 */ /* 0x001fe400078e000a */
[----:B------:R-:W-:Y:S01]  /*30a0*/  @!P0 IMAD.MOV R9, RZ, RZ, -R9 ;  /* 0x000000ffff098224 */ /* 0x000fe200078e0a09 */
[----:B------:R-:W-:Y:S01]  /*30b0*/  ISETP.GE.AND P0, PT, R3, RZ, PT ;  /* 0x000000ff0300720c */ /* 0x000fe20003f06270 */
[----:B------:R-:W-:Y:S01]  /*30c0*/  @!P4 IMAD.MOV R16, RZ, RZ, -R16 ;  /* 0x000000ffff10c224 */ /* 0x000fe200078e0a10 */
[----:B------:R-:W-:Y:S01]  /*30d0*/  IABS R3, R3 ;  /* 0x0000000300037213 */ /* 0x000fe20000000000 */
[----:B------:R-:W-:Y:S01]  /*30e0*/  IMAD.HI.U32 R10, R23, R6, RZ ;  /* 0x00000006170a7227 */ /* 0x000fe200078e00ff */
[----:B------:R-:W-:Y:S02]  /*30f0*/  ISETP.GE.AND P4, PT, R0, RZ, PT ;  /* 0x000000ff0000720c */ /* 0x000fe40003f86270 */
[----:B------:R0:W-:Y:S01]  /*3100*/  STL [R1+0x208], R16 ;  /* 0x0002081001007387 */ /* 0x0001e20000100800 */
[----:B------:R-:W-:-:S02]  /*3110*/  IMAD.MOV R10, RZ, RZ, -R10 ;  /* 0x000000ffff0a7224 */ /* 0x000fc400078e0a0a */
[----:B------:R-:W-:Y:S01]  /*3120*/  @!P3 IMAD.IADD R4, R4, 0x1, -R2 ;  /* 0x000000010404b824 */ /* 0x000fe200078e0a02 */
[----:B------:R3:W-:Y:S01]  /*3130*/  STL [R1+0x20c], R9 ;  /* 0x00020c0901007387 */ /* 0x0007e20000100800 */
[C---:B------:R-:W-:Y:S01]  /*3140*/  IMAD R6, R2.reuse, R10, R6 ;  /* 0x0000000a02067224 */ /* 0x040fe200078e0206 */
[C---:B------:R-:W-:Y:S01]  /*3150*/  ISETP.GT.U32.AND P3, PT, R2.reuse, R14, PT ;  /* 0x0000000e0200720c */ /* 0x040fe20003f64070 */
[----:B------:R-:W-:Y:S02]  /*3160*/  @!P2 IMAD.IADD R15, R15, 0x1, -R2 ;  /* 0x000000010f0fa824 */ /* 0x000fe400078e0a02 */
[C---:B------:R-:W-:Y:S01]  /*3170*/  VIADD R0, R13.reuse, 0xcc ;  /* 0x000000cc0d007836 */ /* 0x040fe20000000000 */
[----:B------:R-:W-:Y:S01]  /*3180*/  ISETP.GT.U32.AND P2, PT, R2, R6, PT ;  /* 0x000000060200720c */ /* 0x000fe20003f44070 */
[----:B0-----:R-:W-:Y:S02]  /*3190*/  IMAD.MOV.U32 R16, RZ, RZ, R4 ;  /* 0x000000ffff107224 */ /* 0x001fe400078e0004 */
[----:B------:R-:W-:Y:S01]  /*31a0*/  VIADD R5, R13, 0xcb ;  /* 0x000000cb0d057836 */ /* 0x000fe20000000000 */
[----:B------:R-:W-:Y:S01]  /*31b0*/  IABS R7, R0 ;  /* 0x0000000000077213 */ /* 0x000fe20000000000 */
[----:B---3--:R-:W-:-:S03]  /*31c0*/  IMAD.HI.U32 R9, R23, R3, RZ ;  /* 0x0000000317097227 */ /* 0x008fc600078e00ff */
[----:B------:R-:W-:Y:S01]  /*31d0*/  IABS R8, R5 ;  /* 0x0000000500087213 */ /* 0x000fe20000000000 */
[----:B------:R-:W-:Y:S02]  /*31e0*/  IMAD.MOV R9, RZ, RZ, -R9 ;  /* 0x000000ffff097224 */ /* 0x000fe400078e0a09 */
[----:B------:R-:W-:Y:S02]  /*31f0*/  @!P6 IMAD.MOV R16, RZ, RZ, -R16 ;  /* 0x000000ffff10e224 */ /* 0x000fe400078e0a10 */
[----:B------:R-:W-:Y:S02]  /*3200*/  IMAD R3, R2, R9, R3 ;  /* 0x0000000902037224 */ /* 0x000fe400078e0203 */
[--C-:B------:R-:W-:Y:S01]  /*3210*/  @!P3 IMAD.IADD R14, R14, 0x1, -R2.reuse ;  /* 0x000000010e0eb824 */ /* 0x100fe200078e0a02 */
[----:B------:R-:W-:Y:S01]  /*3220*/  STL [R1+0x214], R16 ;  /* 0x0002141001007387 */ /* 0x000fe20000100800 */
[----:B------:R-:W-:Y:S01]  /*3230*/  @!P2 IMAD.IADD R6, R6, 0x1, -R2 ;  /* 0x000000010606a824 */ /* 0x000fe200078e0a02 */
[C---:B------:R-:W-:Y:S01]  /*3240*/  ISETP.GT.U32.AND P6, PT, R2.reuse, R3, PT ;  /* 0x000000030200720c */ /* 0x040fe20003fc4070 */
[----:B------:R-:W-:Y:S01]  /*3250*/  IMAD.HI.U32 R9, R23, R7, RZ ;  /* 0x0000000717097227 */ /* 0x000fe200078e00ff */
[----:B------:R-:W-:-:S02]  /*3260*/  ISETP.GT.U32.AND P3, PT, R2, R14, PT ;  /* 0x0000000e0200720c */ /* 0x000fc40003f64070 */
[----:B------:R-:W-:Y:S01]  /*3270*/  ISETP.GT.U32.AND P2, PT, R2, R6, PT ;  /* 0x000000060200720c */ /* 0x000fe20003f44070 */
[----:B------:R-:W-:Y:S02]  /*3280*/  IMAD.MOV.U32 R11, RZ, RZ, R15 ;  /* 0x000000ffff0b7224 */ /* 0x000fe400078e000f */
[----:B------:R-:W-:Y:S02]  /*3290*/  IMAD.MOV R9, RZ, RZ, -R9 ;  /* 0x000000ffff097224 */ /* 0x000fe400078e0a09 */
[----:B------:R-:W-:-:S04]  /*32a0*/  IMAD.HI.U32 R10, R23, R8, RZ ;  /* 0x00000008170a7227 */ /* 0x000fc800078e00ff */
[----:B------:R-:W-:Y:S02]  /*32b0*/  @!P6 IMAD.IADD R3, R3, 0x1, -R2 ;  /* 0x000000010303e824 */ /* 0x000fe400078e0a02 */
[----:B------:R-:W-:Y:S01]  /*32c0*/  @!P5 IMAD.MOV R11, RZ, RZ, -R11 ;  /* 0x000000ffff0bd224 */ /* 0x000fe200078e0a0b */
[----:B------:R-:W-:Y:S01]  /*32d0*/  ISETP.GE.AND P5, PT, R0, RZ, PT ;  /* 0x000000ff0000720c */ /* 0x000fe20003fa6270 */
[C---:B------:R-:W-:Y:S01]  /*32e0*/  IMAD R0, R2.reuse, R9, R7 ;  /* 0x0000000902007224 */ /* 0x040fe200078e0207 */
[C---:B------:R-:W-:Y:S01]  /*32f0*/  ISETP.GT.U32.AND P6, PT, R2.reuse, R3, PT ;  /* 0x000000030200720c */ /* 0x040fe20003fc4070 */
[----:B------:R-:W-:Y:S01]  /*3300*/  IMAD.MOV R10, RZ, RZ, -R10 ;  /* 0x000000ffff0a7224 */ /* 0x000fe200078e0a0a */
[----:B------:R0:W-:Y:S01]  /*3310*/  STL [R1+0x218], R11 ;  /* 0x0002180b01007387 */ /* 0x0001e20000100800 */
[----:B------:R-:W-:Y:S02]  /*3320*/  VIADD R9, R13, 0xca ;  /* 0x000000ca0d097836 */ /* 0x000fe40000000000 */
[----:B------:R-:W-:-:S02]  /*3330*/  IMAD R8, R2, R10, R8 ;  /* 0x0000000a02087224 */ /* 0x000fc400078e0208 */
[----:B------:R-:W-:Y:S01]  /*3340*/  VIADD R7, R13, 0xc9 ;  /* 0x000000c90d077836 */ /* 0x000fe20000000000 */
[----:B------:R-:W-:Y:S01]  /*3350*/  IABS R10, R9 ;  /* 0x00000009000a7213 */ /* 0x000fe20000000000 */
[--C-:B------:R-:W-:Y:S01]  /*3360*/  @!P3 IMAD.IADD R14, R14, 0x1, -R2.reuse ;  /* 0x000000010e0eb824 */ /* 0x100fe200078e0a02 */
[----:B------:R-:W-:Y:S01]  /*3370*/  ISETP.GE.AND P3, PT, R5, RZ, PT ;  /* 0x000000ff0500720c */ /* 0x000fe20003f66270 */
[----:B------:R-:W-:Y:S01]  /*3380*/  @!P2 IMAD.IADD R6, R6, 0x1, -R2 ;  /* 0x000000010606a824 */ /* 0x000fe200078e0a02 */
[----:B------:R-:W-:Y:S01]  /*3390*/  ISETP.GT.U32.AND P2, PT, R2, R0, PT ;  /* 0x000000000200720c */ /* 0x000fe20003f44070 */
[----:B------:R-:W-:Y:S01]  /*33a0*/  IMAD.HI.U32 R5, R23, R10, RZ ;  /* 0x0000000a17057227 */ /* 0x000fe200078e00ff */
[----:B------:R-:W-:-:S03]  /*33b0*/  IABS R21, R7 ;  /* 0x0000000700157213 */ /* 0x000fc60000000000 */
[----:B------:R-:W-:Y:S02]  /*33c0*/  IMAD.MOV R5, RZ, RZ, -R5 ;  /* 0x000000ffff057224 */ /* 0x000fe400078e0a05 */
[----:B------:R-:W-:Y:S01]  /*33d0*/  @!P6 IMAD.IADD R3, R3, 0x1, -R2 ;  /* 0x000000010303e824 */ /* 0x000fe200078e0a02 */
[----:B------:R-:W-:Y:S01]  /*33e0*/  ISETP.GT.U32.AND P6, PT, R2, R8, PT ;  /* 0x000000080200720c */ /* 0x000fe20003fc4070 */
[----:B------:R-:W-:-:S04]  /*33f0*/  IMAD.HI.U32 R20, R23, R21, RZ ;  /* 0x0000001517147227 */ /* 0x000fc800078e00ff */
[----:B------:R-:W-:Y:S02]  /*3400*/  VIADD R18, R13, 0xc8 ;  /* 0x000000c80d127836 */ /* 0x000fe40000000000 */
[----:B------:R-:W-:Y:S02]  /*3410*/  IMAD R10, R2, R5, R10 ;  /* 0x00000005020a7224 */ /* 0x000fe400078e020a */
[----:B------:R-:W-:Y:S01]  /*3420*/  IMAD.MOV R20, RZ, RZ, -R20 ;  /* 0x000000ffff147224 */ /* 0x000fe200078e0a14 */
[----:B------:R-:W-:Y:S01]  /*3430*/  IABS R19, R18 ;  /* 0x0000001200137213 */ /* 0x000fe20000000000 */
[----:B------:R-:W-:Y:S01]  /*3440*/  @!P2 IMAD.IADD R0, R0, 0x1, -R2 ;  /* 0x000000010000a824 */ /* 0x000fe200078e0a02 */
[C---:B------:R-:W-:Y:S01]  /*3450*/  ISETP.GT.U32.AND P2, PT, R2.reuse, R10, PT ;  /* 0x0000000a0200720c */ /* 0x040fe20003f44070 */
[----:B------:R-:W-:Y:S02]  /*3460*/  IMAD R20, R2, R20, R21 ;  /* 0x0000001402147224 */ /* 0x000fe400078e0215 */
[----:B------:R-:W-:-:S04]  /*3470*/  IMAD.HI.U32 R22, R23, R19, RZ ;  /* 0x0000001317167227 */ /* 0x000fc800078e00ff */
[----:B------:R-:W-:Y:S01]  /*3480*/  @!P6 IMAD.IADD R8, R8, 0x1, -R2 ;  /* 0x000000010808e824 */ /* 0x000fe200078e0a02 */
[C---:B------:R-:W-:Y:S01]  /*3490*/  ISETP.GT.U32.AND P6, PT, R2.reuse, R20, PT ;  /* 0x000000140200720c */ /* 0x040fe20003fc4070 */
[C---:B0-----:R-:W-:Y:S02]  /*34a0*/  VIADD R11, R13.reuse, 0xc7 ;  /* 0x000000c70d0b7836 */ /* 0x041fe40000000000 */
[----:B------:R-:W-:Y:S02]  /*34b0*/  IMAD.MOV R22, RZ, RZ, -R22 ;  /* 0x000000ffff167224 */ /* 0x000fe400078e0a16 */
[----:B------:R-:W-:Y:S01]  /*34c0*/  VIADD R15, R13, 0xc6 ;  /* 0x000000c60d0f7836 */ /* 0x000fe20000000000 */
[----:B------:R-:W-:Y:S01]  /*34d0*/  IABS R4, R11 ;  /* 0x0000000b00047213 */ /* 0x000fe20000000000 */
[----:B------:R-:W-:Y:S02]  /*34e0*/  IMAD R19, R2, R22, R19 ;  /* 0x0000001602137224 */ /* 0x000fe400078e0213 */
[----:B------:R-:W-:Y:S01]  /*34f0*/  @!P2 IMAD.IADD R10, R10, 0x1, -R2 ;  /* 0x000000010a0aa824 */ /* 0x000fe200078e0a02 */
[C---:B------:R-:W-:Y:S01]  /*3500*/  ISETP.GT.U32.AND P2, PT, R2.reuse, R0, PT ;  /* 0x000000000200720c */ /* 0x040fe20003f44070 */
[----:B------:R-:W-:Y:S01]  /*3510*/  IMAD.MOV.U32 R24, RZ, RZ, R14 ;  /* 0x000000ffff187224 */ /* 0x000fe200078e000e */
[----:B------:R-:W-:Y:S01]  /*3520*/  IABS R16, R15 ;  /* 0x0000000f00107213 */ /* 0x000fe20000000000 */
[----:B------:R-:W-:Y:S01]  /*3530*/  @!P0 IMAD.MOV R3, RZ, RZ, -R3 ;  /* 0x000000ffff038224 */ /* 0x000fe200078e0a03 */
[----:B------:R-:W-:Y:S01]  /*3540*/  ISETP.GT.U32.AND P0, PT, R2, R19, PT ;  /* 0x000000130200720c */ /* 0x000fe20003f04070 */
[----:B------:R-:W-:-:S04]  /*3550*/  IMAD.HI.U32 R17, R23, R4, RZ ;  /* 0x0000000417117227 */ /* 0x000fc800078e00ff */
[----:B------:R-:W-:Y:S02]  /*3560*/  IMAD.MOV.U32 R21, RZ, RZ, R6 ;  /* 0x000000ffff157224 */ /* 0x000fe400078e0006 */
[----:B------:R-:W-:Y:S01]  /*3570*/  @!P6 IMAD.IADD R20, R20, 0x1, -R2 ;  /* 0x000000011414e824 */ /* 0x000fe200078e0a02 */
[C---:B------:R-:W-:Y:S01]  /*3580*/  ISETP.GT.U32.AND P6, PT, R2.reuse, R10, PT ;  /* 0x0000000a0200720c */ /* 0x040fe20003fc4070 */
[----:B------:R-:W-:Y:S01]  /*3590*/  @!P1 IMAD.MOV R24, RZ, RZ, -R24 ;  /* 0x000000ffff189224 */ /* 0x000fe200078e0a18 */
[C---:B------:R-:W-:Y:S01]  /*35a0*/  ISETP.GT.U32.AND P1, PT, R2.reuse, R8, PT ;  /* 0x000000080200720c */ /* 0x040fe20003f24070 */
[----:B------:R-:W-:Y:S02]  /*35b0*/  IMAD.MOV R17, RZ, RZ, -R17 ;  /* 0x000000ffff117224 */ /* 0x000fe400078e0a11 */
[----:B------:R-:W-:Y:S01]  /*35c0*/  IMAD.HI.U32 R5, R23, R16, RZ ;  /* 0x0000001017057227 */ /* 0x000fe200078e00ff */
[----:B------:R-:W-:Y:S03]  /*35d0*/  STL [R1+0x21c], R24 ;  /* 0x00021c1801007387 */ /* 0x000fe60000100800 */
[----:B------:R-:W-:Y:S01]  /*35e0*/  @!P4 IMAD.MOV R21, RZ, RZ, -R21 ;  /* 0x000000ffff15c224 */ /* 0x000fe200078e0a15 */
[C---:B------:R-:W-:Y:S01]  /*35f0*/  ISETP.GT.U32.AND P4, PT, R2.reuse, R20, PT ;  /* 0x000000140200720c */ /* 0x040fe20003f84070 */
[----:B------:R-:W-:-:S02]  /*3600*/  IMAD R4, R2, R17, R4 ;  /* 0x0000001102047224 */ /* 0x000fc400078e0204 */
[C---:B------:R-:W-:Y:S01]  /*3610*/  VIADD R14, R13.reuse, 0xc4 ;  /* 0x000000c40d0e7836 */ /* 0x040fe20000000000 */
[----:B------:R-:W-:Y:S01]  /*3620*/  STL [R1+0x220], R21 ;  /* 0x0002201501007387 */ /* 0x000fe20000100800 */
[----:B------:R-:W-:Y:S02]  /*3630*/  IMAD.MOV R5, RZ, RZ, -R5 ;  /* 0x000000ffff057224 */ /* 0x000fe400078e0a05 */
[----:B------:R-:W-:Y:S01]  /*3640*/  VIADD R17, R13, 0xc5 ;  /* 0x000000c50d117836 */ /* 0x000fe20000000000 */
[----:B------:R-:W-:Y:S01]  /*3650*/  IABS R6, R14 ;  /* 0x0000000e00067213 */ /* 0x000fe20000000000 */
[----:B------:R-:W-:Y:S01]  /*3660*/  @!P2 IMAD.IADD R0, R0, 0x1, -R2 ;  /* 0x000000010000a824 */ /* 0x000fe200078e0a02 */
[----:B------:R0:W-:Y:S01]  /*3670*/  STL [R1+0x224], R3 ;  /* 0x0002240301007387 */ /* 0x0001e20000100800 */
[C---:B------:R-:W-:Y:S01]  /*3680*/  IMAD R5, R2.reuse, R5, R16 ;  /* 0x0000000502057224 */ /* 0x040fe200078e0210 */
[----:B------:R-:W-:Y:S01]  /*3690*/  IABS R16, R17 ;  /* 0x0000001100107213 */ /* 0x000fe20000000000 */
[----:B------:R-:W-:Y:S01]  /*36a0*/  @!P0 IMAD.IADD R19, R19, 0x1, -R2 ;  /* 0x0000000113138824 */ /* 0x000fe200078e0a02 */
[----:B------:R-:W-:Y:S01]  /*36b0*/  ISETP.GT.U32.AND P2, PT, R2, R4, PT ;  /* 0x000000040200720c */ /* 0x000fe20003f44070 */
[----:B------:R-:W-:Y:S01]  /*36c0*/  IMAD.MOV.U32 R22, RZ, RZ, R0 ;  /* 0x000000ffff167224 */ /* 0x000fe200078e0000 */
[----:B------:R-:W-:Y:S01]  /*36d0*/  ISETP.GE.AND P0, PT, R18, RZ, PT ;  /* 0x000000ff1200720c */ /* 0x000fe20003f06270 */
[----:B------:R-:W-:Y:S01]  /*36e0*/  @!P1 IMAD.IADD R8, R8, 0x1, -R2 ;  /* 0x0000000108089824 */ /* 0x000fe200078e0a02 */
[----:B------:R-:W-:Y:S01]  /*36f0*/  ISETP.GE.AND P1, PT, R9, RZ, PT ;  /* 0x000000ff0900720c */ /* 0x000fe20003f26270 */
[----:B------:R-:W-:Y:S01]  /*3700*/  @!P5 IMAD.MOV R22, RZ, RZ, -R22 ;  /* 0x000000ffff16d224 */ /* 0x000fe200078e0a16 */
[----:B------:R-:W-:Y:S01]  /*3710*/  ISETP.GT.U32.AND P5, PT, R2, R19, PT ;  /* 0x000000130200720c */ /* 0x000fe20003fa4070 */
[----:B------:R-:W-:-:S03]  /*3720*/  IMAD.HI.U32 R9, R23, R6, RZ ;  /* 0x0000000617097227 */ /* 0x000fc600078e00ff */
[----:B------:R-:W-:Y:S01]  /*3730*/  STL [R1+0x228], R22 ;  /* 0x0002281601007387 */ /* 0x000fe20000100800 */
[----:B0-----:R-:W-:-:S04]  /*3740*/  IMAD.HI.U32 R3, R23, R16, RZ ;  /* 0x0000001017037227 */ /* 0x001fc800078e00ff */
[--C-:B------:R-:W-:Y:S01]  /*3750*/  @!P4 IMAD.IADD R20, R20, 0x1, -R2.reuse ;  /* 0x000000011414c824 */ /* 0x100fe200078e0a02 */
[----:B------:R-:W-:Y:S01]  /*3760*/  ISETP.GE.AND P4, PT, R7, RZ, PT ;  /* 0x000000ff0700720c */ /* 0x000fe20003f86270 */
[----:B------:R-:W-:Y:S01]  /*3770*/  @!P6 IMAD.IADD R10, R10, 0x1, -R2 ;  /* 0x000000010a0ae824 */ /* 0x000fe200078e0a02 */
[C---:B------:R-:W-:Y:S01]  /*3780*/  ISETP.GT.U32.AND P6, PT, R2.reuse, R5, PT ;  /* 0x000000050200720c */ /* 0x040fe20003fc4070 */
[----:B------:R-:W-:Y:S02]  /*3790*/  IMAD.MOV R9, RZ, RZ, -R9 ;  /* 0x000000ffff097224 */ /* 0x000fe400078e0a09 */
[----:B------:R-:W-:Y:S02]  /*37a0*/  IMAD.MOV R3, RZ, RZ, -R3 ;  /* 0x000000ffff037224 */ /* 0x000fe400078e0a03 */
[C---:B------:R-:W-:Y:S02]  /*37b0*/  IMAD R6, R2.reuse, R9, R6 ;  /* 0x0000000902067224 */ /* 0x040fe400078e0206 */
[----:B------:R-:W-:-:S02]  /*37c0*/  IMAD R3, R2, R3, R16 ;  /* 0x0000000302037224 */ /* 0x000fc400078e0210 */
[----:B------:R-:W-:Y:S02]  /*37d0*/  IMAD.MOV.U32 R21, RZ, RZ, R8 ;  /* 0x000000ffff157224 */ /* 0x000fe400078e0008 */
[----:B------:R-:W-:Y:S02]  /*37e0*/  IMAD.MOV.U32 R9, RZ, RZ, R10 ;  /* 0x000000ffff097224 */ /* 0x000fe400078e000a */
[----:B------:R-:W-:Y:S02]  /*37f0*/  IMAD.MOV.U32 R8, RZ, RZ, R20 ;  /* 0x000000ffff087224 */ /* 0x000fe400078e0014 */
[----:B------:R-:W-:Y:S02]  /*3800*/  @!P3 IMAD.MOV R21, RZ, RZ, -R21 ;  /* 0x000000ffff15b224 */ /* 0x000fe400078e0a15 */
[----:B------:R-:W-:Y:S01]  /*3810*/  @!P1 IMAD.MOV R9, RZ, RZ, -R9 ;  /* 0x000000ffff099224 */ /* 0x000fe200078e0a09 */
[C---:B------:R-:W-:Y:S01]  /*3820*/  ISETP.GT.U32.AND P1, PT, R2.reuse, R3, PT ;  /* 0x000000030200720c */ /* 0x040fe20003f24070 */
[----:B------:R-:W-:Y:S01]  /*3830*/  @!P5 IMAD.IADD R19, R19, 0x1, -R2 ;  /* 0x000000011313d824 */ /* 0x000fe200078e0a02 */
[----:B------:R-:W-:Y:S01]  /*3840*/  ISETP.GT.U32.AND P5, PT, R2, R6, PT ;  /* 0x000000060200720c */ /* 0x000fe20003fa4070 */
[----:B------:R-:W-:Y:S01]  /*3850*/  @!P4 IMAD.MOV R8, RZ, RZ, -R8 ;  /* 0x000000ffff08c224 */ /* 0x000fe200078e0a08 */
[----:B------:R-:W-:Y:S01]  /*3860*/  STL [R1+0x230], R21 ;  /* 0x0002301501007387 */ /* 0x000fe20000100800 */
[----:B------:R-:W-:Y:S01]  /*3870*/  VIADD R7, R13, 0xc2 ;  /* 0x000000c20d077836 */ /* 0x000fe20000000000 */
[----:B------:R-:W-:Y:S01]  /*3880*/  ISETP.GE.AND P4, PT, R15, RZ, PT ;  /* 0x000000ff0f00720c */ /* 0x000fe20003f86270 */
[--C-:B------:R-:W-:Y:S01]  /*3890*/  @!P2 IMAD.IADD R4, R4, 0x1, -R2.reuse ;  /* 0x000000010404a824 */ /* 0x100fe200078e0a02 */
[----:B------:R0:W-:Y:S01]  /*38a0*/  STL [R1+0x234], R9 ;  /* 0x0002340901007387 */ /* 0x0001e20000100800 */
[----:B------:R-:W-:Y:S01]  /*38b0*/  VIADD R0, R13, 0xc3 ;  /* 0x000000c30d007836 */ /* 0x000fe20000000000 */
[----:B------:R-:W-:Y:S01]  /*38c0*/  ISETP.GE.AND P2, PT, R11, RZ, PT ;  /* 0x000000ff0b00720c */ /* 0x000fe20003f46270 */
[--C-:B------:R-:W-:Y:S01]  /*38d0*/  @!P6 IMAD.IADD R5, R5, 0x1, -R2.reuse ;  /* 0x000000010505e824 */ /* 0x100fe200078e0a02 */
[----:B------:R3:W-:Y:S01]  /*38e0*/  STL [R1+0x238], R8 ;  /* 0x0002380801007387 */ /* 0x0007e20000100800 */
[----:B------:R-:W-:Y:S01]  /*38f0*/  ISETP.GT.U32.AND P3, PT, R2, R4, PT ;  /* 0x000000040200720c */ /* 0x000fe20003f64070 */
[--C-:B------:R-:W-:Y:S01]  /*3900*/  @!P1 IMAD.IADD R3, R3, 0x1, -R2.reuse ;  /* 0x0000000103039824 */ /* 0x100fe200078e0a02 */
[----:B------:R-:W-:Y:S01]  /*3910*/  ISETP.GE.AND P1, PT, R0, RZ, PT ;  /* 0x000000ff0000720c */ /* 0x000fe20003f26270 */
[----:B------:R-:W-:Y:S01]  /*3920*/  IMAD.MOV.U32 R16, RZ, RZ, R19 ;  /* 0x000000ffff107224 */ /* 0x000fe200078e0013 */
[----:B------:R-:W-:Y:S01]  /*3930*/  ISETP.GT.U32.AND P6, PT, R2, R5, PT ;  /* 0x000000050200720c */ /* 0x000fe20003fc4070 */
[----:B------:R-:W-:Y:S01]  /*3940*/  @!P5 IMAD.IADD R6, R6, 0x1, -R2 ;  /* 0x000000010606d824 */ /* 0x000fe200078e0a02 */
[----:B0-----:R-:W-:Y:S01]  /*3950*/  IABS R9, R0 ;  /* 0x0000000000097213 */ /* 0x001fe20000000000 */
[----:B------:R-:W-:Y:S01]  /*3960*/  @!P0 IMAD.MOV R16, RZ, RZ, -R16 ;  /* 0x000000ffff108224 */ /* 0x000fe200078e0a10 */
[----:B------:R-:W-:-:S02]  /*3970*/  ISETP.GT.U32.AND P0, PT, R2, R3, PT ;  /* 0x000000030200720c */ /* 0x000fc40003f04070 */
[----:B---3--:R-:W-:Y:S02]  /*3980*/  IABS R8, R7 ;  /* 0x0000000700087213 */ /* 0x008fe40000000000 */
[----:B------:R-:W-:Y:S01]  /*3990*/  ISETP.GT.U32.AND P5, PT, R2, R6, PT ;  /* 0x000000060200720c */ /* 0x000fe20003fa4070 */
[----:B------:R-:W-:Y:S01]  /*39a0*/  @!P3 IMAD.IADD R4, R4, 0x1, -R2 ;  /* 0x000000010404b824 */ /* 0x000fe200078e0a02 */
[----:B------:R-:W-:Y:S01]  /*39b0*/  ISETP.GE.AND P3, PT, R17, RZ, PT ;  /* 0x000000ff1100720c */ /* 0x000fe20003f66270 */
[----:B------:R-:W-:Y:S01]  /*39c0*/  IMAD.MOV.U32 R10, RZ, RZ, R8 ;  /* 0x000000ffff0a7224 */ /* 0x000fe200078e0008 */
[----:B------:R-:W-:Y:S01]  /*39d0*/  STL [R1+0x23c], R16 ;  /* 0x00023c1001007387 */ /* 0x000fe20000100800 */
[----:B------:R-:W-:-:S04]  /*39e0*/  IMAD.HI.U32 R8, R23, R9, RZ ;  /* 0x0000000917087227 */ /* 0x000fc800078e00ff */
[----:B------:R-:W-:Y:S02]  /*39f0*/  IMAD.MOV R8, RZ, RZ, -R8 ;  /* 0x000000ffff087224 */ /* 0x000fe400078e0a08 */
[----:B------:R-:W-:-:S04]  /*3a00*/  IMAD.HI.U32 R0, R23, R10, RZ ;  /* 0x0000000a17007227 */ /* 0x000fc800078e00ff */
[----:B------:R-:W-:Y:S01]  /*3a10*/  @!P6 IMAD.IADD R5, R5, 0x1, -R2 ;  /* 0x000000010505e824 */ /* 0x000fe200078e0a02 */
[----:B------:R-:W-:Y:S01]  /*3a20*/  ISETP.GE.AND P6, PT, R14, RZ, PT ;  /* 0x000000ff0e00720c */ /* 0x000fe20003fc6270 */
[C---:B------:R-:W-:Y:S02]  /*3a30*/  IMAD R8, R2.reuse, R8, R9 ;  /* 0x0000000802087224 */ /* 0x040fe400078e0209 */
[----:B------:R-:W-:Y:S02]  /*3a40*/  IMAD.MOV R0, RZ, RZ, -R0 ;  /* 0x000000ffff007224 */ /* 0x000fe400078e0a00 */
[----:B------:R-:W-:Y:S02]  /*3a50*/  IMAD.MOV.U32 R11, RZ, RZ, R4 ;  /* 0x000000ffff0b7224 */ /* 0x000fe400078e0004 */
[----:B------:R-:W-:Y:S01]  /*3a60*/  @!P4 IMAD.MOV R5, RZ, RZ, -R5 ;  /* 0x000000ffff05c224 */ /* 0x000fe200078e0a05 */
[C---:B------:R-:W-:Y:S01]  /*3a70*/  ISETP.GT.U32.AND P4, PT, R2.reuse, R8, PT ;  /* 0x000000080200720c */ /* 0x040fe20003f84070 */
[----:B------:R-:W-:-:S02]  /*3a80*/  IMAD R4, R2, R0, R10 ;  /* 0x0000000002047224 */ /* 0x000fc400078e020a */
[----:B------:R-:W-:Y:S01]  /*3a90*/  @!P2 IMAD.MOV R11, RZ, RZ, -R11 ;  /* 0x000000ffff0ba224 */ /* 0x000fe200078e0a0b */
[----:B------:R-:W-:Y:S01]  /*3aa0*/  ISETP.GE.AND P2, PT, R7, RZ, PT ;  /* 0x000000ff0700720c */ /* 0x000fe20003f46270 */
[--C-:B------:R-:W-:Y:S02]  /*3ab0*/  @!P0 IMAD.IADD R3, R3, 0x1, -R2.reuse ;  /* 0x0000000103038824 */ /* 0x100fe400078e0a02 */
[--C-:B------:R-:W-:Y:S01]  /*3ac0*/  @!P5 IMAD.IADD R6, R6, 0x1, -R2.reuse ;  /* 0x000000010606d824 */ /* 0x100fe200078e0a02 */
[----:B------:R-:W-:Y:S01]  /*3ad0*/  ISETP.GT.U32.AND P5, PT, R2, R4, PT ;  /* 0x000000040200720c */ /* 0x000fe20003fa4070 */
[----:B------:R0:W-:Y:S01]  /*3ae0*/  STL [R1+0x240], R11 ;  /* 0x0002400b01007387 */ /* 0x0001e20000100800 */
[C---:B------:R-:W-:Y:S02]  /*3af0*/  VIADD R7, R13.reuse, 0xc1 ;  /* 0x000000c10d077836 */ /* 0x040fe40000000000 */
[----:B------:R-:W-:Y:S01]  /*3b00*/  VIADD R9, R13, 0xc0 ;  /* 0x000000c00d097836 */ /* 0x000fe20000000000 */
[----:B------:R3:W-:Y:S01]  /*3b10*/  STL [R1+0x244], R5 ;  /* 0x0002440501007387 */ /* 0x0007e20000100800 */
[----:B------:R-:W-:Y:S01]  /*3b20*/  @!P4 IMAD.IADD R8, R8, 0x1, -R2 ;  /* 0x000000010808c824 */ /* 0x000fe200078e0a02 */
[----:B------:R-:W-:Y:S01]  /*3b30*/  ISETP.GE.AND P0, PT, R7, RZ, PT ;  /* 0x000000ff0700720c */ /* 0x000fe20003f06270 */
[----:B------:R-:W-:Y:S01]  /*3b40*/  @!P6 IMAD.MOV R6, RZ, RZ, -R6 ;  /* 0x000000ffff06e224 */ /* 0x000fe200078e0a06 */
[----:B------:R-:W-:Y:S01]  /*3b50*/  IABS R7, R7 ;  /* 0x0000000700077213 */ /* 0x000fe20000000000 */
[----:B0-----:R-:W-:Y:S01]  /*3b60*/  IMAD.MOV.U32 R11, RZ, RZ, R3 ;  /* 0x000000ffff0b7224 */ /* 0x001fe200078e0003 */
[----:B------:R-:W-:-:S02]  /*3b70*/  IABS R0, R9 ;  /* 0x0000000900007213 */ /* 0x000fc40000000000 */
[----:B------:R-:W-:Y:S01]  /*3b80*/  @!P5 IMAD.IADD R4, R4, 0x1, -R2 ;  /* 0x000000010404d824 */ /* 0x000fe200078e0a02 */
[----:B------:R-:W-:Y:S01]  /*3b90*/  ISETP.GE.AND P4, PT, R9, RZ, PT ;  /* 0x000000ff0900720c */ /* 0x000fe20003f86270 */
[----:B---3--:R-:W-:Y:S02]  /*3ba0*/  VIADD R5, R13, 0xbf ;  /* 0x000000bf0d057836 */ /* 0x008fe40000000000 */
[----:B------:R-:W-:Y:S01]  /*3bb0*/  @!P3 IMAD.MOV R11, RZ, RZ, -R11 ;  /* 0x000000ffff0bb224 */ /* 0x000fe200078e0a0b */
[C---:B------:R-:W-:Y:S02]  /*3bc0*/  ISETP.GT.U32.AND P3, PT, R2.reuse, R8, PT ;  /* 0x000000080200720c */ /* 0x040fe40003f64070 */
[----:B------:R-:W-:Y:S02]  /*3bd0*/  IABS R10, R5 ;  /* 0x00000005000a7213 */ /* 0x000fe40000000000 */
[----:B------:R0:W-:Y:S01]  /*3be0*/  STL [R1+0x248], R11 ;  /* 0x0002480b01007387 */ /* 0x0001e20000100800 */
[----:B------:R-:W-:-:S02]  /*3bf0*/  ISETP.GT.U32.AND P5, PT, R2, R4, PT ;  /* 0x000000040200720c */ /* 0x000fc40003fa4070 */
[----:B------:R-:W-:Y:S01]  /*3c00*/  IMAD.MOV.U32 R3, RZ, RZ, R10 ;  /* 0x000000ffff037224 */ /* 0x000fe200078e000a */
[----:B------:R-:W-:Y:S01]  /*3c10*/  ISETP.GE.AND P6, PT, R5, RZ, PT ;  /* 0x000000ff0500720c */ /* 0x000fe20003fc6270 */
[C---:B------:R-:W-:Y:S01]  /*3c20*/  IMAD.HI.U32 R10, R23.reuse, R0, RZ ;  /* 0x00000000170a7227 */ /* 0x040fe200078e00ff */
[----:B------:R3:W-:Y:S03]  /*3c30*/  STL [R1+0x24c], R6 ;  /* 0x00024c0601007387 */ /* 0x0007e60000100800 */
[----:B------:R-:W-:-:S04]  /*3c40*/  IMAD.HI.U32 R9, R23, R3, RZ ;  /* 0x0000000317097227 */ /* 0x000fc800078e00ff */
[----:B0-----:R-:W-:-:S04]  /*3c50*/  IMAD.HI.U32 R11, R23, R7, RZ ;  /* 0x00000007170b7227 */ /* 0x001fc800078e00ff */
[----:B------:R-:W-:Y:S02]  /*3c60*/  IMAD.MOV R11, RZ, RZ, -R11 ;  /* 0x000000ffff0b7224 */ /* 0x000fe400078e0a0b */
[----:B------:R-:W-:Y:S02]  /*3c70*/  IMAD.MOV R10, RZ, RZ, -R10 ;  /* 0x000000ffff0a7224 */ /* 0x000fe400078e0a0a */
[----:B------:R-:W-:Y:S02]  /*3c80*/  IMAD R5, R2, R11, R7 ;  /* 0x0000000b02057224 */ /* 0x000fe400078e0207 */
[----:B------:R-:W-:Y:S02]  /*3c90*/  IMAD.MOV R9, RZ, RZ, -R9 ;  /* 0x000000ffff097224 */ /* 0x000fe400078e0a09 */
[----:B------:R-:W-:Y:S01]  /*3ca0*/  @!P3 IMAD.IADD R8, R8, 0x1, -R2 ;  /* 0x000000010808b824 */ /* 0x000fe200078e0a02 */
[C---:B------:R-:W-:Y:S01]  /*3cb0*/  ISETP.GT.U32.AND P3, PT, R2.reuse, R5, PT ;  /* 0x000000050200720c */ /* 0x040fe20003f64070 */
[----:B------:R-:W-:-:S02]  /*3cc0*/  IMAD R0, R2, R10, R0 ;  /* 0x0000000a02007224 */ /* 0x000fc400078e0200 */
[----:B------:R-:W-:Y:S02]  /*3cd0*/  IMAD R3, R2, R9, R3 ;  /* 0x0000000902037224 */ /* 0x000fe400078e0203 */
[----:B------:R-:W-:Y:S02]  /*3ce0*/  IMAD.MOV.U32 R17, RZ, RZ, R8 ;  /* 0x000000ffff117224 */ /* 0x000fe400078e0008 */
[--C-:B------:R-:W-:Y:S01]  /*3cf0*/  @!P5 IMAD.IADD R4, R4, 0x1, -R2.reuse ;  /* 0x000000010404d824 */ /* 0x100fe200078e0a02 */
[C---:B------:R-:W-:Y:S01]  /*3d00*/  ISETP.GT.U32.AND P5, PT, R2.reuse, R0, PT ;  /* 0x000000000200720c */ /* 0x040fe20003fa4070 */
[----:B------:R-:W-:Y:S01]  /*3d10*/  @!P1 IMAD.MOV R17, RZ, RZ, -R17 ;  /* 0x000000ffff119224 */ /* 0x000fe200078e0a11 */
[C---:B------:R-:W-:Y:S01]  /*3d20*/  ISETP.GT.U32.AND P1, PT, R2.reuse, R3, PT ;  /* 0x000000030200720c */ /* 0x040fe20003f24070 */
[----:B------:R-:W-:Y:S02]  /*3d30*/  VIADD R11, R13, 0xbe ;  /* 0x000000be0d0b7836 */ /* 0x000fe40000000000 */
[----:B------:R-:W-:Y:S01]  /*3d40*/  @!P3 IMAD.IADD R5, R5, 0x1, -R2 ;  /* 0x000000010505b824 */ /* 0x000fe200078e0a02 */
[----:B------:R0:W-:Y:S01]  /*3d50*/  STL [R1+0x250], R17 ;  /* 0x0002501101007387 */ /* 0x0001e20000100800 */
[C---:B---3--:R-:W-:Y:S01]  /*3d60*/  VIADD R6, R13.reuse, 0xbc ;  /* 0x000000bc0d067836 */ /* 0x048fe20000000000 */
[----:B------:R-:W-:Y:S01]  /*3d70*/  IABS R14, R11 ;  /* 0x0000000b000e7213 */ /* 0x000fe20000000000 */
[C---:B------:R-:W-:Y:S01]  /*3d80*/  VIADD R10, R13.reuse, 0xbd ;  /* 0x000000bd0d0a7836 */ /* 0x040fe20000000000 */
[----:B------:R-:W-:Y:S01]  /*3d90*/  ISETP.GT.U32.AND P3, PT, R2, R5, PT ;  /* 0x000000050200720c */ /* 0x000fe20003f64070 */
[----:B------:R-:W-:Y:S01]  /*3da0*/  VIADD R7, R13, 0xbb ;  /* 0x000000bb0d077836 */ /* 0x000fe20000000000 */
[----:B------:R-:W-:Y:S01]  /*3db0*/  IABS R16, R6 ;  /* 0x0000000600107213 */ /* 0x000fe20000000000 */
[----:B------:R-:W-:Y:S01]  /*3dc0*/  IMAD.HI.U32 R8, R23, R14, RZ ;  /* 0x0000000e17087227 */ /* 0x000fe200078e00ff */
[----:B------:R-:W-:-:S02]  /*3dd0*/  IABS R15, R10 ;  /* 0x0000000a000f7213 */ /* 0x000fc40000000000 */
[----:B------:R-:W-:Y:S01]  /*3de0*/  IABS R9, R7 ;  /* 0x0000000700097213 */ /* 0x000fe20000000000 */
[--C-:B------:R-:W-:Y:S02]  /*3df0*/  @!P5 IMAD.IADD R0, R0, 0x1, -R2.reuse ;  /* 0x000000010000d824 */ /* 0x100fe400078e0a02 */
[----:B------:R-:W-:Y:S02]  /*3e00*/  @!P1 IMAD.IADD R3, R3, 0x1, -R2 ;  /* 0x0000000103039824 */ /* 0x000fe400078e0a02 */
[----:B0-----:R-:W-:Y:S01]  /*3e10*/  IMAD.MOV.U32 R17, RZ, RZ, R4 ;  /* 0x000000ffff117224 */ /* 0x001fe200078e0004 */
[C---:B------:R-:W-:Y:S01]  /*3e20*/  ISETP.GT.U32.AND P5, PT, R2.reuse, R0, PT ;  /* 0x000000000200720c */ /* 0x040fe20003fa4070 */
[----:B------:R-:W-:Y:S01]  /*3e30*/  IMAD.MOV R4, RZ, RZ, -R8 ;  /* 0x000000ffff047224 */ /* 0x000fe200078e0a08 */
[C---:B------:R-:W-:Y:S01]  /*3e40*/  ISETP.GT.U32.AND P1, PT, R2.reuse, R3, PT ;  /* 0x000000030200720c */ /* 0x040fe20003f24070 */
[----:B------:R-:W-:Y:S02]  /*3e50*/  IMAD.MOV.U32 R8, RZ, RZ, R16 ;  /* 0x000000ffff087224 */ /* 0x000fe400078e0010 */
[----:B------:R-:W-:-:S02]  /*3e60*/  IMAD R4, R2, R4, R14 ;  /* 0x0000000402047224 */ /* 0x000fc400078e020e */
[----:B------:R-:W-:-:S04]  /*3e70*/  IMAD.HI.U32 R16, R23, R15, RZ ;  /* 0x0000000f17107227 */ /* 0x000fc800078e00ff */
[----:B------:R-:W-:-:S04]  /*3e80*/  IMAD.HI.U32 R14, R23, R8, RZ ;  /* 0x00000008170e7227 */ /* 0x000fc800078e00ff */
[----:B------:R-:W-:Y:S01]  /*3e90*/  @!P3 IMAD.IADD R5, R5, 0x1, -R2 ;  /* 0x000000010505b824 */ /* 0x000fe200078e0a02 */
[----:B------:R-:W-:Y:S01]  /*3ea0*/  ISETP.GT.U32.AND P3, PT, R2, R4, PT ;  /* 0x000000040200720c */ /* 0x000fe20003f64070 */
[----:B------:R-:W-:Y:S01]  /*3eb0*/  @!P2 IMAD.MOV R17, RZ, RZ, -R17 ;  /* 0x000000ffff11a224 */ /* 0x000fe200078e0a11 */
[----:B------:R-:W-:Y:S01]  /*3ec0*/  ISETP.GE.AND P2, PT, R11, RZ, PT ;  /* 0x000000ff0b00720c */ /* 0x000fe20003f46270 */
[----:B------:R-:W-:-:S03]  /*3ed0*/  IMAD.HI.U32 R11, R23, R9, RZ ;  /* 0x00000009170b7227 */ /* 0x000fc600078e00ff */
[----:B------:R0:W-:Y:S01]  /*3ee0*/  STL [R1+0x254], R17 ;  /* 0x0002541101007387 */ /* 0x0001e20000100800 */
[----:B------:R-:W-:Y:S02]  /*3ef0*/  IMAD.MOV R16, RZ, RZ, -R16 ;  /* 0x000000ffff107224 */ /* 0x000fe400078e0a10 */
[----:B------:R-:W-:Y:S02]  /*3f00*/  IMAD.MOV R14, RZ, RZ, -R14 ;  /* 0x000000ffff0e7224 */ /* 0x000fe400078e0a0e */
[----:B------:R-:W-:Y:S01]  /*3f10*/  @!P5 IMAD.IADD R0, R0, 0x1, -R2 ;  /* 0x000000010000d824 */ /* 0x000fe200078e0a02 */
[----:B------:R-:W-:Y:S01]  /*3f20*/  ISETP.GE.AND P5, PT, R10, RZ, PT ;  /* 0x000000ff0a00720c */ /* 0x000fe20003fa6270 */
[----:B------:R-:W-:Y:S02]  /*3f30*/  IMAD.MOV R11, RZ, RZ, -R11 ;  /* 0x000000ffff0b7224 */ /* 0x000fe400078e0a0b */
[C---:B------:R-:W-:Y:S02]  /*3f40*/  IMAD R10, R2.reuse, R16, R15 ;  /* 0x00000010020a7224 */ /* 0x040fe400078e020f */
[----:B------:R-:W-:-:S02]  /*3f50*/  IMAD R8, R2, R14, R8 ;  /* 0x0000000e02087224 */ /* 0x000fc400078e0208 */
[----:B0-----:R-:W-:Y:S02]  /*3f60*/  IMAD.MOV.U32 R17, RZ, RZ, R5 ;  /* 0x000000ffff117224 */ /* 0x001fe400078e0005 */
[----:B------:R-:W-:Y:S01]  /*3f70*/  @!P1 IMAD.IADD R3, R3, 0x1, -R2 ;  /* 0x0000000103039824 */ /* 0x000fe200078e0a02 */
[C---:B------:R-:W-:Y:S01]  /*3f80*/  ISETP.GT.U32.AND P1, PT, R2.reuse, R8, PT ;  /* 0x000000080200720c */ /* 0x040fe20003f24070 */
[C---:B------:R-:W-:Y:S02]  /*3f90*/  IMAD R5, R2.reuse, R11, R9 ;  /* 0x0000000b02057224 */ /* 0x040fe400078e0209 */
[----:B------:R-:W-:Y:S01]  /*3fa0*/  @!P0 IMAD.MOV R17, RZ, RZ, -R17 ;  /* 0x000000ffff118224 */ /* 0x000fe200078e0a11 */
[----:B------:R-:W-:Y:S01]  /*3fb0*/  ISETP.GT.U32.AND P0, PT, R2, R10, PT ;  /* 0x0000000a0200720c */ /* 0x000fe20003f04070 */
[----:B------:R-:W-:Y:S02]  /*3fc0*/  IMAD.MOV.U32 R15, RZ, RZ, R0 ;  /* 0x000000ffff0f7224 */ /* 0x000fe400078e0000 */
[----:B------:R-:W-:Y:S01]  /*3fd0*/  IMAD.MOV.U32 R11, RZ, RZ, R3 ;  /* 0x000000ffff0b7224 */ /* 0x000fe200078e0003 */
[----:B------:R-:W-:Y:S01]  /*3fe0*/  STL [R1+0x258], R17 ;  /* 0x0002581101007387 */ /* 0x000fe20000100800 */
[----:B------:R-:W-:-:S02]  /*3ff0*/  @!P3 IMAD.IADD R4, R4, 0x1, -R2 ;  /* 0x000000010404b824 */ /* 0x000fc400078e0a02 */
[----:B------:R-:W-:Y:S01]  /*4000*/  @!P4 IMAD.MOV R15, RZ, RZ, -R15 ;  /* 0x000000ffff0fc224 */ /* 0x000fe200078e0a0f */
[----:B------:R-:W-:Y:S01]  /*4010*/  ISETP.GE.AND P4, PT, R6, RZ, PT ;  /* 0x000000ff0600720c */ /* 0x000fe20003f86270 */
[----:B------:R-:W-:Y:S01]  /*4020*/  @!P6 IMAD.MOV R11, RZ, RZ, -R11 ;  /* 0x000000ffff0be224 */ /* 0x000fe200078e0a0b */
[C---:B------:R-:W-:Y:S01]  /*4030*/  ISETP.GT.U32.AND P6, PT, R2.reuse, R5, PT ;  /* 0x000000050200720c */ /* 0x040fe20003fc4070 */
[----:B------:R-:W-:Y:S01]  /*4040*/  VIADD R14, R13, 0xba ;  /* 0x000000ba0d0e7836 */ /* 0x000fe20000000000 */
[----:B------:R-:W-:Y:S01]  /*4050*/  ISETP.GT.U32.AND P3, PT, R2, R4, PT ;  /* 0x000000040200720c */ /* 0x000fe20003f64070 */
[----:B------:R0:W-:Y:S01]  /*4060*/  STL [R1+0x260], R15 ;  /* 0x0002600f01007387 */ /* 0x0001e20000100800 */
[--C-:B------:R-:W-:Y:S02]  /*4070*/  @!P0 IMAD.IADD R10, R10, 0x1, -R2.reuse ;  /* 0x000000010a0a8824 */ /* 0x100fe400078e0a02 */
[----:B------:R-:W-:Y:S01]  /*4080*/  IABS R9, R14 ;  /* 0x0000000e00097213 */ /* 0x000fe20000000000 */
[----:B------:R3:W-:Y:S01]  /*4090*/  STL [R1+0x264], R11 ;  /* 0x0002640b01007387 */ /* 0x0007e20000100800 */
[----:B------:R-:W-:Y:S01]  /*40a0*/  @!P1 IMAD.IADD R8, R8, 0x1, -R2 ;  /* 0x0000000108089824 */ /* 0x000fe200078e0a02 */
[----:B------:R-:W-:-:S02]  /*40b0*/  ISETP.GT.U32.AND P1, PT, R2, R10, PT ;  /* 0x0000000a0200720c */ /* 0x000fc40003f24070 */
[----:B------:R-:W-:Y:S01]  /*40c0*/  IMAD.MOV.U32 R0, RZ, RZ, R9 ;  /* 0x000000ffff007224 */ /* 0x000fe200078e0009 */
[----:B------:R-:W-:Y:S01]  /*40d0*/  ISETP.GE.AND P0, PT, R14, RZ, PT ;  /* 0x000000ff0e00720c */ /* 0x000fe20003f06270 */
[----:B0-----:R-:W-:Y:S02]  /*40e0*/  VIADD R15, R13, 0xb9 ;  /* 0x000000b90d0f7836 */ /* 0x001fe40000000000 */
[----:B------:R-:W-:Y:S01]  /*40f0*/  @!P6 IMAD.IADD R5, R5, 0x1, -R2 ;  /* 0x000000010505e824 */ /* 0x000fe200078e0a02 */
[----:B------:R-:W-:Y:S01]  /*4100*/  ISETP.GT.U32.AND P6, PT, R2, R8, PT ;  /* 0x000000080200720c */ /* 0x000fe20003fc4070 */
[----:B------:R-:W-:Y:S01]  /*4110*/  IMAD.HI.U32 R3, R23, R0, RZ ;  /* 0x0000000017037227 */ /* 0x000fe200078e00ff */
[----:B---3--:R-:W-:-:S03]  /*4120*/  IABS R11, R15 ;  /* 0x0000000f000b7213 */ /* 0x008fc60000000000 */
[----:B------:R-:W-:Y:S01]  /*4130*/  @!P3 IMAD.IADD R4, R4, 0x1, -R2 ;  /* 0x000000010404b824 */ /* 0x000fe200078e0a02 */
[----:B------:R-:W-:Y:S01]  /*4140*/  ISETP.GE.AND P3, PT, R7, RZ, PT ;  /* 0x000000ff0700720c */ /* 0x000fe20003f66270 */
[----:B------:R-:W-:-:S04]  /*4150*/  IMAD.HI.U32 R6, R23, R11, RZ ;  /* 0x0000000b17067227 */ /* 0x000fc800078e00ff */
[----:B------:R-:W-:Y:S02]  /*4160*/  IMAD.MOV R3, RZ, RZ, -R3 ;  /* 0x000000ffff037224 */ /* 0x000fe400078e0a03 */
[----:B------:R-:W-:Y:S02]  /*4170*/  IMAD.MOV.U32 R9, RZ, RZ, R4 ;  /* 0x000000ffff097224 */ /* 0x000fe400078e0004 */
[----:B------:R-:W-:Y:S02]  /*4180*/  IMAD.MOV R6, RZ, RZ, -R6 ;  /* 0x000000ffff067224 */ /* 0x000fe400078e0a06 */
[C---:B------:R-:W-:Y:S02]  /*4190*/  IMAD R0, R2.reuse, R3, R0 ;  /* 0x0000000302007224 */ /* 0x040fe400078e0200 */
[----:B------:R-:W-:Y:S01]  /*41a0*/  @!P2 IMAD.MOV R9, RZ, RZ, -R9 ;  /* 0x000000ffff09a224 */ /* 0x000fe200078e0a09 */
[C---:B------:R-:W-:Y:S01]  /*41b0*/  ISETP.GT.U32.AND P2, PT, R2.reuse, R5, PT ;  /* 0x000000050200720c */ /* 0x040fe20003f44070 */
[----:B------:R-:W-:-:S02]  /*41c0*/  IMAD R11, R2, R6, R11 ;  /* 0x00000006020b7224 */ /* 0x000fc400078e020b */
[--C-:B------:R-:W-:Y:S01]  /*41d0*/  @!P1 IMAD.IADD R10, R10, 0x1, -R2.reuse ;  /* 0x000000010a0a9824 */ /* 0x100fe200078e0a02 */
[----:B------:R0:W-:Y:S01]  /*41e0*/  STL [R1+0x268], R9 ;  /* 0x0002680901007387 */ /* 0x0001e20000100800 */
[----:B------:R-:W-:Y:S01]  /*41f0*/  @!P6 IMAD.IADD R8, R8, 0x1, -R2 ;  /* 0x000000010808e824 */ /* 0x000fe200078e0a02 */
[C---:B------:R-:W-:Y:S01]  /*4200*/  ISETP.GT.U32.AND P1, PT, R2.reuse, R0, PT ;  /* 0x000000000200720c */ /* 0x040fe20003f24070 */
[C---:B------:R-:W-:Y:S01]  /*4210*/  VIADD R4, R13.reuse, 0xb7 ;  /* 0x000000b70d047836 */ /* 0x040fe20000000000 */
[----:B------:R-:W-:Y:S01]  /*4220*/  ISETP.GT.U32.AND P6, PT, R2, R11, PT ;  /* 0x0000000b0200720c */ /* 0x000fe20003fc4070 */
[----:B------:R-:W-:Y:S02]  /*4230*/  VIADD R3, R13, 0xb6 ;  /* 0x000000b60d037836 */ /* 0x000fe40000000000 */
[----:B------:R-:W-:Y:S01]  /*4240*/  IMAD.MOV.U32 R17, RZ, RZ, R10 ;  /* 0x000000ffff117224 */ /* 0x000fe200078e000a */
[----:B------:R-:W-:Y:S01]  /*4250*/  IABS R6, R4 ;  /* 0x0000000400067213 */ /* 0x000fe20000000000 */
[----:B------:R-:W-:Y:S01]  /*4260*/  @!P2 IMAD.IADD R5, R5, 0x1, -R2 ;  /* 0x000000010505a824 */ /* 0x000fe200078e0a02 */
[----:B------:R-:W-:Y:S01]  /*4270*/  ISETP.GE.AND P2, PT, R15, RZ, PT ;  /* 0x000000ff0f00720c */ /* 0x000fe20003f46270 */
[----:B0-----:R-:W-:Y:S01]  /*4280*/  VIADD R9, R13, 0xb8 ;  /* 0x000000b80d097836 */ /* 0x001fe20000000000 */
[----:B------:R-:W-:Y:S01]  /*4290*/  IABS R7, R3 ;  /* 0x0000000300077213 */ /* 0x000fe20000000000 */
[----:B------:R-:W-:-:S03]  /*42a0*/  IMAD.HI.U32 R16, R23, R6, RZ ;  /* 0x0000000617107227 */ /* 0x000fc600078e00ff */
[----:B------:R-:W-:Y:S01]  /*42b0*/  IABS R14, R9 ;  /* 0x00000009000e7213 */ /* 0x000fe20000000000 */
[--C-:B------:R-:W-:Y:S01]  /*42c0*/  @!P1 IMAD.IADD R0, R0, 0x1, -R2.reuse ;  /* 0x0000000100009824 */ /* 0x100fe200078e0a02 */
[----:B------:R-:W-:Y:S01]  /*42d0*/  ISETP.GE.AND P1, PT, R9, RZ, PT ;  /* 0x000000ff0900720c */ /* 0x000fe20003f26270 */
[----:B------:R-:W-:Y:S02]  /*42e0*/  @!P6 IMAD.IADD R11, R11, 0x1, -R2 ;  /* 0x000000010b0be824 */ /* 0x000fe400078e0a02 */
[----:B------:R-:W-:-:S03]  /*42f0*/  IMAD.HI.U32 R15, R23, R14, RZ ;  /* 0x0000000e170f7227 */ /* 0x000fc600078e00ff */
[C---:B------:R-:W-:Y:S01]  /*4300*/  ISETP.GT.U32.AND P6, PT, R2.reuse, R11, PT ;  /* 0x0000000b0200720c */ /* 0x040fe20003fc4070 */
[----:B------:R-:W-:Y:S02]  /*4310*/  IMAD.MOV R15, RZ, RZ, -R15 ;  /* 0x000000ffff0f7224 */ /* 0x000fe400078e0a0f */
[----:B------:R-:W-:Y:S01]  /*4320*/  @!P5 IMAD.MOV R17, RZ, RZ, -R17 ;  /* 0x000000ffff11d224 */ /* 0x000fe200078e0a11 */
[----:B------:R-:W-:Y:S01]  /*4330*/  ISETP.GT.U32.AND P5, PT, R2, R0, PT ;  /* 0x000000000200720c */ /* 0x000fe20003fa4070 */
[----:B------:R-:W-:-:S03]  /*4340*/  IMAD.HI.U32 R9, R23, R7, RZ ;  /* 0x0000000717097227 */ /* 0x000fc600078e00ff */
[----:B------:R-:W-:Y:S01]  /*4350*/  STL [R1+0x270], R17 ;  /* 0x0002701101007387 */ /* 0x000fe20000100800 */
[----:B------:R-:W-:Y:S02]  /*4360*/  IMAD.MOV R16, RZ, RZ, -R16 ;  /* 0x000000ffff107224 */ /* 0x000fe400078e0a10 */
[C---:B------:R-:W-:Y:S02]  /*4370*/  IMAD R14, R2.reuse, R15, R14 ;  /* 0x0000000f020e7224 */ /* 0x040fe400078e020e */
[----:B------:R-:W-:Y:S02]  /*4380*/  IMAD.MOV R9, RZ, RZ, -R9 ;  /* 0x000000ffff097224 */ /* 0x000fe400078e0a09 */
[C---:B------:R-:W-:Y:S02]  /*4390*/  IMAD R6, R2.reuse, R16, R6 ;  /* 0x0000001002067224 */ /* 0x040fe400078e0206 */
[----:B------:R-:W-:Y:S01]  /*43a0*/  @!P4 IMAD.MOV R8, RZ, RZ, -R8 ;  /* 0x000000ffff08c224 */ /* 0x000fe200078e0a08 */
[C---:B------:R-:W-:Y:S01]  /*43b0*/  ISETP.GT.U32.AND P4, PT, R2.reuse, R14, PT ;  /* 0x0000000e0200720c */ /* 0x040fe20003f84070 */
[----:B------:R-:W-:-:S02]  /*43c0*/  IMAD R7, R2, R9, R7 ;  /* 0x0000000902077224 */ /* 0x000fc400078e0207 */
[----:B------:R-:W-:Y:S01]  /*43d0*/  @!P3 IMAD.MOV R5, RZ, RZ, -R5 ;  /* 0x000000ffff05b224 */ /* 0x000fe200078e0a05 */
[----:B------:R-:W-:Y:S01]  /*43e0*/  ISETP.GT.U32.AND P3, PT, R2, R6, PT ;  /* 0x000000060200720c */ /* 0x000fe20003f64070 */
[--C-:B------:R-:W-:Y:S01]  /*43f0*/  @!P5 IMAD.IADD R0, R0, 0x1, -R2.reuse ;  /* 0x000000010000d824 */ /* 0x100fe200078e0a02 */
[----:B------:R-:W-:Y:S01]  /*4400*/  ISETP.GE.AND P5, PT, R4, RZ, PT ;  /* 0x000000ff0400720c */ /* 0x000fe20003fa6270 */
[--C-:B------:R-:W-:Y:S01]  /*4410*/  @!P6 IMAD.IADD R11, R11, 0x1, -R2.reuse ;  /* 0x000000010b0be824 */ /* 0x100fe200078e0a02 */
[----:B------:R-:W-:Y:S01]  /*4420*/  ISETP.GT.U32.AND P6, PT, R2, R7, PT ;  /* 0x000000070200720c */ /* 0x000fe20003fc4070 */
[C---:B------:R-:W-:Y:S01]  /*4430*/  VIADD R15, R13.reuse, 0xb5 ;  /* 0x000000b50d0f7836 */ /* 0x040fe20000000000 */
[----:B------:R0:W-:Y:S01]  /*4440*/  STL [R1+0x274], R8 ;  /* 0x0002740801007387 */ /* 0x0001e20000100800 */
[----:B------:R-:W-:Y:S02]  /*4450*/  VIADD R4, R13, 0xb4 ;  /* 0x000000b40d047836 */ /* 0x000fe40000000000 */
[----:B------:R-:W-:Y:S01]  /*4460*/  @!P4 IMAD.IADD R14, R14, 0x1, -R2 ;  /* 0x000000010e0ec824 */ /* 0x000fe200078e0a02 */
[----:B------:R-:W-:Y:S01]  /*4470*/  ISETP.GE.AND P4, PT, R3, RZ, PT ;  /* 0x000000ff0300720c */ /* 0x000fe20003f86270 */
[----:B------:R-:W-:Y:S01]  /*4480*/  IMAD.MOV.U32 R16, RZ, RZ, R0 ;  /* 0x000000ffff107224 */ /* 0x000fe200078e0000 */
[----:B------:R-:W-:Y:S01]  /*4490*/  IABS R9, R4 ;  /* 0x0000000400097213 */ /* 0x000fe20000000000 */
[----:B------:R-:W-:Y:S01]  /*44a0*/  @!P3 IMAD.IADD R6, R6, 0x1, -R2 ;  /* 0x000000010606b824 */ /* 0x000fe200078e0a02 */
[----:B------:R-:W-:Y:S01]  /*44b0*/  ISETP.GT.U32.AND P3, PT, R2, R14, PT ;  /* 0x0000000e0200720c */ /* 0x000fe20003f64070 */
[----:B------:R3:W-:Y:S01]  /*44c0*/  STL [R1+0x278], R5 ;  /* 0x0002780501007387 */ /* 0x0007e20000100800 */
[----:B0-----:R-:W-:Y:S01]  /*44d0*/  IABS R8, R15 ;  /* 0x0000000f00087213 */ /* 0x001fe20000000000 */
[----:B------:R-:W-:-:S02]  /*44e0*/  IMAD.MOV.U32 R3, RZ, RZ, R9 ;  /* 0x000000ffff037224 */ /* 0x000fc400078e0009 */
[----:B------:R-:W-:Y:S01]  /*44f0*/  @!P6 IMAD.IADD R7, R7, 0x1, -R2 ;  /* 0x000000010707e824 */ /* 0x000fe200078e0a02 */
[----:B------:R-:W-:Y:S01]  /*4500*/  ISETP.GT.U32.AND P6, PT, R2, R6, PT ;  /* 0x000000060200720c */ /* 0x000fe20003fc4070 */
[----:B------:R-:W-:-:S04]  /*4510*/  IMAD.HI.U32 R10, R23, R8, RZ ;  /* 0x00000008170a7227 */ /* 0x000fc800078e00ff */
[----:B------:R-:W-:Y:S02]  /*4520*/  IMAD.MOV R10, RZ, RZ, -R10 ;  /* 0x000000ffff0a7224 */ /* 0x000fe400078e0a0a */
[----:B------:R-:W-:-:S04]  /*4530*/  IMAD.HI.U32 R9, R23, R3, RZ ;  /* 0x0000000317097227 */ /* 0x000fc800078e00ff */
[----:B------:R-:W-:Y:S02]  /*4540*/  IMAD R0, R2, R10, R8 ;  /* 0x0000000a02007224 */ /* 0x000fe400078e0208 */
[----:B------:R-:W-:Y:S02]  /*4550*/  IMAD.MOV R8, RZ, RZ, -R9 ;  /* 0x000000ffff087224 */ /* 0x000fe400078e0a09 */
[--C-:B------:R-:W-:Y:S01]  /*4560*/  @!P3 IMAD.IADD R14, R14, 0x1, -R2.reuse ;  /* 0x000000010e0eb824 */ /* 0x100fe200078e0a02 */
[C---:B------:R-:W-:Y:S01]  /*4570*/  ISETP.GT.U32.AND P3, PT, R2.reuse, R0, PT ;  /* 0x000000000200720c */ /* 0x040fe20003f64070 */
[----:B------:R-:W-:Y:S02]  /*4580*/  IMAD R3, R2, R8, R3 ;  /* 0x0000000802037224 */ /* 0x000fe400078e0203 */
[----:B------:R-:W-:Y:S02]  /*4590*/  @!P6 IMAD.IADD R6, R6, 0x1, -R2 ;  /* 0x000000010606e824 */ /* 0x000fe400078e0a02 */
[C---:B---3--:R-:W-:Y:S01]  /*45a0*/  VIADD R5, R13.reuse, 0xb3 ;  /* 0x000000b30d057836 */ /* 0x048fe20000000000 */
[----:B------:R-:W-:Y:S01]  /*45b0*/  ISETP.GT.U32.AND P6, PT, R2, R3, PT ;  /* 0x000000030200720c */ /* 0x000fe20003fc4070 */
[----:B------:R-:W-:-:S02]  /*45c0*/  VIADD R9, R13, 0xb2 ;  /* 0x000000b20d097836 */ /* 0x000fc40000000000 */
[----:B------:R-:W-:Y:S01]  /*45d0*/  @!P0 IMAD.MOV R16, RZ, RZ, -R16 ;  /* 0x000000ffff108224 */ /* 0x000fe200078e0a10 */
[----:B------:R-:W-:Y:S01]  /*45e0*/  IABS R17, R5 ;  /* 0x0000000500117213 */ /* 0x000fe20000000000 */
[----:B------:R-:W-:Y:S01]  /*45f0*/  IMAD.MOV.U32 R19, RZ, RZ, R14 ;  /* 0x000000ffff137224 */ /* 0x000fe200078e000e */
[----:B------:R-:W-:Y:S01]  /*4600*/  ISETP.GT.U32.AND P0, PT, R2, R7, PT ;  /* 0x000000070200720c */ /* 0x000fe20003f04070 */
[--C-:B------:R-:W-:Y:S01]  /*4610*/  @!P3 IMAD.IADD R0, R0, 0x1, -R2.reuse ;  /* 0x000000010000b824 */ /* 0x100fe200078e0a02 */
[----:B------:R-:W-:Y:S01]  /*4620*/  IABS R8, R9 ;  /* 0x0000000900087213 */ /* 0x000fe20000000000 */
[----:B------:R-:W-:Y:S01]  /*4630*/  IMAD.HI.U32 R18, R23, R17, RZ ;  /* 0x0000001117127227 */ /* 0x000fe200078e00ff */
[----:B------:R0:W-:Y:S01]  /*4640*/  STL [R1+0x27c], R16 ;  /* 0x00027c1001007387 */ /* 0x0001e20000100800 */
[----:B------:R-:W-:Y:S02]  /*4650*/  ISETP.GE.AND P3, PT, R4, RZ, PT ;  /* 0x000000ff0400720c */ /* 0x000fe40003f66270 */
[----:B------:R-:W-:Y:S01]  /*4660*/  @!P6 IMAD.IADD R3, R3, 0x1, -R2 ;  /* 0x000000010303e824 */ /* 0x000fe200078e0a02 */
[----:B------:R-:W-:Y:S01]  /*4670*/  ISETP.GT.U32.AND P6, PT, R2, R0, PT ;  /* 0x000000000200720c */ /* 0x000fe20003fc4070 */
[----:B------:R-:W-:-:S02]  /*4680*/  IMAD.MOV R18, RZ, RZ, -R18 ;  /* 0x000000ffff127224 */ /* 0x000fc400078e0a12 */
[----:B------:R-:W-:Y:S01]  /*4690*/  @!P5 IMAD.MOV R6, RZ, RZ, -R6 ;  /* 0x000000ffff06d224 */ /* 0x000fe200078e0a06 */
[----:B------:R-:W-:Y:S01]  /*46a0*/  ISETP.GE.AND P5, PT, R5, RZ, PT ;  /* 0x000000ff0500720c */ /* 0x000fe20003fa6270 */
[----:B------:R-:W-:Y:S02]  /*46b0*/  IMAD R4, R2, R18, R17 ;  /* 0x0000001202047224 */ /* 0x000fe400078e0211 */
[----:B0-----:R-:W-:-:S04]  /*46c0*/  IMAD.HI.U32 R16, R23, R8, RZ ;  /* 0x0000000817107227 */ /* 0x001fc800078e00ff */
[----:B------:R-:W-:Y:S02]  /*46d0*/  IMAD.MOV R16, RZ, RZ, -R16 ;  /* 0x000000ffff107224 */ /* 0x000fe400078e0a10 */
[----:B------:R-:W-:Y:S01]  /*46e0*/  @!P0 IMAD.IADD R7, R7, 0x1, -R2 ;  /* 0x0000000107078824 */ /* 0x000fe200078e0a02 */
[----:B------:R-:W-:Y:S01]  /*46f0*/  ISETP.GE.AND P0, PT, R15, RZ, PT ;  /* 0x000000ff0f00720c */ /* 0x000fe20003f06270 */
[C---:B------:R-:W-:Y:S02]  /*4700*/  VIADD R10, R13.reuse, 0xb1 ;  /* 0x000000b10d0a7836 */ /* 0x040fe40000000000 */
[----:B------:R-:W-:Y:S01]  /*4710*/  @!P2 IMAD.MOV R11, RZ, RZ, -R11 ;  /* 0x000000ffff0ba224 */ /* 0x000fe200078e0a0b */
[C---:B------:R-:W-:Y:S01]  /*4720*/  ISETP.GT.U32.AND P2, PT, R2.reuse, R3, PT ;  /* 0x000000030200720c */ /* 0x040fe20003f44070 */
[----:B------:R-:W-:Y:S01]  /*4730*/  @!P1 IMAD.MOV R19, RZ, RZ, -R19 ;  /* 0x000000ffff139224 */ /* 0x000fe200078e0a13 */
[C---:B------:R-:W-:Y:S01]  /*4740*/  ISETP.GT.U32.AND P1, PT, R2.reuse, R4, PT ;  /* 0x000000040200720c */ /* 0x040fe20003f24070 */
[----:B------:R-:W-:Y:S01]  /*4750*/  IMAD R5, R2, R16, R8 ;  /* 0x0000001002057224 */ /* 0x000fe200078e0208 */
[----:B------:R-:W-:Y:S01]  /*4760*/  IABS R15, R10 ;  /* 0x0000000a000f7213 */ /* 0x000fe20000000000 */
[----:B------:R-:W-:Y:S01]  /*4770*/  @!P6 IMAD.IADD R0, R0, 0x1, -R2 ;  /* 0x000000010000e824 */ /* 0x000fe200078e0a02 */
[----:B------:R-:W-:Y:S01]  /*4780*/  STL [R1+0x280], R11 ;  /* 0x0002800b01007387 */ /* 0x000fe20000100800 */
[----:B------:R-:W-:Y:S01]  /*4790*/  @!P4 IMAD.MOV R7, RZ, RZ, -R7 ;  /* 0x000000ffff07c224 */ /* 0x000fe200078e0a07 */
[----:B------:R-:W-:Y:S01]  /*47a0*/  ISETP.GT.U32.AND P6, PT, R2, R5, PT ;  /* 0x000000050200720c */ /* 0x000fe20003fc4070 */
[----:B------:R-:W-:Y:S01]  /*47b0*/  IMAD.MOV.U32 R14, RZ, RZ, R0 ;  /* 0x000000ffff0e7224 */ /* 0x000fe200078e0000 */
[----:B------:R-:W-:Y:S01]  /*47c0*/  STL [R1+0x284], R19 ;  /* 0x0002841301007387 */ /* 0x000fe20000100800 */
[----:B------:R-:W-:Y:S01]  /*47d0*/  VIADD R16, R13, 0xad ;  /* 0x000000ad0d107836 */ /* 0x000fe20000000000 */
[----:B------:R-:W-:Y:S01]  /*47e0*/  ISETP.GE.AND P4, PT, R9, RZ, PT ;  /* 0x000000ff0900720c */ /* 0x000fe20003f86270 */
[----:B------:R-:W-:Y:S01]  /*47f0*/  @!P0 IMAD.MOV R14, RZ, RZ, -R14 ;  /* 0x000000ffff0e8224 */ /* 0x000fe200078e0a0e */
[----:B------:R0:W-:Y:S01]  /*4800*/  STL [R1+0x28c], R6 ;  /* 0x00028c0601007387 */ /* 0x0001e20000100800 */
[--C-:B------:R-:W-:Y:S01]  /*4810*/  @!P2 IMAD.IADD R3, R3, 0x1, -R2.reuse ;  /* 0x000000010303a824 */ /* 0x100fe200078e0a02 */
[----:B------:R-:W-:Y:S01]  /*4820*/  ISETP.GE.AND P2, PT, R10, RZ, PT ;  /* 0x000000ff0a00720c */ /* 0x000fe20003f46270 */
[--C-:B------:R-:W-:Y:S01]  /*4830*/  @!P1 IMAD.IADD R4, R4, 0x1, -R2.reuse ;  /* 0x0000000104049824 */ /* 0x100fe200078e0a02 */
[----:B------:R3:W-:Y:S03]  /*4840*/  STL [R1+0x290], R7 ;  /* 0x0002900701007387 */ /* 0x0007e60000100800 */
[----:B------:R-:W-:Y:S01]  /*4850*/  @!P6 IMAD.IADD R5, R5, 0x1, -R2 ;  /* 0x000000010505e824 */ /* 0x000fe200078e0a02 */
[----:B------:R1:W-:Y:S01]  /*4860*/  STL [R1+0x298], R14 ;  /* 0x0002980e01007387 */ /* 0x0003e20000100800 */
[----:B------:R-:W-:Y:S01]  /*4870*/  ISETP.GT.U32.AND P6, PT, R2, R4, PT ;  /* 0x000000040200720c */ /* 0x000fe20003fc4070 */
[----:B0-----:R-:W-:-:S02]  /*4880*/  IMAD.HI.U32 R6, R23, R15, RZ ;  /* 0x0000000f17067227 */ /* 0x001fc400078e00ff */
[C---:B------:R-:W-:Y:S02]  /*4890*/  ISETP.GT.U32.AND P0, PT, R2.reuse, R5, PT ;  /* 0x000000050200720c */ /* 0x040fe40003f04070 */
[----:B---3--:R-:W-:Y:S02]  /*48a0*/  VIADD R7, R13, 0xb0 ;  /* 0x000000b00d077836 */ /* 0x008fe40000000000 */
[----:B------:R-:W-:Y:S02]  /*48b0*/  IMAD.MOV R6, RZ, RZ, -R6 ;  /* 0x000000ffff067224 */ /* 0x000fe400078e0a06 */
[----:B-1----:R-:W-:Y:S01]  /*48c0*/  IMAD.MOV.U32 R14, RZ, RZ, R3 ;  /* 0x000000ffff0e7224 */ /* 0x002fe200078e0003 */
[----:B------:R-:W-:Y:S01]  /*48d0*/  IABS R8, R7 ;  /* 0x0000000700087213 */ /* 0x000fe20000000000 */
[----:B------:R-:W-:Y:S01]  /*48e0*/  IMAD R11, R2, R6, R15 ;  /* 0x00000006020b7224 */ /* 0x000fe200078e020f */
[----:B------:R-:W-:Y:S01]  /*48f0*/  ISETP.GE.AND P1, PT, R7, RZ, PT ;  /* 0x000000ff0700720c */ /* 0x000fe20003f26270 */
[----:B------:R-:W-:-:S02]  /*4900*/  @!P3 IMAD.MOV R14, RZ, RZ, -R14 ;  /* 0x000000ffff0eb224 */ /* 0x000fc400078e0a0e */
[----:B------:R-:W-:Y:S01]  /*4910*/  IMAD.HI.U32 R10, R23, R8, RZ ;  /* 0x00000008170a7227 */ /* 0x000fe200078e00ff */
[C---:B------:R-:W-:Y:S02]  /*4920*/  ISETP.GT.U32.AND P3, PT, R2.reuse, R11, PT ;  /* 0x0000000b0200720c */ /* 0x040fe40003f64070 */
[----:B------:R0:W-:Y:S01]  /*4930*/  STL [R1+0x2d8], R14 ;  /* 0x0002d80e01007387 */ /* 0x0001e20000100800 */
[----:B------:R-:W-:Y:S01]  /*4940*/  IMAD.MOV R3, RZ, RZ, -R10 ;  /* 0x000000ffff037224 */ /* 0x000fe200078e0a0a */
[----:B------:R-:W-:Y:S01]  /*4950*/  IABS R10, R16 ;  /* 0x00000010000a7213 */ /* 0x000fe20000000000 */
[C---:B------:R-:W-:Y:S02]  /*4960*/  VIADD R7, R13.reuse, 0xaf ;  /* 0x000000af0d077836 */ /* 0x040fe40000000000 */
[----:B------:R-:W-:Y:S02]  /*4970*/  IMAD R3, R2, R3, R8 ;  /* 0x0000000302037224 */ /* 0x000fe400078e0208 */
[----:B------:R-:W-:Y:S01]  /*4980*/  VIADD R6, R13, 0xae ;  /* 0x000000ae0d067836 */ /* 0x000fe20000000000 */
[----:B------:R-:W-:Y:S01]  /*4990*/  IABS R0, R7 ;  /* 0x0000000700007213 */ /* 0x000fe20000000000 */
[--C-:B------:R-:W-:Y:S01]  /*49a0*/  @!P6 IMAD.IADD R4, R4, 0x1, -R2.reuse ;  /* 0x000000010404e824 */ /* 0x100fe200078e0a02 */
[----:B------:R-:W-:Y:S01]  /*49b0*/  ISETP.GT.U32.AND P6, PT, R2, R3, PT ;  /* 0x000000030200720c */ /* 0x000fe20003fc4070 */
[----:B------:R-:W-:Y:S01]  /*49c0*/  @!P3 IMAD.IADD R11, R11, 0x1, -R2 ;  /* 0x000000010b0bb824 */ /* 0x000fe200078e0a02 */
[----:B------:R-:W-:Y:S01]  /*49d0*/  IABS R9, R6 ;  /* 0x0000000600097213 */ /* 0x000fe20000000000 */
[----:B------:R-:W-:Y:S01]  /*49e0*/  IMAD.MOV.U32 R15, RZ, RZ, R4 ;  /* 0x000000ffff0f7224 */ /* 0x000fe200078e0004 */
[----:B------:R-:W-:Y:S01]  /*49f0*/  ISETP.GE.AND P3, PT, R6, RZ, PT ;  /* 0x000000ff0600720c */ /* 0x000fe20003f66270 */
[----:B0-----:R-:W-:-:S04]  /*4a00*/  IMAD.HI.U32 R14, R23, R0, RZ ;  /* 0x00000000170e7227 */ /* 0x001fc800078e00ff */
[----:B------:R-:W-:Y:S01]  /*4a10*/  @!P5 IMAD.MOV R15, RZ, RZ, -R15 ;  /* 0x000000ffff0fd224 */ /* 0x000fe200078e0a0f */
[----:B------:R-:W-:Y:S01]  /*4a20*/  ISETP.GT.U32.AND P5, PT, R2, R11, PT ;  /* 0x0000000b0200720c */ /* 0x000fe20003fa4070 */
[----:B------:R-:W-:Y:S02]  /*4a30*/  IMAD.MOV.U32 R8, RZ, RZ, R10 ;  /* 0x000000ffff087224 */ /* 0x000fe400078e000a */
[----:B------:R-:W-:Y:S01]  /*4a40*/  IMAD.HI.U32 R10, R23, R9, RZ ;  /* 0x00000009170a7227 */ /* 0x000fe200078e00ff */
[----:B------:R-:W-:Y:S03]  /*4a50*/  STL [R1+0x2dc], R15 ;  /* 0x0002dc0f01007387 */ /* 0x000fe60000100800 */
[----:B------:R-:W-:Y:S02]  /*4a60*/  IMAD.MOV R14, RZ, RZ, -R14 ;  /* 0x000000ffff0e7224 */ /* 0x000fe400078e0a0e */
[----:B------:R-:W-:Y:S01]  /*4a70*/  @!P0 IMAD.IADD R5, R5, 0x1, -R2 ;  /* 0x0000000105058824 */ /* 0x000fe200078e0a02 */
[----:B------:R-:W-:Y:S01]  /*4a80*/  ISETP.GE.AND P0, PT, R7, RZ, PT ;  /* 0x000000ff0700720c */ /* 0x000fe20003f06270 */
[----:B------:R-:W-:-:S02]  /*4a90*/  IMAD.MOV R10, RZ, RZ, -R10 ;  /* 0x000000ffff0a7224 */ /* 0x000fc400078e0a0a */
[C---:B------:R-:W-:Y:S02]  /*4aa0*/  IMAD R0, R2.reuse, R14, R0 ;  /* 0x0000000e02007224 */ /* 0x040fe400078e0200 */
[--C-:B------:R-:W-:Y:S02]  /*4ab0*/  @!P6 IMAD.IADD R3, R3, 0x1, -R2.reuse ;  /* 0x000000010303e824 */ /* 0x100fe400078e0a02 */
[C---:B------:R-:W-:Y:S02]  /*4ac0*/  IMAD R4, R2.reuse, R10, R9 ;  /* 0x0000000a02047224 */ /* 0x040fe400078e0209 */
[----:B------:R-:W-:Y:S01]  /*4ad0*/  @!P4 IMAD.MOV R5, RZ, RZ, -R5 ;  /* 0x000000ffff05c224 */ /* 0x000fe200078e0a05 */
[C---:B------:R-:W-:Y:S01]  /*4ae0*/  ISETP.GT.U32.AND P4, PT, R2.reuse, R0, PT ;  /* 0x000000000200720c */ /* 0x040fe20003f84070 */
[----:B------:R-:W-:Y:S01]  /*4af0*/  IMAD.HI.U32 R7, R23, R8, RZ ;  /* 0x0000000817077227 */ /* 0x000fe200078e00ff */
[C---:B------:R-:W-:Y:S02]  /*4b00*/  ISETP.GT.U32.AND P6, PT, R2.reuse, R3, PT ;  /* 0x000000030200720c */ /* 0x040fe40003fc4070 */
[----:B------:R0:W-:Y:S01]  /*4b10*/  STL [R1+0x2e0], R5 ;  /* 0x0002e00501007387 */ /* 0x0001e20000100800 */
[----:B------:R-:W-:Y:S01]  /*4b20*/  @!P5 IMAD.IADD R11, R11, 0x1, -R2 ;  /* 0x000000010b0bd824 */ /* 0x000fe200078e0a02 */
[----:B------:R-:W-:Y:S01]  /*4b30*/  ISETP.GT.U32.AND P5, PT, R2, R4, PT ;  /* 0x000000040200720c */ /* 0x000fe20003fa4070 */
[----:B------:R-:W-:-:S02]  /*4b40*/  IMAD.MOV R7, RZ, RZ, -R7 ;  /* 0x000000ffff077224 */ /* 0x000fc400078e0a07 */
[----:B------:R-:W-:Y:S02]  /*4b50*/  VIADD R9, R13, 0xac ;  /* 0x000000ac0d097836 */ /* 0x000fe40000000000 */
[----:B------:R-:W-:Y:S02]  /*4b60*/  IMAD R8, R2, R7, R8 ;  /* 0x0000000702087224 */ /* 0x000fe400078e0208 */
[--C-:B------:R-:W-:Y:S01]  /*4b70*/  @!P4 IMAD.IADD R0, R0, 0x1, -R2.reuse ;  /* 0x000000010000c824 */ /* 0x100fe200078e0a02 */
[----:B0-----:R-:W-:Y:S01]  /*4b80*/  IABS R5, R9 ;  /* 0x0000000900057213 */ /* 0x001fe20000000000 */
[--C-:B------:R-:W-:Y:S01]  /*4b90*/  @!P6 IMAD.IADD R3, R3, 0x1, -R2.reuse ;  /* 0x000000010303e824 */ /* 0x100fe200078e0a02 */
[----:B------:R-:W-:Y:S01]  /*4ba0*/  ISETP.GT.U32.AND P6, PT, R2, R8, PT ;  /* 0x000000080200720c */ /* 0x000fe20003fc4070 */
[----:B------:R-:W-:Y:S01]  /*4bb0*/  VIADD R7, R13, 0xaa ;  /* 0x000000aa0d077836 */ /* 0x000fe20000000000 */
[----:B------:R-:W-:Y:S01]  /*4bc0*/  ISETP.GE.AND P4, PT, R16, RZ, PT ;  /* 0x000000ff1000720c */ /* 0x000fe20003f86270 */
[----:B------:R-:W-:Y:S01]  /*4bd0*/  @!P5 IMAD.IADD R4, R4, 0x1, -R2 ;  /* 0x000000010404d824 */ /* 0x000fe200078e0a02 */
[----:B------:R-:W-:Y:S01]  /*4be0*/  ISETP.GT.U32.AND P5, PT, R2, R0, PT ;  /* 0x000000000200720c */ /* 0x000fe20003fa4070 */
[----:B------:R-:W-:Y:S01]  /*4bf0*/  IMAD.HI.U32 R15, R23, R5, RZ ;  /* 0x00000005170f7227 */ /* 0x000fe200078e00ff */
[----:B------:R-:W-:-:S03]  /*4c00*/  IABS R18, R7 ;  /* 0x0000000700127213 */ /* 0x000fc60000000000 */
[C---:B------:R-:W-:Y:S02]  /*4c10*/  VIADD R10, R13.reuse, 0xab ;  /* 0x000000ab0d0a7836 */ /* 0x040fe40000000000 */
[----:B------:R-:W-:Y:S02]  /*4c20*/  IMAD.MOV R15, RZ, RZ, -R15 ;  /* 0x000000ffff0f7224 */ /* 0x000fe400078e0a0f */
[----:B------:R-:W-:Y:S01]  /*4c30*/  @!P6 IMAD.IADD R8, R8, 0x1, -R2 ;  /* 0x000000010808e824 */ /* 0x000fe200078e0a02 */
[----:B------:R-:W-:Y:S01]  /*4c40*/  IABS R14, R10 ;  /* 0x0000000a000e7213 */ /* 0x000fe20000000000 */
[C---:B------:R-:W-:Y:S01]  /*4c50*/  IMAD R5, R2.reuse, R15, R5 ;  /* 0x0000000f02057224 */ /* 0x040fe200078e0205 */
[----:B------:R-:W-:Y:S01]  /*4c60*/  ISETP.GT.U32.AND P6, PT, R2, R4, PT ;  /* 0x000000040200720c */ /* 0x000fe20003fc4070 */
[----:B------:R-:W-:Y:S02]  /*4c70*/  IMAD.MOV.U32 R16, RZ, RZ, R18 ;  /* 0x000000ffff107224 */ /* 0x000fe400078e0012 */
[----:B------:R-:W-:-:S02]  /*4c80*/  VIADD R6, R13, 0xa9 ;  /* 0x000000a90d067836 */ /* 0x000fc40000000000 */
[----:B------:R-:W-:-:S03]  /*4c90*/  IMAD.HI.U32 R18, R23, R14, RZ ;  /* 0x0000000e17127227 */ /* 0x000fc600078e00ff */
[----:B------:R-:W-:Y:S01]  /*4ca0*/  IABS R17, R6 ;  /* 0x0000000600117213 */ /* 0x000fe20000000000 */
[----:B------:R-:W-:Y:S01]  /*4cb0*/  @!P5 IMAD.IADD R0, R0, 0x1, -R2 ;  /* 0x000000010000d824 */ /* 0x000fe200078e0a02 */
[C---:B------:R-:W-:Y:S01]  /*4cc0*/  ISETP.GT.U32.AND P5, PT, R2.reuse, R5, PT ;  /* 0x000000050200720c */ /* 0x040fe20003fa4070 */
[----:B------:R-:W-:Y:S02]  /*4cd0*/  IMAD.MOV.U32 R20, RZ, RZ, R11 ;  /* 0x000000ffff147224 */ /* 0x000fe400078e000b */
[----:B------:R-:W-:Y:S02]  /*4ce0*/  IMAD.MOV R18, RZ, RZ, -R18 ;  /* 0x000000ffff127224 */ /* 0x000fe400078e0a12 */
[----:B------:R-:W-:Y:S02]  /*4cf0*/  IMAD.MOV.U32 R19, RZ, RZ, R3 ;  /* 0x000000ffff137224 */ /* 0x000fe400078e0003 */
[----:B------:R-:W-:Y:S01]  /*4d00*/  @!P2 IMAD.MOV R20, RZ, RZ, -R20 ;  /* 0x000000ffff14a224 */ /* 0x000fe200078e0a14 */
[C---:B------:R-:W-:Y:S01]  /*4d10*/  ISETP.GT.U32.AND P2, PT, R2.reuse, R8, PT ;  /* 0x000000080200720c */ /* 0x040fe20003f44070 */
[----:B------:R-:W-:Y:S01]  /*4d20*/  @!P1 IMAD.MOV R19, RZ, RZ, -R19 ;  /* 0x000000ffff139224 */ /* 0x000fe200078e0a13 */
[----:B------:R-:W-:Y:S01]  /*4d30*/  ISETP.GE.AND P1, PT, R9, RZ, PT ;  /* 0x000000ff0900720c */ /* 0x000fe20003f26270 */
[----:B------:R-:W-:Y:S01]  /*4d40*/  IMAD R14, R2, R18, R14 ;  /* 0x00000012020e7224 */ /* 0x000fe200078e020e */
[----:B------:R-:W-:Y:S01]  /*4d50*/  STL [R1+0x2e4], R20 ;  /* 0x0002e41401007387 */ /* 0x000fe20000100800 */
[----:B------:R-:W-:-:S03]  /*4d60*/  IMAD.HI.U32 R11, R23, R17, RZ ;  /* 0x00000011170b7227 */ /* 0x000fc600078e00ff */
[----:B------:R0:W-:Y:S01]  /*4d70*/  STL [R1+0x2ec], R19 ;  /* 0x0002ec1301007387 */ /* 0x0001e20000100800 */
[--C-:B------:R-:W-:Y:S01]  /*4d80*/  @!P6 IMAD.IADD R4, R4, 0x1, -R2.reuse ;  /* 0x000000010404e824 */ /* 0x100fe200078e0a02 */
[----:B------:R-:W-:Y:S01]  /*4d90*/  ISETP.GT.U32.AND P6, PT, R2, R14, PT ;  /* 0x0000000e0200720c */ /* 0x000fe20003fc4070 */
[----:B------:R-:W-:Y:S02]  /*4da0*/  IMAD.MOV R11, RZ, RZ, -R11 ;  /* 0x000000ffff0b7224 */ /* 0x000fe400078e0a0b */
[----:B------:R-:W-:Y:S02]  /*4db0*/  @!P5 IMAD.IADD R5, R5, 0x1, -R2 ;  /* 0x000000010505d824 */ /* 0x000fe400078e0a02 */
[----:B------:R-:W-:-:S04]  /*4dc0*/  IMAD.HI.U32 R9, R23, R16, RZ ;  /* 0x0000001017097227 */ /* 0x000fc800078e00ff */
[----:B0-----:R-:W-:Y:S02]  /*4dd0*/  IMAD.MOV.U32 R19, RZ, RZ, R0 ;  /* 0x000000ffff137224 */ /* 0x001fe400078e0000 */
[C---:B------:R-:W-:Y:S02]  /*4de0*/  IMAD R11, R2.reuse, R11, R17 ;  /* 0x0000000b020b7224 */ /* 0x040fe400078e0211 */
[----:B------:R-:W-:Y:S01]  /*4df0*/  @!P0 IMAD.MOV R19, RZ, RZ, -R19 ;  /* 0x000000ffff138224 */ /* 0x000fe200078e0a13 */
[C---:B------:R-:W-:Y:S01]  /*4e00*/  ISETP.GT.U32.AND P0, PT, R2.reuse, R5, PT ;  /* 0x000000050200720c */ /* 0x040fe20003f04070 */
[----:B------:R-:W-:Y:S02]  /*4e10*/  IMAD.MOV R9, RZ, RZ, -R9 ;  /* 0x000000ffff097224 */ /* 0x000fe400078e0a09 */
[----:B------:R-:W-:Y:S01]  /*4e20*/  VIADD R3, R13, 0xa8 ;  /* 0x000000a80d037836 */ /* 0x000fe20000000000 */
[----:B------:R-:W-:Y:S01]  /*4e30*/  STL [R1+0x2f0], R19 ;  /* 0x0002f01301007387 */ /* 0x000fe20000100800 */
[----:B------:R-:W-:Y:S01]  /*4e40*/  @!P3 IMAD.MOV R4, RZ, RZ, -R4 ;  /* 0x000000ffff04b224 */ /* 0x000fe200078e0a04 */
[C---:B------:R-:W-:Y:S01]  /*4e50*/  ISETP.GT.U32.AND P3, PT, R2.reuse, R11, PT ;  /* 0x0000000b0200720c */ /* 0x040fe20003f64070 */
[----:B------:R-:W-:-:S02]  /*4e60*/  IMAD R9, R2, R9, R16 ;  /* 0x0000000902097224 */ /* 0x000fc400078e0210 */
[--C-:B------:R-:W-:Y:S01]  /*4e70*/  @!P2 IMAD.IADD R8, R8, 0x1, -R2.reuse ;  /* 0x000000010808a824 */ /* 0x100fe200078e0a02 */
[----:B------:R-:W-:Y:S01]  /*4e80*/  ISETP.GE.AND P2, PT, R10, RZ, PT ;  /* 0x000000ff0a00720c */ /* 0x000fe20003f46270 */
[----:B------:R-:W-:Y:S01]  /*4e90*/  @!P6 IMAD.IADD R14, R14, 0x1, -R2 ;  /* 0x000000010e0ee824 */ /* 0x000fe200078e0a02 */
[----:B------:R-:W-:Y:S01]  /*4ea0*/  IABS R10, R3 ;  /* 0x00000003000a7213 */ /* 0x000fe20000000000 */
[----:B------:R-:W-:Y:S01]  /*4eb0*/  @!P4 IMAD.MOV R8, RZ, RZ, -R8 ;  /* 0x000000ffff08c224 */ /* 0x000fe200078e0a08 */
[C---:B------:R-:W-:Y:S01]  /*4ec0*/  ISETP.GT.U32.AND P5, PT, R2.reuse, R9, PT ;  /* 0x000000090200720c */ /* 0x040fe20003fa4070 */
[----:B------:R-:W-:Y:S01]  /*4ed0*/  VIADD R15, R13, 0xa7 ;  /* 0x000000a70d0f7836 */ /* 0x000fe20000000000 */
[----:B------:R-:W-:Y:S01]  /*4ee0*/  ISETP.GT.U32.AND P6, PT, R2, R14, PT ;  /* 0x0000000e0200720c */ /* 0x000fe20003fc4070 */
[----:B------:R-:W-:Y:S01]  /*4ef0*/  IMAD.HI.U32 R16, R23, R10, RZ ;  /* 0x0000000a17107227 */ /* 0x000fe200078e00ff */
[----:B------:R0:W-:Y:S01]  /*4f00*/  STL [R1+0x2f8], R4 ;  /* 0x0002f80401007387 */ /* 0x0001e20000100800 */
[----:B------:R-:W-:-:S02]  /*4f10*/  ISETP.GE.AND P4, PT, R7, RZ, PT ;  /* 0x000000ff0700720c */ /* 0x000fc40003f86270 */
[----:B------:R-:W-:Y:S01]  /*4f20*/  @!P0 IMAD.IADD R5, R5, 0x1, -R2 ;  /* 0x0000000105058824 */ /* 0x000fe200078e0a02 */
[----:B------:R1:W-:Y:S01]  /*4f30*/  STL [R1+0x2f4], R8 ;  /* 0x0002f40801007387 */ /* 0x0003e20000100800 */
[----:B------:R-:W-:Y:S01]  /*4f40*/  IMAD.MOV R16, RZ, RZ, -R16 ;  /* 0x000000ffff107224 */ /* 0x000fe200078e0a10 */
[----:B------:R-:W-:Y:S01]  /*4f50*/  IABS R0, R15 ;  /* 0x0000000f00007213 */ /* 0x000fe20000000000 */
[----:B------:R-:W-:Y:S01]  /*4f60*/  @!P3 IMAD.IADD R11, R11, 0x1, -R2 ;  /* 0x000000010b0bb824 */ /* 0x000fe200078e0a02 */
[----:B------:R-:W-:Y:S01]  /*4f70*/  ISETP.GE.AND P0, PT, R6, RZ, PT ;  /* 0x000000ff0600720c */ /* 0x000fe20003f06270 */
[----:B------:R-:W-:Y:S01]  /*4f80*/  IMAD R10, R2, R16, R10 ;  /* 0x00000010020a7224 */ /* 0x000fe200078e020a */
[----:B------:R-:W-:Y:S01]  /*4f90*/  ISETP.GE.AND P3, PT, R3, RZ, PT ;  /* 0x000000ff0300720c */ /* 0x000fe20003f66270 */
[----:B------:R-:W-:Y:S02]  /*4fa0*/  @!P5 IMAD.IADD R9, R9, 0x1, -R2 ;  /* 0x000000010909d824 */ /* 0x000fe400078e0a02 */
[----:B0-----:R-:W-:-:S03]  /*4fb0*/  IMAD.HI.U32 R4, R23, R0, RZ ;  /* 0x0000000017047227 */ /* 0x001fc600078e00ff */
[----:B------:R-:W-:Y:S01]  /*4fc0*/  ISETP.GT.U32.AND P5, PT, R2, R9, PT ;  /* 0x000000090200720c */ /* 0x000fe20003fa4070 */
[----:B-1----:R-:W-:Y:S02]  /*4fd0*/  IMAD.MOV.U32 R8, RZ, RZ, R5 ;  /* 0x000000ffff087224 */ /* 0x002fe400078e0005 */
[----:B------:R-:W-:Y:S01]  /*4fe0*/  @!P6 IMAD.IADD R14, R14, 0x1, -R2 ;  /* 0x000000010e0ee824 */ /* 0x000fe200078e0a02 */
[C---:B------:R-:W-:Y:S01]  /*4ff0*/  ISETP.GT.U32.AND P6, PT, R2.reuse, R10, PT ;  /* 0x0000000a0200720c */ /* 0x040fe20003fc4070 */
[----:B------:R-:W-:Y:S01]  /*5000*/  @!P1 IMAD.MOV R8, RZ, RZ, -R8 ;  /* 0x000000ffff089224 */ /* 0x000fe200078e0a08 */
[C---:B------:R-:W-:Y:S01]  /*5010*/  ISETP.GT.U32.AND P1, PT, R2.reuse, R11, PT ;  /* 0x0000000b0200720c */ /* 0x040fe20003f24070 */
[----:B------:R-:W-:Y:S02]  /*5020*/  IMAD.MOV R4, RZ, RZ, -R4 ;  /* 0x000000ffff047224 */ /* 0x000fe400078e0a04 */
[----:B------:R-:W-:Y:S01]  /*5030*/  IMAD.MOV.U32 R7, RZ, RZ, R14 ;  /* 0x000000ffff077224 */ /* 0x000fe200078e000e */
[----:B------:R0:W-:Y:S01]  /*5040*/  STL [R1+0x364], R8 ;  /* 0x0003640801007387 */ /* 0x0001e20000100800 */
[----:B------:R-:W-:-:S02]  /*5050*/  IMAD R0, R2, R4, R0 ;  /* 0x0000000402007224 */ /* 0x000fc400078e0200 */
[----:B------:R-:W-:Y:S02]  /*5060*/  @!P2 IMAD.MOV R7, RZ, RZ, -R7 ;  /* 0x000000ffff07a224 */ /* 0x000fe400078e0a07 */
[--C-:B------:R-:W-:Y:S01]  /*5070*/  @!P5 IMAD.IADD R9, R9, 0x1, -R2.reuse ;  /* 0x000000010909d824 */ /* 0x100fe200078e0a02 */
[----:B------:R-:W-:Y:S01]  /*5080*/  ISETP.GE.AND P5, PT, R15, RZ, PT ;  /* 0x000000ff0f00720c */ /* 0x000fe20003fa6270 */
[--C-:B------:R-:W-:Y:S01]  /*5090*/  @!P6 IMAD.IADD R10, R10, 0x1, -R2.reuse ;  /* 0x000000010a0ae824 */ /* 0x100fe200078e0a02 */
[----:B------:R1:W-:Y:S01]  /*50a0*/  STL [R1+0x360], R7 ;  /* 0x0003600701007387 */ /* 0x0003e20000100800 */
[----:B------:R-:W-:Y:S01]  /*50b0*/  @!P1 IMAD.IADD R11, R11, 0x1, -R2 ;  /* 0x000000010b0b9824 */ /* 0x000fe200078e0a02 */
[C---:B------:R-:W-:Y:S01]  /*50c0*/  ISETP.GT.U32.AND P1, PT, R2.reuse, R0, PT ;  /* 0x000000000200720c */ /* 0x040fe20003f24070 */
[----:B0-----:R-:W-:Y:S01]  /*50d0*/  IMAD.MOV.U32 R8, RZ, RZ, R9 ;  /* 0x000000ffff087224 */ /* 0x001fe200078e0009 */
[----:B------:R-:W-:Y:S01]  /*50e0*/  ISETP.GT.U32.AND P6, PT, R2, R10, PT ;  /* 0x0000000a0200720c */ /* 0x000fe20003fc4070 */
[----:B------:R-:W-:-:S02]  /*50f0*/  VIADD R3, R13, 0xa6 ;  /* 0x000000a60d037836 */ /* 0x000fc40000000000 */
[----:B------:R-:W-:Y:S02]  /*5100*/  VIADD R6, R13, 0xa4 ;  /* 0x000000a40d067836 */ /* 0x000fe40000000000 */
[----:B------:R-:W-:Y:S01]  /*5110*/  @!P4 IMAD.MOV R8, RZ, RZ, -R8 ;  /* 0x000000ffff08c224 */ /* 0x000fe200078e0a08 */
[----:B------:R-:W-:Y:S01]  /*5120*/  IABS R17, R3 ;  /* 0x0000000300117213 */ /* 0x000fe20000000000 */
[----:B-1----:R-:W-:Y:S01]  /*5130*/  IMAD.MOV.U32 R7, RZ, RZ, R11 ;  /* 0x000000ffff077224 */ /* 0x002fe200078e000b */
[----:B------:R-:W-:Y:S01]  /*5140*/  ISETP.GE.AND P2, PT, R3, RZ, PT ;  /* 0x000000ff0300720c */ /* 0x000fe20003f46270 */
[C---:B------:R-:W-:Y:S01]  /*5150*/  VIADD R4, R13.reuse, 0xa3 ;  /* 0x000000a30d047836 */ /* 0x040fe20000000000 */
[----:B------:R0:W-:Y:S01]  /*5160*/  STL [R1+0x35c], R8 ;  /* 0x00035c0801007387 */ /* 0x0001e20000100800 */
[----:B------:R-:W-:Y:S01]  /*5170*/  @!P0 IMAD.MOV R7, RZ, RZ, -R7 ;  /* 0x000000ffff078224 */ /* 0x000fe200078e0a07 */
[----:B------:R-:W-:Y:S01]  /*5180*/  ISETP.GE.AND P0, PT, R6, RZ, PT ;  /* 0x000000ff0600720c */ /* 0x000fe20003f06270 */
[--C-:B------:R-:W-:Y:S01]  /*5190*/  @!P1 IMAD.IADD R0, R0, 0x1, -R2.reuse ;  /* 0x0000000100009824 */ /* 0x100fe200078e0a02 */
[----:B------:R-:W-:Y:S01]  /*51a0*/  IABS R6, R6 ;  /* 0x0000000600067213 */ /* 0x000fe20000000000 */
[----:B------:R-:W-:Y:S01]  /*51b0*/  @!P6 IMAD.IADD R10, R10, 0x1, -R2 ;  /* 0x000000010a0ae824 */ /* 0x000fe200078e0a02 */
[----:B------:R1:W-:Y:S01]  /*51c0*/  STL [R1+0x37c], R7 ;  /* 0x00037c0701007387 */ /* 0x0003e20000100800 */
[----:B------:R-:W-:Y:S01]  /*51d0*/  ISETP.GE.AND P6, PT, R4, RZ, PT ;  /* 0x000000ff0400720c */ /* 0x000fe20003fc6270 */
[----:B------:R-:W-:Y:S01]  /*51e0*/  VIADD R5, R13, 0xa5 ;  /* 0x000000a50d057836 */ /* 0x000fe20000000000 */
[----:B------:R-:W-:Y:S01]  /*51f0*/  ISETP.GT.U32.AND P1, PT, R2, R0, PT ;  /* 0x000000000200720c */ /* 0x000fe20003f24070 */
[----:B0-----:R-:W-:Y:S01]  /*5200*/  IMAD.MOV.U32 R8, RZ, RZ, R10 ;  /* 0x000000ffff087224 */ /* 0x001fe200078e000a */
[----:B------:R-:W-:Y:S01]  /*5210*/  IABS R11, R4 ;  /* 0x00000004000b7213 */ /* 0x000fe20000000000 */
[----:B------:R-:W-:Y:S01]  /*5220*/  IMAD.MOV.U32 R4, RZ, RZ, R6 ;  /* 0x000000ffff047224 */ /* 0x000fe200078e0006 */
[----:B------:R-:W-:Y:S01]  /*5230*/  IABS R3, R5 ;  /* 0x0000000500037213 */ /* 0x000fe20000000000 */
[----:B------:R-:W-:Y:S01]  /*5240*/  @!P3 IMAD.MOV R8, RZ, RZ, -R8 ;  /* 0x000000ffff08b224 */ /* 0x000fe200078e0a08 */
[----:B------:R-:W-:Y:S01]  /*5250*/  ISETP.GE.AND P4, PT, R5, RZ, PT ;  /* 0x000000ff0500720c */ /* 0x000fe20003f86270 */
[----:B-1----:R-:W-:-:S03]  /*5260*/  IMAD.HI.U32 R7, R23, R17, RZ ;  /* 0x0000001117077227 */ /* 0x002fc600078e00ff */
[----:B------:R-:W-:Y:S01]  /*5270*/  STL [R1+0x378], R8 ;  /* 0x0003780801007387 */ /* 0x000fe20000100800 */
[----:B------:R-:W-:Y:S02]  /*5280*/  IMAD.MOV R7, RZ, RZ, -R7 ;  /* 0x000000ffff077224 */ /* 0x000fe400078e0a07 */
[----:B------:R-:W-:-:S04]  /*5290*/  IMAD.HI.U32 R6, R23, R4, RZ ;  /* 0x0000000417067227 */ /* 0x000fc800078e00ff */
[----:B------:R-:W-:Y:S02]  /*52a0*/  IMAD R17, R2, R7, R17 ;  /* 0x0000000702117224 */ /* 0x000fe400078e0211 */
[----:B------:R-:W-:Y:S02]  /*52b0*/  IMAD.MOV R6, RZ, RZ, -R6 ;  /* 0x000000ffff067224 */ /* 0x000fe400078e0a06 */
[----:B------:R-:W-:Y:S01]  /*52c0*/  @!P1 IMAD.IADD R0, R0, 0x1, -R2 ;  /* 0x0000000100009824 */ /* 0x000fe200078e0a02 */
[C---:B------:R-:W-:Y:S01]  /*52d0*/  ISETP.GT.U32.AND P3, PT, R2.reuse, R17, PT ;  /* 0x000000110200720c */ /* 0x040fe20003f64070 */
[----:B------:R-:W-:Y:S02]  /*52e0*/  IMAD R4, R2, R6, R4 ;  /* 0x0000000602047224 */ /* 0x000fe400078e0204 */
[----:B------:R-:W-:Y:S02]  /*52f0*/  IMAD.MOV.U32 R7, RZ, RZ, R0 ;  /* 0x000000ffff077224 */ /* 0x000fe400078e0000 */
[----:B------:R-:W-:-:S04]  /*5300*/  IMAD.HI.U32 R5, R23, R3, RZ ;  /* 0x0000000317057227 */ /* 0x000fc800078e00ff */
[----:B------:R-:W-:Y:S01]  /*5310*/  @!P5 IMAD.MOV R7, RZ, RZ, -R7 ;  /* 0x000000ffff07d224 */ /* 0x000fe200078e0a07 */
[C---:B------:R-:W-:Y:S01]  /*5320*/  ISETP.GT.U32.AND P5, PT, R2.reuse, R4, PT ;  /* 0x000000040200720c */ /* 0x040fe20003fa4070 */
[----:B------:R-:W-:Y:S02]  /*5330*/  IMAD.MOV R10, RZ, RZ, -R5 ;  /* 0x000000ffff0a7224 */ /* 0x000fe400078e0a05 */
[----:B------:R-:W-:Y:S01]  /*5340*/  @!P3 IMAD.IADD R17, R17, 0x1, -R2 ;  /* 0x000000011111b824 */ /* 0x000fe200078e0a02 */
[----:B------:R0:W-:Y:S01]  /*5350*/  STL [R1+0x39c], R7 ;  /* 0x00039c0701007387 */ /* 0x0001e20000100800 */
[C---:B------:R-:W-:Y:S02]  /*5360*/  IMAD R10, R2.reuse, R10, R3 ;  /* 0x0000000a020a7224 */ /* 0x040fe400078e0203 */
[----:B------:R-:W-:Y:S01]  /*5370*/  VIADD R14, R13, 0xa1 ;  /* 0x000000a10d0e7836 */ /* 0x000fe20000000000 */
[C---:B------:R-:W-:Y:S01]  /*5380*/  ISETP.GT.U32.AND P3, PT, R2.reuse, R17, PT ;  /* 0x000000110200720c */ /* 0x040fe20003f64070 */
[----:B------:R-:W-:Y:S01]  /*5390*/  IMAD.HI.U32 R5, R23, R11, RZ ;  /* 0x0000000b17057227 */ /* 0x000fe200078e00ff */
[----:B------:R-:W-:-:S02]  /*53a0*/  ISETP.GT.U32.AND P1, PT, R2, R10, PT ;  /* 0x0000000a0200720c */ /* 0x000fc40003f24070 */
[----:B------:R-:W-:Y:S01]  /*53b0*/  IABS R0, R14 ;  /* 0x0000000e00007213 */ /* 0x000fe20000000000 */
[----:B------:R-:W-:Y:S02]  /*53c0*/  @!P5 IMAD.IADD R4, R4, 0x1, -R2 ;  /* 0x000000010404d824 */ /* 0x000fe400078e0a02 */
[----:B------:R-:W-:Y:S02]  /*53d0*/  IMAD.MOV R5, RZ, RZ, -R5 ;  /* 0x000000ffff057224 */ /* 0x000fe400078e0a05 */
[----:B------:R-:W-:Y:S01]  /*53e0*/  VIADD R18, R13, 0xa2 ;  /* 0x000000a20d127836 */ /* 0x000fe20000000000 */
[C---:B------:R-:W-:Y:S01]  /*53f0*/  ISETP.GT.U32.AND P5, PT, R2.reuse, R4, PT ;  /* 0x000000040200720c */ /* 0x040fe20003fa4070 */
[----:B------:R-:W-:Y:S02]  /*5400*/  IMAD R11, R2, R5, R11 ;  /* 0x00000005020b7224 */ /* 0x000fe400078e020b */
[----:B0-----:R-:W-:Y:S01]  /*5410*/  IMAD.HI.U32 R7, R23, R0, RZ ;  /* 0x0000000017077227 */ /* 0x001fe200078e00ff */
[----:B------:R-:W-:-:S03]  /*5420*/  IABS R3, R18 ;  /* 0x0000001200037213 */ /* 0x000fc60000000000 */
[--C-:B------:R-:W-:Y:S02]  /*5430*/  @!P1 IMAD.IADD R10, R10, 0x1, -R2.reuse ;  /* 0x000000010a0a9824 */ /* 0x100fe400078e0a02 */
[----:B------:R-:W-:Y:S02]  /*5440*/  IMAD.MOV R7, RZ, RZ, -R7 ;  /* 0x000000ffff077224 */ /* 0x000fe400078e0a07 */
[----:B------:R-:W-:Y:S01]  /*5450*/  @!P3 IMAD.IADD R17, R17, 0x1, -R2 ;  /* 0x000000011111b824 */ /* 0x000fe200078e0a02 */
[C---:B------:R-:W-:Y:S01]  /*5460*/  ISETP.GT.U32.AND P3, PT, R2.reuse, R11, PT ;  /* 0x0000000b0200720c */ /* 0x040fe20003f64070 */
[C---:B------:R-:W-:Y:S01]  /*5470*/  IMAD R0, R2.reuse, R7, R0 ;  /* 0x0000000702007224 */ /* 0x040fe200078e0200 */
[----:B------:R-:W-:Y:S01]  /*5480*/  ISETP.GT.U32.AND P1, PT, R2, R10, PT ;  /* 0x0000000a0200720c */ /* 0x000fe20003f24070 */
[----:B------:R-:W-:-:S04]  /*5490*/  IMAD.HI.U32 R15, R23, R3, RZ ;  /* 0x00000003170f7227 */ /* 0x000fc800078e00ff */
[--C-:B------:R-:W-:Y:S01]  /*54a0*/  @!P5 IMAD.IADD R4, R4, 0x1, -R2.reuse ;  /* 0x000000010404d824 */ /* 0x100fe200078e0a02 */
[C---:B------:R-:W-:Y:S01]  /*54b0*/  ISETP.GT.U32.AND P5, PT, R2.reuse, R0, PT ;  /* 0x000000000200720c */ /* 0x040fe20003fa4070 */
[----:B------:R-:W-:Y:S02]  /*54c0*/  IMAD.MOV R15, RZ, RZ, -R15 ;  /* 0x000000ffff0f7224 */ /* 0x000fe400078e0a0f */
[----:B------:R-:W-:Y:S02]  /*54d0*/  VIADD R5, R13, 0xa0 ;  /* 0x000000a00d057836 */ /* 0x000fe40000000000 */
[----:B------:R-:W-:Y:S02]  /*54e0*/  IMAD R3, R2, R15, R3 ;  /* 0x0000000f02037224 */ /* 0x000fe400078e0203 */
[----:B------:R-:W-:Y:S01]  /*54f0*/  @!P3 IMAD.IADD R11, R11, 0x1, -R2 ;  /* 0x000000010b0bb824 */ /* 0x000fe200078e0a02 */
[----:B------:R-:W-:Y:S01]  /*5500*/  IABS R9, R5 ;  /* 0x0000000500097213 */ /* 0x000fe20000000000 */
[----:B------:R-:W-:-:S02]  /*5510*/  IMAD.MOV.U32 R19, RZ, RZ, R17 ;  /* 0x000000ffff137224 */ /* 0x000fc400078e0011 */
[C---:B------:R-:W-:Y:S01]  /*5520*/  VIADD R8, R13.reuse, 0x9f ;  /* 0x0000009f0d087836 */ /* 0x040fe20000000000 */
[----:B------:R-:W-:Y:S01]  /*5530*/  ISETP.GT.U32.AND P3, PT, R2, R11, PT ;  /* 0x0000000b0200720c */ /* 0x000fe20003f64070 */
[----:B------:R-:W-:Y:S02]  /*5540*/  VIADD R7, R13, 0x9e ;  /* 0x0000009e0d077836 */ /* 0x000fe40000000000 */
[--C-:B------:R-:W-:Y:S01]  /*5550*/  @!P1 IMAD.IADD R10, R10, 0x1, -R2.reuse ;  /* 0x000000010a0a9824 */ /* 0x100fe200078e0a02 */
[----:B------:R-:W-:Y:S01]  /*5560*/  ISETP.GT.U32.AND P1, PT, R2, R3, PT ;  /* 0x000000030200720c */ /* 0x000fe20003f24070 */
[----:B------:R-:W-:Y:S01]  /*5570*/  @!P2 IMAD.MOV R19, RZ, RZ, -R19 ;  /* 0x000000ffff13a224 */ /* 0x000fe200078e0a13 */
[----:B------:R-:W-:Y:S01]  /*5580*/  IABS R6, R8 ;  /* 0x0000000800067213 */ /* 0x000fe20000000000 */
[----:B------:R-:W-:Y:S01]  /*5590*/  @!P5 IMAD.IADD R0, R0, 0x1, -R2 ;  /* 0x000000010000d824 */ /* 0x000fe200078e0a02 */
[----:B------:R-:W-:Y:S01]  /*55a0*/  IABS R17, R7 ;  /* 0x0000000700117213 */ /* 0x000fe20000000000 */
[----:B------:R-:W-:Y:S01]  /*55b0*/  IMAD.HI.U32 R16, R23, R9, RZ ;  /* 0x0000000917107227 */ /* 0x000fe200078e00ff */
[----:B------:R0:W-:Y:S01]  /*55c0*/  STL [R1+0x398], R19 ;  /* 0x0003981301007387 */ /* 0x0001e20000100800 */
[----:B------:R-:W-:-:S02]  /*55d0*/  ISETP.GE.AND P2, PT, R18, RZ, PT ;  /* 0x000000ff1200720c */ /* 0x000fc40003f46270 */
[----:B------:R-:W-:Y:S01]  /*55e0*/  ISETP.GT.U32.AND P5, PT, R2, R0, PT ;  /* 0x000000000200720c */ /* 0x000fe20003fa4070 */
[----:B------:R-:W-:-:S04]  /*55f0*/  IMAD.HI.U32 R15, R23, R6, RZ ;  /* 0x00000006170f7227 */ /* 0x000fc800078e00ff */
[----:B------:R-:W-:Y:S02]  /*5600*/  IMAD.MOV R16, RZ, RZ, -R16 ;  /* 0x000000ffff107224 */ /* 0x000fe400078e0a10 */
[----:B0-----:R-:W-:Y:S02]  /*5610*/  IMAD.MOV.U32 R19, RZ, RZ, R10 ;  /* 0x000000ffff137224 */ /* 0x001fe400078e000a */
[----:B------:R-:W-:-:S04]  /*5620*/  IMAD.HI.U32 R10, R23, R17, RZ ;  /* 0x00000011170a7227 */ /* 0x000fc800078e00ff */
[----:B------:R-:W-:Y:S02]  /*5630*/  IMAD.MOV R15, RZ, RZ, -R15 ;  /* 0x000000ffff0f7224 */ /* 0x000fe400078e0a0f */
[--C-:B------:R-:W-:Y:S01]  /*5640*/  @!P1 IMAD.IADD R3, R3, 0x1, -R2.reuse ;  /* 0x0000000103039824 */ /* 0x100fe200078e0a02 */
[----:B------:R-:W-:Y:S01]  /*5650*/  ISETP.GE.AND P1, PT, R14, RZ, PT ;  /* 0x000000ff0e00720c */ /* 0x000fe20003f26270 */
[C---:B------:R-:W-:Y:S02]  /*5660*/  IMAD R9, R2.reuse, R16, R9 ;  /* 0x0000001002097224 */ /* 0x040fe400078e0209 */
[----:B------:R-:W-:Y:S02]  /*5670*/  @!P3 IMAD.IADD R11, R11, 0x1, -R2 ;  /* 0x000000010b0bb824 */ /* 0x000fe400078e0a02 */
[----:B------:R-:W-:Y:S01]  /*5680*/  IMAD.MOV R10, RZ, RZ, -R10 ;  /* 0x000000ffff0a7224 */ /* 0x000fe200078e0a0a */
[C---:B------:R-:W-:Y:S01]  /*5690*/  ISETP.GT.U32.AND P3, PT, R2.reuse, R9, PT ;  /* 0x000000090200720c */ /* 0x040fe20003f64070 */
[----:B------:R-:W-:-:S02]  /*56a0*/  IMAD R6, R2, R15, R6 ;  /* 0x0000000f02067224 */ /* 0x000fc400078e0206 */
[----:B------:R-:W-:Y:S01]  /*56b0*/  @!P4 IMAD.MOV R19, RZ, RZ, -R19 ;  /* 0x000000ffff13c224 */ /* 0x000fe200078e0a13 */
[C---:B------:R-:W-:Y:S01]  /*56c0*/  ISETP.GT.U32.AND P4, PT, R2.reuse, R3, PT ;  /* 0x000000030200720c */ /* 0x040fe20003f84070 */
[----:B------:R-:W-:Y:S02]  /*56d0*/  IMAD.MOV.U32 R14, RZ, RZ, R11 ;  /* 0x000000ffff0e7224 */ /* 0x000fe400078e000b */
[C---:B------:R-:W-:Y:S01]  /*56e0*/  IMAD R17, R2.reuse, R10, R17 ;  /* 0x0000000a02117224 */ /* 0x040fe200078e0211 */
[----:B------:R-:W-:Y:S01]  /*56f0*/  STL [R1+0x394], R19 ;  /* 0x0003941301007387 */ /* 0x000fe20000100800 */
[----:B------:R-:W-:Y:S01]  /*5700*/  @!P6 IMAD.MOV R14, RZ, RZ, -R14 ;  /* 0x000000ffff0ee224 */ /* 0x000fe200078e0a0e */
[----:B------:R-:W-:Y:S01]  /*5710*/  ISETP.GT.U32.AND P6, PT, R2, R6, PT ;  /* 0x000000060200720c */ /* 0x000fe20003fc4070 */
[----:B------:R-:W-:Y:S01]  /*5720*/  @!P5 IMAD.IADD R0, R0, 0x1, -R2 ;  /* 0x000000010000d824 */ /* 0x000fe200078e0a02 */
[----:B------:R-:W-:Y:S01]  /*5730*/  ISETP.GT.U32.AND P5, PT, R2, R17, PT ;  /* 0x000000110200720c */ /* 0x000fe20003fa4070 */
[----:B------:R-:W-:-:S02]  /*5740*/  VIADD R11, R13, 0x9d ;  /* 0x0000009d0d0b7836 */ /* 0x000fc40000000000 */
[----:B------:R-:W-:Y:S02]  /*5750*/  VIADD R10, R13, 0x9c ;  /* 0x0000009c0d0a7836 */ /* 0x000fe40000000000 */
[--C-:B------:R-:W-:Y:S01]  /*5760*/  @!P4 IMAD.IADD R3, R3, 0x1, -R2.reuse ;  /* 0x000000010303c824 */ /* 0x100fe200078e0a02 */
[----:B------:R-:W-:Y:S01]  /*5770*/  IABS R15, R11 ;  /* 0x0000000b000f7213 */ /* 0x000fe20000000000 */
[----:B------:R-:W-:Y:S01]  /*5780*/  @!P3 IMAD.IADD R9, R9, 0x1, -R2 ;  /* 0x000000010909b824 */ /* 0x000fe200078e0a02 */
[----:B------:R-:W-:Y:S01]  /*5790*/  ISETP.GE.AND P4, PT, R8, RZ, PT ;  /* 0x000000ff0800720c */ /* 0x000fe20003f86270 */
[----:B------:R-:W-:Y:S01]  /*57a0*/  @!P0 IMAD.MOV R4, RZ, RZ, -R4 ;  /* 0x000000ffff048224 */ /* 0x000fe200078e0a04 */
[----:B------:R-:W-:Y:S01]  /*57b0*/  ISETP.GE.AND P0, PT, R5, RZ, PT ;  /* 0x000000ff0500720c */ /* 0x000fe20003f06270 */
[--C-:B------:R-:W-:Y:S01]  /*57c0*/  @!P6 IMAD.IADD R6, R6, 0x1, -R2.reuse ;  /* 0x000000010606e824 */ /* 0x100fe200078e0a02 */
[----:B------:R-:W-:Y:S01]  /*57d0*/  ISETP.GE.AND P3, PT, R7, RZ, PT ;  /* 0x000000ff0700720c */ /* 0x000fe20003f66270 */
[----:B------:R-:W-:Y:S01]  /*57e0*/  IMAD.MOV.U32 R5, RZ, RZ, R3 ;  /* 0x000000ffff057224 */ /* 0x000fe200078e0003 */
[----:B------:R-:W-:Y:S01]  /*57f0*/  IABS R8, R10 ;  /* 0x0000000a00087213 */ /* 0x000fe20000000000 */
[----:B------:R-:W-:Y:S01]  /*5800*/  @!P5 IMAD.IADD R17, R17, 0x1, -R2 ;  /* 0x000000011111d824 */ /* 0x000fe200078e0a02 */
[C---:B------:R-:W-:Y:S01]  /*5810*/  ISETP.GT.U32.AND P6, PT, R2.reuse, R9, PT ;  /* 0x000000090200720c */ /* 0x040fe20003fc4070 */
[----:B------:R-:W-:Y:S01]  /*5820*/  IMAD.HI.U32 R7, R23, R15, RZ ;  /* 0x0000000f17077227 */ /* 0x000fe200078e00ff */
[----:B------:R-:W-:Y:S01]  /*5830*/  STL [R1+0x390], R4 ;  /* 0x0003900401007387 */ /* 0x000fe20000100800 */
[----:B------:R-:W-:-:S02]  /*5840*/  ISETP.GT.U32.AND P5, PT, R2, R6, PT ;  /* 0x000000060200720c */ /* 0x000fc40003fa4070 */
[----:B------:R-:W-:Y:S01]  /*5850*/  @!P2 IMAD.MOV R5, RZ, RZ, -R5 ;  /* 0x000000ffff05a224 */ /* 0x000fe200078e0a05 */
[----:B------:R0:W-:Y:S01]  /*5860*/  STL [R1+0x38c], R14 ;  /* 0x00038c0e01007387 */ /* 0x0001e20000100800 */
[C---:B------:R-:W-:Y:S01]  /*5870*/  ISETP.GT.U32.AND P2, PT, R2.reuse, R17, PT ;  /* 0x000000110200720c */ /* 0x040fe20003f44070 */
[----:B------:R-:W-:Y:S02]  /*5880*/  IMAD.MOV R7, RZ, RZ, -R7 ;  /* 0x000000ffff077224 */ /* 0x000fe400078e0a07 */
[----:B------:R1:W-:Y:S01]  /*5890*/  STL [R1+0x388], R5 ;  /* 0x0003880501007387 */ /* 0x0003e20000100800 */
[----:B------:R-:W-:Y:S02]  /*58a0*/  @!P1 IMAD.MOV R0, RZ, RZ, -R0 ;  /* 0x000000ffff009224 */ /* 0x000fe400078e0a00 */
[C---:B------:R-:W-:Y:S02]  /*58b0*/  IMAD R7, R2.reuse, R7, R15 ;  /* 0x0000000702077224 */ /* 0x040fe400078e020f */
[----:B------:R-:W-:Y:S01]  /*58c0*/  @!P6 IMAD.IADD R9, R9, 0x1, -R2 ;  /* 0x000000010909e824 */ /* 0x000fe200078e0a02 */
[----:B------:R3:W-:Y:S01]  /*58d0*/  STL [R1+0x384], R0 ;  /* 0x0003840001007387 */ /* 0x0007e20000100800 */
[----:B0-----:R-:W-:Y:S01]  /*58e0*/  IMAD.HI.U32 R14, R23, R8, RZ ;  /* 0x00000008170e7227 */ /* 0x001fe200078e00ff */
[----:B------:R-:W-:-:S03]  /*58f0*/  ISETP.GT.U32.AND P6, PT, R2, R7, PT ;  /* 0x000000070200720c */ /* 0x000fc60003fc4070 */
[----:B------:R-:W-:Y:S02]  /*5900*/  IMAD.MOV R14, RZ, RZ, -R14 ;  /* 0x000000ffff0e7224 */ /* 0x000fe400078e0a0e */
[----:B------:R-:W-:Y:S02]  /*5910*/  VIADD R4, R13, 0x9b ;  /* 0x0000009b0d047836 */ /* 0x000fe40000000000 */
[C---:B------:R-:W-:Y:S02]  /*5920*/  IMAD R8, R2.reuse, R14, R8 ;  /* 0x0000000e02087224 */ /* 0x040fe400078e0208 */
[--C-:B------:R-:W-:Y:S01]  /*5930*/  @!P2 IMAD.IADD R17, R17, 0x1, -R2.reuse ;  /* 0x000000011111a824 */ /* 0x100fe200078e0a02 */
[----:B------:R-:W-:Y:S01]  /*5940*/  IABS R3, R4 ;  /* 0x0000000400037213 */ /* 0x000fe20000000000 */
[----:B-1----:R-:W-:Y:S01]  /*5950*/  VIADD R5, R13, 0x9a ;  /* 0x0000009a0d057836 */ /* 0x002fe20000000000 */
[----:B------:R-:W-:Y:S01]  /*5960*/  ISETP.GT.U32.AND P2, PT, R2, R8, PT ;  /* 0x000000080200720c */ /* 0x000fe20003f44070 */
[----:B------:R-:W-:Y:S01]  /*5970*/  @!P6 IMAD.IADD R7, R7, 0x1, -R2 ;  /* 0x000000010707e824 */ /* 0x000fe200078e0a02 */
[----:B------:R-:W-:Y:S01]  /*5980*/  ISETP.GE.AND P6, PT, R10, RZ, PT ;  /* 0x000000ff0a00720c */ /* 0x000fe20003fc6270 */
[----:B------:R-:W-:Y:S01]  /*5990*/  IMAD.HI.U32 R15, R23, R3, RZ ;  /* 0x00000003170f7227 */ /* 0x000fe200078e00ff */
[----:B------:R-:W-:-:S03]  /*59a0*/  IABS R18, R5 ;  /* 0x0000000500127213 */ /* 0x000fc60000000000 */
[----:B------:R-:W-:Y:S01]  /*59b0*/  @!P5 IMAD.IADD R6, R6, 0x1, -R2 ;  /* 0x000000010606d824 */ /* 0x000fe200078e0a02 */
[----:B------:R-:W-:Y:S01]  /*59c0*/  ISETP.GE.AND P5, PT, R11, RZ, PT ;  /* 0x000000ff0b00720c */ /* 0x000fe20003fa6270 */
[----:B------:R-:W-:Y:S02]  /*59d0*/  IMAD.MOV.U32 R16, RZ, RZ, R9 ;  /* 0x000000ffff107224 */ /* 0x000fe400078e0009 */
[----:B------:R-:W-:-:S04]  /*59e0*/  IMAD.HI.U32 R14, R23, R18, RZ ;  /* 0x00000012170e7227 */ /* 0x000fc800078e00ff */
[C---:B------:R-:W-:Y:S02]  /*59f0*/  VIADD R11, R13.reuse, 0x99 ;  /* 0x000000990d0b7836 */ /* 0x040fe40000000000 */
[----:B------:R-:W-:Y:S02]  /*5a00*/  IMAD.MOV R15, RZ, RZ, -R15 ;  /* 0x000000ffff0f7224 */ /* 0x000fe400078e0a0f */
[----:B------:R-:W-:Y:S01]  /*5a10*/  @!P2 IMAD.IADD R8, R8, 0x1, -R2 ;  /* 0x000000010808a824 */ /* 0x000fe200078e0a02 */
[C---:B------:R-:W-:Y:S01]  /*5a20*/  ISETP.GT.U32.AND P2, PT, R2.reuse, R7, PT ;  /* 0x000000070200720c */ /* 0x040fe20003f44070 */
[----:B------:R-:W-:Y:S02]  /*5a30*/  @!P0 IMAD.MOV R16, RZ, RZ, -R16 ;  /* 0x000000ffff108224 */ /* 0x000fe400078e0a10 */
[----:B------:R-:W-:Y:S01]  /*5a40*/  IMAD.MOV R14, RZ, RZ, -R14 ;  /* 0x000000ffff0e7224 */ /* 0x000fe200078e0a0e */
[C---:B------:R-:W-:Y:S01]  /*5a50*/  ISETP.GT.U32.AND P0, PT, R2.reuse, R8, PT ;  /* 0x000000080200720c */ /* 0x040fe20003f04070 */
[----:B------:R-:W-:Y:S01]  /*5a60*/  VIADD R10, R13, 0x98 ;  /* 0x000000980d0a7836 */ /* 0x000fe20000000000 */
[----:B------:R0:W-:Y:S01]  /*5a70*/  STL [R1+0x3bc], R16 ;  /* 0x0003bc1001007387 */ /* 0x0001e20000100800 */
[C---:B------:R-:W-:Y:S01]  /*5a80*/  IMAD R3, R2.reuse, R15, R3 ;  /* 0x0000000f02037224 */ /* 0x040fe200078e0203 */
[----:B------:R-:W-:Y:S01]  /*5a90*/  IABS R15, R11 ;  /* 0x0000000b000f7213 */ /* 0x000fe20000000000 */
[C---:B------:R-:W-:Y:S01]  /*5aa0*/  IMAD R18, R2.reuse, R14, R18 ;  /* 0x0000000e02127224 */ /* 0x040fe200078e0212 */
[----:B------:R-:W-:Y:S01]  /*5ab0*/  IABS R14, R10 ;  /* 0x0000000a000e7213 */ /* 0x000fe20000000000 */
[----:B------:R-:W-:Y:S01]  /*5ac0*/  IMAD.MOV.U32 R9, RZ, RZ, R17 ;  /* 0x000000ffff097224 */ /* 0x000fe200078e0011 */
[----:B------:R-:W-:Y:S01]  /*5ad0*/  ISETP.GT.U32.AND P1, PT, R2, R3, PT ;  /* 0x000000030200720c */ /* 0x000fe20003f24070 */
[----:B---3--:R-:W-:-:S04]  /*5ae0*/  IMAD.HI.U32 R0, R23, R15, RZ ;  /* 0x0000000f17007227 */ /* 0x008fc800078e00ff */
[----:B0-----:R-:W-:Y:S02]  /*5af0*/  IMAD.MOV.U32 R16, RZ, RZ, R6 ;  /* 0x000000ffff107224 */ /* 0x001fe400078e0006 */
[----:B------:R-:W-:-:S04]  /*5b00*/  IMAD.HI.U32 R6, R23, R14, RZ ;  /* 0x0000000e17067227 */ /* 0x000fc800078e00ff */
[----:B------:R-:W-:Y:S01]  /*5b10*/  @!P4 IMAD.MOV R16, RZ, RZ, -R16 ;  /* 0x000000ffff10c224 */ /* 0x000fe200078e0a10 */
[----:B------:R-:W-:Y:S01]  /*5b20*/  ISETP.GT.U32.AND P4, PT, R2, R18, PT ;  /* 0x000000120200720c */ /* 0x000fe20003f84070 */
[----:B------:R-:W-:Y:S01]  /*5b30*/  @!P2 IMAD.IADD R7, R7, 0x1, -R2 ;  /* 0x000000010707a824 */ /* 0x000fe200078e0a02 */
[----:B------:R-:W-:Y:S01]  /*5b40*/  ISETP.GE.AND P2, PT, R5, RZ, PT ;  /* 0x000000ff0500720c */ /* 0x000fe20003f46270 */
[----:B------:R-:W-:Y:S01]  /*5b50*/  IMAD.MOV R0, RZ, RZ, -R0 ;  /* 0x000000ffff007224 */ /* 0x000fe200078e0a00 */
[----:B------:R0:W-:Y:S01]  /*5b60*/  STL [R1+0x3b8], R16 ;  /* 0x0003b81001007387 */ /* 0x0001e20000100800 */
[----:B------:R-:W-:Y:S01]  /*5b70*/  @!P3 IMAD.MOV R9, RZ, RZ, -R9 ;  /* 0x000000ffff09b224 */ /* 0x000fe200078e0a09 */
[----:B------:R-:W-:Y:S01]  /*5b80*/  ISETP.GE.AND P3, PT, R4, RZ, PT ;  /* 0x000000ff0400720c */ /* 0x000fe20003f66270 */
[----:B------:R-:W-:Y:S02]  /*5b90*/  IMAD.MOV R6, RZ, RZ, -R6 ;  /* 0x000000ffff067224 */ /* 0x000fe400078e0a06 */
[----:B------:R-:W-:Y:S01]  /*5ba0*/  @!P0 IMAD.IADD R8, R8, 0x1, -R2 ;  /* 0x0000000108088824 */ /* 0x000fe200078e0a02 */
[----:B------:R1:W-:Y:S01]  /*5bb0*/  STL [R1+0x3b4], R9 ;  /* 0x0003b40901007387 */ /* 0x0003e20000100800 */
[----:B------:R-:W-:Y:S01]  /*5bc0*/  IMAD R4, R2, R0, R15 ;  /* 0x0000000002047224 */ /* 0x000fe200078e020f */
[----:B------:R-:W-:Y:S01]  /*5bd0*/  ISETP.GE.AND P0, PT, R11, RZ, PT ;  /* 0x000000ff0b00720c */ /* 0x000fe20003f06270 */
[----:B------:R-:W-:-:S02]  /*5be0*/  IMAD.MOV.U32 R17, RZ, RZ, R7 ;  /* 0x000000ffff117224 */ /* 0x000fc400078e0007 */
[----:B------:R-:W-:Y:S02]  /*5bf0*/  @!P1 IMAD.IADD R3, R3, 0x1, -R2 ;  /* 0x0000000103039824 */ /* 0x000fe400078e0a02 */
[C---:B------:R-:W-:Y:S02]  /*5c00*/  IMAD R5, R2.reuse, R6, R14 ;  /* 0x0000000602057224 */ /* 0x040fe400078e020e */
[----:B0-----:R-:W-:Y:S01]  /*5c10*/  IMAD.MOV.U32 R16, RZ, RZ, R8 ;  /* 0x000000ffff107224 */ /* 0x001fe200078e0008 */
[C---:B------:R-:W-:Y:S01]  /*5c20*/  ISETP.GT.U32.AND P1, PT, R2.reuse, R3, PT ;  /* 0x000000030200720c */ /* 0x040fe20003f24070 */
[----:B------:R-:W-:Y:S01]  /*5c30*/  @!P5 IMAD.MOV R17, RZ, RZ, -R17 ;  /* 0x000000ffff11d224 */ /* 0x000fe200078e0a11 */
[----:B------:R-:W-:Y:S01]  /*5c40*/  ISETP.GT.U32.AND P5, PT, R2, R4, PT ;  /* 0x000000040200720c */ /* 0x000fe20003fa4070 */
[----:B------:R-:W-:Y:S02]  /*5c50*/  @!P4 IMAD.IADD R18, R18, 0x1, -R2 ;  /* 0x000000011212c824 */ /* 0x000fe400078e0a02 */
[----:B------:R-:W-:Y:S01]  /*5c60*/  @!P6 IMAD.MOV R16, RZ, RZ, -R16 ;  /* 0x000000ffff10e224 */ /* 0x000fe200078e0a10 */
[C---:B------:R-:W-:Y:S01]  /*5c70*/  ISETP.GT.U32.AND P6, PT, R2.reuse, R5, PT ;  /* 0x000000050200720c */ /* 0x040fe20003fc4070 */
[C---:B-1----:R-:W-:Y:S01]  /*5c80*/  VIADD R9, R13.reuse, 0x97 ;  /* 0x000000970d097836 */ /* 0x042fe20000000000 */
[----:B------:R-:W-:Y:S01]  /*5c90*/  ISETP.GT.U32.AND P4, PT, R2, R18, PT ;  /* 0x000000120200720c */ /* 0x000fe20003f84070 */
[C---:B------:R-:W-:Y:S01]  /*5ca0*/  VIADD R0, R13.reuse, 0x96 ;  /* 0x000000960d007836 */ /* 0x040fe20000000000 */
[----:B------:R-:W-:Y:S01]  /*5cb0*/  STL [R1+0x3b0], R17 ;  /* 0x0003b01101007387 */ /* 0x000fe20000100800 */
[----:B------:R-:W-:Y:S01]  /*5cc0*/  VIADD R6, R13, 0x95 ;  /* 0x000000950d067836 */ /* 0x000fe20000000000 */
[----:B------:R-:W-:Y:S01]  /*5cd0*/  IABS R7, R9 ;  /* 0x0000000900077213 */ /* 0x000fe20000000000 */
[--C-:B------:R-:W-:Y:S01]  /*5ce0*/  @!P1 IMAD.IADD R3, R3, 0x1, -R2.reuse ;  /* 0x0000000103039824 */ /* 0x100fe200078e0a02 */
[----:B------:R-:W-:Y:S01]  /*5cf0*/  IABS R8, R0 ;  /* 0x0000000000087213 */ /* 0x000fe20000000000 */
[--C-:B------:R-:W-:Y:S01]  /*5d00*/  @!P5 IMAD.IADD R4, R4, 0x1, -R2.reuse ;  /* 0x000000010404d824 */ /* 0x100fe200078e0a02 */
[----:B------:R-:W-:Y:S01]  /*5d10*/  ISETP.GE.AND P1, PT, R10, RZ, PT ;  /* 0x000000ff0a00720c */ /* 0x000fe20003f26270 */
[----:B------:R-:W-:Y:S01]  /*5d20*/  IMAD.HI.U32 R10, R23, R7, RZ ;  /* 0x00000007170a7227 */ /* 0x000fe200078e00ff */
[----:B------:R-:W-:Y:S01]  /*5d30*/  IABS R14, R6 ;  /* 0x00000006000e7213 */ /* 0x000fe20000000000 */
[----:B------:R0:W-:Y:S01]  /*5d40*/  STL [R1+0x3c0], R16 ;  /* 0x0003c01001007387 */ /* 0x0001e20000100800 */
[----:B------:R-:W-:Y:S01]  /*5d50*/  ISETP.GT.U32.AND P5, PT, R2, R4, PT ;  /* 0x000000040200720c */ /* 0x000fe20003fa4070 */
[----:B------:R-:W-:-:S02]  /*5d60*/  @!P6 IMAD.IADD R5, R5, 0x1, -R2 ;  /* 0x000000010505e824 */ /* 0x000fc400078e0a02 */
[----:B------:R-:W-:Y:S01]  /*5d70*/  @!P4 IMAD.IADD R18, R18, 0x1, -R2 ;  /* 0x000000011212c824 */ /* 0x000fe200078e0a02 */
[----:B------:R-:W-:Y:S01]  /*5d80*/  ISETP.GE.AND P4, PT, R9, RZ, PT ;  /* 0x000000ff0900720c */ /* 0x000fe20003f86270 */
[----:B------:R-:W-:Y:S01]  /*5d90*/  IMAD.HI.U32 R9, R23, R8, RZ ;  /* 0x0000000817097227 */ /* 0x000fe200078e00ff */
[----:B------:R-:W-:-:S03]  /*5da0*/  ISETP.GT.U32.AND P6, PT, R2, R5, PT ;  /* 0x000000050200720c */ /* 0x000fc60003fc4070 */
[----:B------:R-:W-:Y:S02]  /*5db0*/  IMAD.MOV R10, RZ, RZ, -R10 ;  /* 0x000000ffff0a7224 */ /* 0x000fe400078e0a0a */
[----:B------:R-:W-:Y:S02]  /*5dc0*/  IMAD.MOV R9, RZ, RZ, -R9 ;  /* 0x000000ffff097224 */ /* 0x000fe400078e0a09 */
[C---:B------:R-:W-:Y:S02]  /*5dd0*/  IMAD R7, R2.reuse, R10, R7 ;  /* 0x0000000a02077224 */ /* 0x040fe400078e0207 */
[----:B------:R-:W-:Y:S02]  /*5de0*/  IMAD.MOV.U32 R11, RZ, RZ, R3 ;  /* 0x000000ffff0b7224 */ /* 0x000fe400078e0003 */
[----:B------:R-:W-:Y:S02]  /*5df0*/  IMAD R3, R2, R9, R8 ;  /* 0x0000000902037224 */ /* 0x000fe400078e0208 */
[--C-:B------:R-:W-:Y:S01]  /*5e00*/  @!P5 IMAD.IADD R4, R4, 0x1, -R2.reuse ;  /* 0x000000010404d824 */ /* 0x100fe200078e0a02 */
[C---:B------:R-:W-:Y:S01]  /*5e10*/  ISETP.GT.U32.AND P5, PT, R2.reuse, R7, PT ;  /* 0x000000070200720c */ /* 0x040fe20003fa4070 */
[----:B------:R-:W-:Y:S01]  /*5e20*/  @!P6 IMAD.IADD R5, R5, 0x1, -R2 ;  /* 0x000000010505e824 */ /* 0x000fe200078e0a02 */
[----:B------:R-:W-:Y:S01]  /*5e30*/  ISETP.GT.U32.AND P6, PT, R2, R3, PT ;  /* 0x000000030200720c */ /* 0x000fe20003fc4070 */
[----:B------:R-:W-:-:S02]  /*5e40*/  VIADD R9, R13, 0x94 ;  /* 0x000000940d097836 */ /* 0x000fc40000000000 */
[----:B------:R-:W-:-:S03]  /*5e50*/  IMAD.HI.U32 R8, R23, R14, RZ ;  /* 0x0000000e17087227 */ /* 0x000fc600078e00ff */
[----:B0-----:R-:W-:Y:S01]  /*5e60*/  IABS R16, R9 ;  /* 0x0000000900107213 */ /* 0x001fe20000000000 */
[----:B------:R-:W-:Y:S01]  /*5e70*/  @!P3 IMAD.MOV R11, RZ, RZ, -R11 ;  /* 0x000000ffff0bb224 */ /* 0x000fe200078e0a0b */
[----:B------:R-:W-:Y:S01]  /*5e80*/  ISETP.GE.AND P3, PT, R0, RZ, PT ;  /* 0x000000ff0000720c */ /* 0x000fe20003f66270 */
[----:B------:R-:W-:Y:S02]  /*5e90*/  VIADD R10, R13, 0x93 ;  /* 0x000000930d0a7836 */ /* 0x000fe40000000000 */
[----:B------:R-:W-:Y:S01]  /*5ea0*/  @!P5 IMAD.IADD R7, R7, 0x1, -R2 ;  /* 0x000000010707d824 */ /* 0x000fe200078e0a02 */
[----:B------:R0:W-:Y:S01]  /*5eb0*/  STL [R1+0x3ac], R11 ;  /* 0x0003ac0b01007387 */ /* 0x0001e20000100800 */
[----:B------:R-:W-:Y:S02]  /*5ec0*/  IMAD.MOV R8, RZ, RZ, -R8 ;  /* 0x000000ffff087224 */ /* 0x000fe400078e0a08 */
[----:B------:R-:W-:Y:S01]  /*5ed0*/  @!P6 IMAD.IADD R3, R3, 0x1, -R2 ;  /* 0x000000010303e824 */ /* 0x000fe200078e0a02 */
[----:B------:R-:W-:Y:S01]  /*5ee0*/  ISETP.GT.U32.AND P6, PT, R2, R7, PT ;  /* 0x000000070200720c */ /* 0x000fe20003fc4070 */
[----:B------:R-:W-:-:S02]  /*5ef0*/  VIADD R0, R13, 0x92 ;  /* 0x000000920d007836 */ /* 0x000fc40000000000 */
[----:B------:R-:W-:Y:S01]  /*5f00*/  IMAD.HI.U32 R19, R23, R16, RZ ;  /* 0x0000001017137227 */ /* 0x000fe200078e00ff */
[----:B0-----:R-:W-:-:S03]  /*5f10*/  IABS R11, R10 ;  /* 0x0000000a000b7213 */ /* 0x001fc60000000000 */
[C---:B------:R-:W-:Y:S01]  /*5f20*/  IMAD R14, R2.reuse, R8, R14 ;  /* 0x00000008020e7224 */ /* 0x040fe200078e020e */
[----:B------:R-:W-:Y:S01]  /*5f30*/  IABS R8, R0 ;  /* 0x0000000000087213 */ /* 0x000fe20000000000 */
[----:B------:R-:W-:Y:S02]  /*5f40*/  IMAD.MOV R19, RZ, RZ, -R19 ;  /* 0x000000ffff137224 */ /* 0x000fe400078e0a13 */
[----:B------:R-:W-:Y:S01]  /*5f50*/  @!P2 IMAD.MOV R18, RZ, RZ, -R18 ;  /* 0x000000ffff12a224 */ /* 0x000fe200078e0a12 */
[----:B------:R-:W-:Y:S01]  /*5f60*/  ISETP.GT.U32.AND P5, PT, R2, R14, PT ;  /* 0x0000000e0200720c */ /* 0x000fe20003fa4070 */
[----:B------:R-:W-:Y:S01]  /*5f70*/  IMAD.HI.U32 R17, R23, R11, RZ ;  /* 0x0000000b17117227 */ /* 0x000fe200078e00ff */
[----:B------:R-:W-:Y:S02]  /*5f80*/  ISETP.GE.AND P2, PT, R6, RZ, PT ;  /* 0x000000ff0600720c */ /* 0x000fe40003f46270 */
[----:B------:R0:W-:Y:S01]  /*5f90*/  STL [R1+0x3a8], R18 ;  /* 0x0003a81201007387 */ /* 0x0001e20000100800 */
[----:B------:R-:W-:-:S02]  /*5fa0*/  IMAD R6, R2, R19, R16 ;  /* 0x0000001302067224 */ /* 0x000fc400078e0210 */
[----:B------:R-:W-:Y:S02]  /*5fb0*/  IMAD.MOV R17, RZ, RZ, -R17 ;  /* 0x000000ffff117224 */ /* 0x000fe400078e0a11 */
[----:B------:R-:W-:Y:S01]  /*5fc0*/  @!P6 IMAD.IADD R7, R7, 0x1, -R2 ;  /* 0x000000010707e824 */ /* 0x000fe200078e0a02 */
[----:B------:R-:W-:Y:S01]  /*5fd0*/  ISETP.GT.U32.AND P6, PT, R2, R6, PT ;  /* 0x000000060200720c */ /* 0x000fe20003fc4070 */
[----:B------:R-:W-:Y:S02]  /*5fe0*/  IMAD.MOV.U32 R20, RZ, RZ, R4 ;  /* 0x000000ffff147224 */ /* 0x000fe400078e0004 */
[----:B------:R-:W-:Y:S02]  /*5ff0*/  @!P5 IMAD.IADD R14, R14, 0x1, -R2 ;  /* 0x000000010e0ed824 */ /* 0x000fe400078e0a02 */
[----:B0-----:R-:W-:Y:S02]  /*6000*/  IMAD.MOV.U32 R18, RZ, RZ, R8 ;  /* 0x000000ffff127224 */ /* 0x001fe400078e0008 */
[C---:B------:R-:W-:Y:S01]  /*6010*/  IMAD R8, R2.reuse, R17, R11 ;  /* 0x0000001102087224 */ /* 0x040fe200078e020b */
[----:B------:R-:W-:Y:S01]  /*6020*/  ISETP.GT.U32.AND P5, PT, R2, R14, PT ;  /* 0x0000000e0200720c */ /* 0x000fe20003fa4070 */
[----:B------:R-:W-:-:S04]  /*6030*/  IMAD.HI.U32 R4, R23, R18, RZ ;  /* 0x0000001217047227 */ /* 0x000fc800078e00ff */
[----:B------:R-:W-:Y:S02]  /*6040*/  IMAD.MOV.U32 R11, RZ, RZ, R7 ;  /* 0x000000ffff0b7224 */ /* 0x000fe400078e0007 */
[----:B------:R-:W-:Y:S01]  /*6050*/  @!P0 IMAD.MOV R20, RZ, RZ, -R20 ;  /* 0x000000ffff148224 */ /* 0x000fe200078e0a14 */
[C---:B------:R-:W-:Y:S01]  /*6060*/  ISETP.GT.U32.AND P0, PT, R2.reuse, R3, PT ;  /* 0x000000030200720c */ /* 0x040fe20003f04070 */
[----:B------:R-:W-:Y:S02]  /*6070*/  IMAD.MOV R4, RZ, RZ, -R4 ;  /* 0x000000ffff047224 */ /* 0x000fe400078e0a04 */
[----:B------:R-:W-:Y:S01]  /*6080*/  @!P4 IMAD.MOV R11, RZ, RZ, -R11 ;  /* 0x000000ffff0bc224 */ /* 0x000fe200078e0a0b */
[C---:B------:R-:W-:Y:S01]  /*6090*/  ISETP.GT.U32.AND P4, PT, R2.reuse, R8, PT ;  /* 0x000000080200720c */ /* 0x040fe20003f84070 */
[----:B------:R-:W-:Y:S01]  /*60a0*/  VIADD R15, R13, 0x91 ;  /* 0x000000910d0f7836 */ /* 0x000fe20000000000 */
[----:B------:R-:W-:Y:S01]  /*60b0*/  STL [R1+0x3a4], R20 ;  /* 0x0003a41401007387 */ /* 0x000fe20000100800 */
[----:B------:R-:W-:-:S02]  /*60c0*/  IMAD R4, R2, R4, R18 ;  /* 0x0000000402047224 */ /* 0x000fc400078e0212 */
[----:B------:R-:W-:Y:S01]  /*60d0*/  IMAD.MOV.U32 R17, RZ, RZ, R5 ;  /* 0x000000ffff117224 */ /* 0x000fe200078e0005 */
[----:B------:R-:W-:Y:S01]  /*60e0*/  IABS R16, R15 ;  /* 0x0000000f00107213 */ /* 0x000fe20000000000 */
[----:B------:R-:W-:Y:S01]  /*60f0*/  @!P6 IMAD.IADD R6, R6, 0x1, -R2 ;  /* 0x000000010606e824 */ /* 0x000fe200078e0a02 */
[----:B------:R-:W-:Y:S01]  /*6100*/  ISETP.GT.U32.AND P6, PT, R2, R4, PT ;  /* 0x000000040200720c */ /* 0x000fe20003fc4070 */
[----:B------:R-:W-:Y:S01]  /*6110*/  @!P1 IMAD.MOV R17, RZ, RZ, -R17 ;  /* 0x000000ffff119224 */ /* 0x000fe200078e0a11 */
[----:B------:R-:W-:Y:S01]  /*6120*/  ISETP.GE.AND P1, PT, R9, RZ, PT ;  /* 0x000000ff0900720c */ /* 0x000fe20003f26270 */
[----:B------:R-:W-:-:S03]  /*6130*/  IMAD.HI.U32 R5, R23, R16, RZ ;  /* 0x0000001017057227 */ /* 0x000fc600078e00ff */
[----:B------:R0:W-:Y:S01]  /*6140*/  STL [R1+0x3a0], R17 ;  /* 0x0003a01101007387 */ /* 0x0001e20000100800 */
[--C-:B------:R-:W-:Y:S01]  /*6150*/  @!P0 IMAD.IADD R3, R3, 0x1, -R2.reuse ;  /* 0x0000000103038824 */ /* 0x100fe200078e0a02 */
[----:B------:R-:W-:Y:S01]  /*6160*/  ISETP.GE.AND P0, PT, R10, RZ, PT ;  /* 0x000000ff0a00720c */ /* 0x000fe20003f06270 */
[--C-:B------:R-:W-:Y:S01]  /*6170*/  @!P4 IMAD.IADD R8, R8, 0x1, -R2.reuse ;  /* 0x000000010808c824 */ /* 0x100fe200078e0a02 */
[----:B------:R1:W-:Y:S01]  /*6180*/  STL [R1+0x380], R11 ;  /* 0x0003800b01007387 */ /* 0x0003e20000100800 */
[----:B------:R-:W-:Y:S02]  /*6190*/  IMAD.MOV R5, RZ, RZ, -R5 ;  /* 0x000000ffff057224 */ /* 0x000fe400078e0a05 */
[----:B------:R-:W-:Y:S01]  /*61a0*/  @!P5 IMAD.IADD R14, R14, 0x1, -R2 ;  /* 0x000000010e0ed824 */ /* 0x000fe200078e0a02 */
[----:B------:R-:W-:Y:S01]  /*61b0*/  ISETP.GE.AND P5, PT, R0, RZ, PT ;  /* 0x000000ff0000720c */ /* 0x000fe20003fa6270 */
[C---:B------:R-:W-:Y:S01]  /*61c0*/  IMAD R0, R2.reuse, R5, R16 ;  /* 0x0000000502007224 */ /* 0x040fe200078e0210 */
[----:B------:R-:W-:Y:S01]  /*61d0*/  ISETP.GT.U32.AND P4, PT, R2, R8, PT ;  /* 0x000000080200720c */ /* 0x000fe20003f84070 */
[----:B0-----:R-:W-:-:S02]  /*61e0*/  IMAD.MOV.U32 R17, RZ, RZ, R3 ;  /* 0x000000ffff117224 */ /* 0x001fc400078e0003 */
[--C-:B------:R-:W-:Y:S02]  /*61f0*/  @!P6 IMAD.IADD R4, R4, 0x1, -R2.reuse ;  /* 0x000000010404e824 */ /* 0x100fe400078e0a02 */
[C---:B-1----:R-:W-:Y:S02]  /*6200*/  VIADD R11, R13.reuse, 0x90 ;  /* 0x000000900d0b7836 */ /* 0x042fe40000000000 */
[----:B------:R-:W-:Y:S01]  /*6210*/  @!P3 IMAD.MOV R17, RZ, RZ, -R17 ;  /* 0x000000ffff11b224 */ /* 0x000fe200078e0a11 */
[C---:B------:R-:W-:Y:S01]  /*6220*/  ISETP.GT.U32.AND P3, PT, R2.reuse, R6, PT ;  /* 0x000000060200720c */ /* 0x040fe20003f64070 */
[C---:B------:R-:W-:Y:S01]  /*6230*/  VIADD R7, R13.reuse, 0x8f ;  /* 0x0000008f0d077836 */ /* 0x040fe20000000000 */
[----:B------:R-:W-:Y:S01]  /*6240*/  IABS R16, R11 ;  /* 0x0000000b00107213 */ /* 0x000fe20000000000 */
[----:B------:R-:W-:Y:S01]  /*6250*/  VIADD R9, R13, 0x8e ;  /* 0x0000008e0d097836 */ /* 0x000fe20000000000 */
[----:B------:R-:W-:Y:S01]  /*6260*/  ISETP.GT.U32.AND P6, PT, R2, R4, PT ;  /* 0x000000040200720c */ /* 0x000fe20003fc4070 */
[----:B------:R-:W-:Y:S01]  /*6270*/  @!P4 IMAD.IADD R8, R8, 0x1, -R2 ;  /* 0x000000010808c824 */ /* 0x000fe200078e0a02 */
[----:B------:R-:W-:Y:S01]  /*6280*/  ISETP.GE.AND P4, PT, R15, RZ, PT ;  /* 0x000000ff0f00720c */ /* 0x000fe20003f86270 */
[----:B------:R-:W-:Y:S01]  /*6290*/  IMAD.HI.U32 R18, R23, R16, RZ ;  /* 0x0000001017127227 */ /* 0x000fe200078e00ff */
[----:B------:R0:W-:Y:S01]  /*62a0*/  STL [R1+0x374], R17 ;  /* 0x0003741101007387 */ /* 0x0001e20000100800 */
[----:B------:R-:W-:-:S02]  /*62b0*/  IABS R10, R9 ;  /* 0x00000009000a7213 */ /* 0x000fc40000000000 */
[----:B------:R-:W-:Y:S02]  /*62c0*/  IMAD.MOV R18, RZ, RZ, -R18 ;  /* 0x000000ffff127224 */ /* 0x000fe400078e0a12 */
[----:B------:R-:W-:Y:S01]  /*62d0*/  @!P3 IMAD.IADD R6, R6, 0x1, -R2 ;  /* 0x000000010606b824 */ /* 0x000fe200078e0a02 */
[C---:B------:R-:W-:Y:S01]  /*62e0*/  ISETP.GT.U32.AND P3, PT, R2.reuse, R0, PT ;  /* 0x000000000200720c */ /* 0x040fe20003f64070 */
[----:B------:R-:W-:Y:S02]  /*62f0*/  IMAD R15, R2, R18, R16 ;  /* 0x00000012020f7224 */ /* 0x000fe400078e0210 */
[----:B------:R-:W-:Y:S01]  /*6300*/  @!P6 IMAD.IADD R4, R4, 0x1, -R2 ;  /* 0x000000010404e824 */ /* 0x000fe200078e0a02 */
[----:B0-----:R-:W-:Y:S01]  /*6310*/  IABS R17, R7 ;  /* 0x0000000700117213 */ /* 0x001fe20000000000 */
[----:B------:R-:W-:Y:S01]  /*6320*/  VIADD R3, R13, 0x8d ;  /* 0x0000008d0d037836 */ /* 0x000fe20000000000 */
[----:B------:R-:W-:Y:S01]  /*6330*/  ISETP.GT.U32.AND P6, PT, R2, R15, PT ;  /* 0x0000000f0200720c */ /* 0x000fe20003fc4070 */
[----:B------:R-:W-:-:S03]  /*6340*/  IMAD.HI.U32 R19, R23, R10, RZ ;  /* 0x0000000a17137227 */ /* 0x000fc600078e00ff */
[----:B------:R-:W-:Y:S01]  /*6350*/  IABS R5, R3 ;  /* 0x0000000300057213 */ /* 0x000fe20000000000 */
[----:B------:R-:W-:-:S04]  /*6360*/  IMAD.HI.U32 R16, R23, R17, RZ ;  /* 0x0000001117107227 */ /* 0x000fc800078e00ff */
[----:B------:R-:W-:Y:S01]  /*6370*/  @!P3 IMAD.IADD R0, R0, 0x1, -R2 ;  /* 0x000000010000b824 */ /* 0x000fe200078e0a02 */
[----:B------:R-:W-:Y:S01]  /*6380*/  ISETP.GE.AND P3, PT, R11, RZ, PT ;  /* 0x000000ff0b00720c */ /* 0x000fe20003f66270 */
[----:B------:R-:W-:Y:S02]  /*6390*/  IMAD.MOV R16, RZ, RZ, -R16 ;  /* 0x000000ffff107224 */ /* 0x000fe400078e0a10 */
[----:B------:R-:W-:Y:S01]  /*63a0*/  @!P6 IMAD.IADD R15, R15, 0x1, -R2 ;  /* 0x000000010f0fe824 */ /* 0x000fe200078e0a02 */
[C---:B------:R-:W-:Y:S01]  /*63b0*/  ISETP.GT.U32.AND P6, PT, R2.reuse, R0, PT ;  /* 0x000000000200720c */ /* 0x040fe20003fc4070 */
[----:B------:R-:W-:Y:S02]  /*63c0*/  IMAD.MOV R19, RZ, RZ, -R19 ;  /* 0x000000ffff137224 */ /* 0x000fe400078e0a13 */
[----:B------:R-:W-:Y:S02]  /*63d0*/  IMAD R16, R2, R16, R17 ;  /* 0x0000001002107224 */ /* 0x000fe400078e0211 */
[----:B------:R-:W-:-:S02]  /*63e0*/  IMAD.MOV.U32 R21, RZ, RZ, R14 ;  /* 0x000000ffff157224 */ /* 0x000fc400078e000e */
[----:B------:R-:W-:Y:S02]  /*63f0*/  IMAD.MOV.U32 R20, RZ, RZ, R6 ;  /* 0x000000ffff147224 */ /* 0x000fe400078e0006 */
[----:B------:R-:W-:-:S04]  /*6400*/  IMAD.HI.U32 R18, R23, R5, RZ ;  /* 0x0000000517127227 */ /* 0x000fc800078e00ff */
[C---:B------:R-:W-:Y:S02]  /*6410*/  IMAD R10, R2.reuse, R19, R10 ;  /* 0x00000013020a7224 */ /* 0x040fe400078e020a */
[----:B------:R-:W-:Y:S02]  /*6420*/  VIADD R11, R13, 0x8c ;  /* 0x0000008c0d0b7836 */ /* 0x000fe40000000000 */
[----:B------:R-:W-:Y:S01]  /*6430*/  @!P2 IMAD.MOV R21, RZ, RZ, -R21 ;  /* 0x000000ffff15a224 */ /* 0x000fe200078e0a15 */
[C---:B------:R-:W-:Y:S01]  /*6440*/  ISETP.GT.U32.AND P2, PT, R2.reuse, R16, PT ;  /* 0x000000100200720c */ /* 0x040fe20003f44070 */
[----:B------:R-:W-:Y:S01]  /*6450*/  @!P1 IMAD.MOV R20, RZ, RZ, -R20 ;  /* 0x000000ffff149224 */ /* 0x000fe200078e0a14 */
[----:B------:R-:W-:Y:S01]  /*6460*/  ISETP.GT.U32.AND P1, PT, R2, R15, PT ;  /* 0x0000000f0200720c */ /* 0x000fe20003f24070 */
[----:B------:R-:W-:Y:S01]  /*6470*/  IMAD.MOV R18, RZ, RZ, -R18 ;  /* 0x000000ffff127224 */ /* 0x000fe200078e0a12 */
[----:B------:R-:W-:Y:S01]  /*6480*/  IABS R14, R11 ;  /* 0x0000000b000e7213 */ /* 0x000fe20000000000 */
[----:B------:R-:W-:Y:S01]  /*6490*/  @!P0 IMAD.MOV R8, RZ, RZ, -R8 ;  /* 0x000000ffff088224 */ /* 0x000fe200078e0a08 */
[----:B------:R-:W-:Y:S01]  /*64a0*/  STL [R1+0x370], R21 ;  /* 0x0003701501007387 */ /* 0x000fe20000100800 */
[----:B------:R-:W-:Y:S01]  /*64b0*/  @!P6 IMAD.IADD R0, R0, 0x1, -R2 ;  /* 0x000000010000e824 */ /* 0x000fe200078e0a02 */
[C---:B------:R-:W-:Y:S01]  /*64c0*/  ISETP.GT.U32.AND P0, PT, R2.reuse, R10, PT ;  /* 0x0000000a0200720c */ /* 0x040fe20003f04070 */
[----:B------:R-:W-:Y:S01]  /*64d0*/  IMAD R5, R2, R18, R5 ;  /* 0x0000001202057224 */ /* 0x000fe200078e0205 */
[----:B------:R-:W-:Y:S01]  /*64e0*/  STL [R1+0x36c], R20 ;  /* 0x00036c1401007387 */ /* 0x000fe20000100800 */
[----:B------:R-:W-:-:S02]  /*64f0*/  IMAD.MOV.U32 R18, RZ, RZ, R4 ;  /* 0x000000ffff127224 */ /* 0x000fc400078e0004 */
[----:B------:R-:W-:Y:S01]  /*6500*/  IMAD.HI.U32 R4, R23, R14, RZ ;  /* 0x0000000e17047227 */ /* 0x000fe200078e00ff */
[----:B------:R0:W-:Y:S01]  /*6510*/  STL [R1+0x368], R8 ;  /* 0x0003680801007387 */ /* 0x0001e20000100800 */
[----:B------:R-:W-:Y:S02]  /*6520*/  ISETP.GT.U32.AND P6, PT, R2, R5, PT ;  /* 0x000000050200720c */ /* 0x000fe40003fc4070 */
[----:B------:R-:W-:Y:S01]  /*6530*/  @!P5 IMAD.MOV R18, RZ, RZ, -R18 ;  /* 0x000000ffff12d224 */ /* 0x000fe200078e0a12 */
[----:B------:R-:W-:Y:S01]  /*6540*/  ISETP.GE.AND P5, PT, R7, RZ, PT ;  /* 0x000000ff0700720c */ /* 0x000fe20003fa6270 */
[----:B------:R-:W-:Y:S02]  /*6550*/  IMAD.MOV R4, RZ, RZ, -R4 ;  /* 0x000000ffff047224 */ /* 0x000fe400078e0a04 */
[--C-:B------:R-:W-:Y:S01]  /*6560*/  @!P1 IMAD.IADD R15, R15, 0x1, -R2.reuse ;  /* 0x000000010f0f9824 */ /* 0x100fe200078e0a02 */
[----:B------:R-:W-:Y:S01]  /*6570*/  STL [R1+0x358], R18 ;  /* 0x0003581201007387 */ /* 0x000fe20000100800 */
[----:B------:R-:W-:Y:S01]  /*6580*/  @!P2 IMAD.IADD R16, R16, 0x1, -R2 ;  /* 0x000000011010a824 */ /* 0x000fe200078e0a02 */
[----:B------:R-:W-:Y:S01]  /*6590*/  ISETP.GE.AND P2, PT, R3, RZ, PT ;  /* 0x000000ff0300720c */ /* 0x000fe20003f46270 */
[----:B0-----:R-:W-:Y:S01]  /*65a0*/  IMAD.MOV.U32 R8, RZ, RZ, R0 ;  /* 0x000000ffff087224 */ /* 0x001fe200078e0000 */
[----:B------:R-:W-:Y:S01]  /*65b0*/  ISETP.GE.AND P1, PT, R9, RZ, PT ;  /* 0x000000ff0900720c */ /* 0x000fe20003f26270 */
[----:B------:R-:W-:-:S02]  /*65c0*/  VIADD R17, R13, 0x8b ;  /* 0x0000008b0d117836 */ /* 0x000fc40000000000 */
[----:B------:R-:W-:Y:S02]  /*65d0*/  @!P4 IMAD.MOV R8, RZ, RZ, -R8 ;  /* 0x000000ffff08c224 */ /* 0x000fe400078e0a08 */
[----:B------:R-:W-:Y:S01]  /*65e0*/  IMAD R14, R2, R4, R14 ;  /* 0x00000004020e7224 */ /* 0x000fe200078e020e */
[----:B------:R-:W-:Y:S01]  /*65f0*/  IABS R6, R17 ;  /* 0x0000001100067213 */ /* 0x000fe20000000000 */
[--C-:B------:R-:W-:Y:S01]  /*6600*/  @!P0 IMAD.IADD R10, R10, 0x1, -R2.reuse ;  /* 0x000000010a0a8824 */ /* 0x100fe200078e0a02 */
[----:B------:R0:W-:Y:S01]  /*6610*/  STL [R1+0x354], R8 ;  /* 0x0003540801007387 */ /* 0x0001e20000100800 */
[C---:B------:R-:W-:Y:S01]  /*6620*/  ISETP.GT.U32.AND P0, PT, R2.reuse, R16, PT ;  /* 0x000000100200720c */ /* 0x040fe20003f04070 */
[----:B------:R-:W-:Y:S02]  /*6630*/  @!P6 IMAD.IADD R5, R5, 0x1, -R2 ;  /* 0x000000010505e824 */ /* 0x000fe400078e0a02 */
[----:B------:R-:W-:Y:S01]  /*6640*/  IMAD.HI.U32 R3, R23, R6, RZ ;  /* 0x0000000617037227 */ /* 0x000fe200078e00ff */
[----:B------:R-:W-:-:S02]  /*6650*/  ISETP.GT.U32.AND P6, PT, R2, R10, PT ;  /* 0x0000000a0200720c */ /* 0x000fc40003fc4070 */
[C---:B------:R-:W-:Y:S01]  /*6660*/  ISETP.GT.U32.AND P4, PT, R2.reuse, R5, PT ;  /* 0x000000050200720c */ /* 0x040fe20003f84070 */
[----:B------:R-:W-:Y:S02]  /*6670*/  IMAD.MOV R3, RZ, RZ, -R3 ;  /* 0x000000ffff037224 */ /* 0x000fe400078e0a03 */
[----:B0-----:R-:W-:Y:S02]  /*6680*/  IMAD.MOV.U32 R8, RZ, RZ, R15 ;  /* 0x000000ffff087224 */ /* 0x001fe400078e000f */
[----:B------:R-:W-:Y:S02]  /*6690*/  VIADD R4, R13, 0x89 ;  /* 0x000000890d047836 */ /* 0x000fe40000000000 */
[----:B------:R-:W-:Y:S01]  /*66a0*/  @!P3 IMAD.MOV R8, RZ, RZ, -R8 ;  /* 0x000000ffff08b224 */ /* 0x000fe200078e0a08 */
[----:B------:R-:W-:Y:S01]  /*66b0*/  ISETP.GT.U32.AND P3, PT, R2, R14, PT ;  /* 0x0000000e0200720c */ /* 0x000fe20003f64070 */
[----:B------:R-:W-:Y:S01]  /*66c0*/  @!P0 IMAD.IADD R16, R16, 0x1, -R2 ;  /* 0x0000000110108824 */ /* 0x000fe200078e0a02 */
[----:B------:R-:W-:Y:S01]  /*66d0*/  ISETP.GE.AND P0, PT, R11, RZ, PT ;  /* 0x000000ff0b00720c */ /* 0x000fe20003f06270 */
[----:B------:R-:W-:Y:S01]  /*66e0*/  IMAD R3, R2, R3, R6 ;  /* 0x0000000302037224 */ /* 0x000fe200078e0206 */
[----:B------:R-:W-:Y:S01]  /*66f0*/  IABS R6, R4 ;  /* 0x0000000400067213 */ /* 0x000fe20000000000 */
[----:B------:R-:W-:Y:S01]  /*6700*/  IMAD.MOV.U32 R15, RZ, RZ, R16 ;  /* 0x000000ffff0f7224 */ /* 0x000fe200078e0010 */
[----:B------:R0:W-:Y:S01]  /*6710*/  STL [R1+0x350], R8 ;  /* 0x0003500801007387 */ /* 0x0001e20000100800 */
[----:B------:R-:W-:-:S02]  /*6720*/  VIADD R0, R13, 0x8a ;  /* 0x0000008a0d007836 */ /* 0x000fc40000000000 */
[--C-:B------:R-:W-:Y:S01]  /*6730*/  @!P6 IMAD.IADD R10, R10, 0x1, -R2.reuse ;  /* 0x000000010a0ae824 */ /* 0x100fe200078e0a02 */
[----:B------:R-:W-:Y:S01]  /*6740*/  ISETP.GT.U32.AND P6, PT, R2, R3, PT ;  /* 0x000000030200720c */ /* 0x000fe20003fc4070 */
[----:B------:R-:W-:Y:S01]  /*6750*/  @!P5 IMAD.MOV R15, RZ, RZ, -R15 ;  /* 0x000000ffff0fd224 */ /* 0x000fe200078e0a0f */
[----:B------:R-:W-:Y:S01]  /*6760*/  IABS R7, R0 ;  /* 0x0000000000077213 */ /* 0x000fe20000000000 */
[----:B------:R-:W-:Y:S01]  /*6770*/  @!P3 IMAD.IADD R14, R14, 0x1, -R2 ;  /* 0x000000010e0eb824 */ /* 0x000fe200078e0a02 */
[----:B------:R-:W-:Y:S01]  /*6780*/  ISETP.GE.AND P3, PT, R0, RZ, PT ;  /* 0x000000ff0000720c */ /* 0x000fe20003f66270 */
[----:B------:R-:W-:Y:S01]  /*6790*/  IMAD.HI.U32 R9, R23, R6, RZ ;  /* 0x0000000617097227 */ /* 0x000fe200078e00ff */
[----:B------:R-:W-:Y:S02]  /*67a0*/  STL [R1+0x34c], R15 ;  /* 0x00034c0f01007387 */ /* 0x000fe40000100800 */
[----:B------:R-:W-:Y:S01]  /*67b0*/  ISETP.GT.U32.AND P5, PT, R2, R14, PT ;  /* 0x0000000e0200720c */ /* 0x000fe20003fa4070 */
[----:B0-----:R-:W-:-:S02]  /*67c0*/  VIADD R8, R13, 0x88 ;  /* 0x000000880d087836 */ /* 0x001fc40000000000 */
[----:B------:R-:W-:Y:S02]  /*67d0*/  IMAD.MOV R9, RZ, RZ, -R9 ;  /* 0x000000ffff097224 */ /* 0x000fe400078e0a09 */
[----:B------:R-:W-:Y:S01]  /*67e0*/  IMAD.HI.U32 R11, R23, R7, RZ ;  /* 0x00000007170b7227 */ /* 0x000fe200078e00ff */
[----:B------:R-:W-:-:S03]  /*67f0*/  IABS R0, R8 ;  /* 0x0000000800007213 */ /* 0x000fc60000000000 */
[----:B------:R-:W-:Y:S02]  /*6800*/  IMAD R9, R2, R9, R6 ;  /* 0x0000000902097224 */ /* 0x000fe400078e0206 */
[----:B------:R-:W-:-:S04]  /*6810*/  IMAD.HI.U32 R6, R23, R0, RZ ;  /* 0x0000000017067227 */ /* 0x000fc800078e00ff */
[----:B------:R-:W-:Y:S02]  /*6820*/  IMAD.MOV R11, RZ, RZ, -R11 ;  /* 0x000000ffff0b7224 */ /* 0x000fe400078e0a0b */
[----:B------:R-:W-:Y:S02]  /*6830*/  @!P6 IMAD.IADD R3, R3, 0x1, -R2 ;  /* 0x000000010303e824 */ /* 0x000fe400078e0a02 */
[----:B------:R-:W-:Y:S02]  /*6840*/  IMAD.MOV R6, RZ, RZ, -R6 ;  /* 0x000000ffff067224 */ /* 0x000fe400078e0a06 */
[----:B------:R-:W-:Y:S01]  /*6850*/  @!P5 IMAD.IADD R14, R14, 0x1, -R2 ;  /* 0x000000010e0ed824 */ /* 0x000fe200078e0a02 */
[C---:B------:R-:W-:Y:S01]  /*6860*/  ISETP.GT.U32.AND P6, PT, R2.reuse, R3, PT ;  /* 0x000000030200720c */ /* 0x040fe20003fc4070 */
[C---:B------:R-:W-:Y:S01]  /*6870*/  IMAD R7, R2.reuse, R11, R7 ;  /* 0x0000000b02077224 */ /* 0x040fe200078e0207 */
[C---:B------:R-:W-:Y:S01]  /*6880*/  ISETP.GT.U32.AND P5, PT, R2.reuse, R9, PT ;  /* 0x000000090200720c */ /* 0x040fe20003fa4070 */
[----:B------:R-:W-:-:S02]  /*6890*/  IMAD R6, R2, R6, R0 ;  /* 0x0000000602067224 */ /* 0x000fc400078e0200 */
[----:B------:R-:W-:Y:S02]  /*68a0*/  IMAD.MOV.U32 R11, RZ, RZ, R14 ;  /* 0x000000ffff0b7224 */ /* 0x000fe400078e000e */
[----:B------:R-:W-:Y:S01]  /*68b0*/  @!P1 IMAD.MOV R10, RZ, RZ, -R10 ;  /* 0x000000ffff0a9224 */ /* 0x000fe200078e0a0a */
[C---:B------:R-:W-:Y:S01]  /*68c0*/  ISETP.GT.U32.AND P1, PT, R2.reuse, R7, PT ;  /* 0x000000070200720c */ /* 0x040fe20003f24070 */
[--C-:B------:R-:W-:Y:S01]  /*68d0*/  @!P4 IMAD.IADD R5, R5, 0x1, -R2.reuse ;  /* 0x000000010505c824 */ /* 0x100fe200078e0a02 */
[----:B------:R-:W-:Y:S01]  /*68e0*/  ISETP.GE.AND P4, PT, R17, RZ, PT ;  /* 0x000000ff1100720c */ /* 0x000fe20003f86270 */
[----:B------:R-:W-:Y:S01]  /*68f0*/  @!P0 IMAD.MOV R11, RZ, RZ, -R11 ;  /* 0x000000ffff0b8224 */ /* 0x000fe200078e0a0b */
[----:B------:R-:W-:Y:S01]  /*6900*/  ISETP.GT.U32.AND P0, PT, R2, R6, PT ;  /* 0x000000060200720c */ /* 0x000fe20003f04070 */
[----:B------:R-:W-:Y:S01]  /*6910*/  @!P2 IMAD.MOV R5, RZ, RZ, -R5 ;  /* 0x000000ffff05a224 */ /* 0x000fe200078e0a05 */
[----:B------:R0:W-:Y:S01]  /*6920*/  STL [R1+0x348], R10 ;  /* 0x0003480a01007387 */ /* 0x0001e20000100800 */
[--C-:B------:R-:W-:Y:S01]  /*6930*/  @!P6 IMAD.IADD R3, R3, 0x1, -R2.reuse ;  /* 0x000000010303e824 */ /* 0x100fe200078e0a02 */
[----:B------:R-:W-:Y:S01]  /*6940*/  ISETP.GE.AND P2, PT, R4, RZ, PT ;  /* 0x000000ff0400720c */ /* 0x000fe20003f46270 */
[----:B------:R-:W-:Y:S01]  /*6950*/  VIADD R4, R13, 0x87 ;  /* 0x000000870d047836 */ /* 0x000fe20000000000 */
[----:B------:R1:W-:Y:S01]  /*6960*/  STL [R1+0x344], R5 ;  /* 0x0003440501007387 */ /* 0x0003e20000100800 */
[--C-:B------:R-:W-:Y:S01]  /*6970*/  @!P5 IMAD.IADD R9, R9, 0x1, -R2.reuse ;  /* 0x000000010909d824 */ /* 0x100fe200078e0a02 */
[----:B------:R-:W-:Y:S01]  /*6980*/  ISETP.GE.AND P6, PT, R8, RZ, PT ;  /* 0x000000ff0800720c */ /* 0x000fe20003fc6270 */
[--C-:B------:R-:W-:Y:S01]  /*6990*/  @!P1 IMAD.IADD R7, R7, 0x1, -R2.reuse ;  /* 0x0000000107079824 */ /* 0x100fe200078e0a02 */
[----:B------:R-:W-:Y:S01]  /*69a0*/  IABS R19, R4 ;  /* 0x0000000400137213 */ /* 0x000fe20000000000 */
[----:B------:R3:W-:Y:S01]  /*69b0*/  STL [R1+0x340], R11 ;  /* 0x0003400b01007387 */ /* 0x0007e20000100800 */
[----:B0-----:R-:W-:Y:S01]  /*69c0*/  IMAD.MOV.U32 R10, RZ, RZ, R3 ;  /* 0x000000ffff0a7224 */ /* 0x001fe200078e0003 */
[----:B------:R-:W-:Y:S01]  /*69d0*/  ISETP.GT.U32.AND P5, PT, R2, R9, PT ;  /* 0x000000090200720c */ /* 0x000fe20003fa4070 */
[----:B------:R-:W-:Y:S01]  /*69e0*/  @!P0 IMAD.IADD R6, R6, 0x1, -R2 ;  /* 0x0000000106068824 */ /* 0x000fe200078e0a02 */
[----:B------:R-:W-:Y:S01]  /*69f0*/  ISETP.GT.U32.AND P1, PT, R2, R7, PT ;  /* 0x000000070200720c */ /* 0x000fe20003f24070 */
[----:B-1----:R-:W-:-:S02]  /*6a00*/  VIADD R5, R13, 0x86 ;  /* 0x000000860d057836 */ /* 0x002fc40000000000 */
[----:B------:R-:W-:Y:S01]  /*6a10*/  @!P4 IMAD.MOV R10, RZ, RZ, -R10 ;  /* 0x000000ffff0ac224 */ /* 0x000fe200078e0a0a */
[----:B------:R-:W-:Y:S01]  /*6a20*/  ISETP.GE.AND P4, PT, R4, RZ, PT ;  /* 0x000000ff0400720c */ /* 0x000fe20003f86270 */
[C---:B------:R-:W-:Y:S01]  /*6a30*/  VIADD R8, R13.reuse, 0x85 ;  /* 0x000000850d087836 */ /* 0x040fe20000000000 */
[----:B------:R-:W-:Y:S01]  /*6a40*/  IABS R20, R5 ;  /* 0x0000000500147213 */ /* 0x000fe20000000000 */
[----:B---3--:R-:W-:Y:S01]  /*6a50*/  VIADD R11, R13, 0x84 ;  /* 0x000000840d0b7836 */ /* 0x008fe20000000000 */
[----:B------:R-:W-:Y:S01]  /*6a60*/  ISETP.GT.U32.AND P0, PT, R2, R6, PT ;  /* 0x000000060200720c */ /* 0x000fe20003f04070 */
[----:B------:R0:W-:Y:S01]  /*6a70*/  STL [R1+0x33c], R10 ;  /* 0x00033c0a01007387 */ /* 0x0001e20000100800 */
[----:B------:R-:W-:Y:S01]  /*6a80*/  IABS R0, R8 ;  /* 0x0000000800007213 */ /* 0x000fe20000000000 */
[----:B------:R-:W-:-:S04]  /*6a90*/  IMAD.HI.U32 R4, R23, R20, RZ ;  /* 0x0000001417047227 */ /* 0x000fc800078e00ff */
[----:B------:R-:W-:Y:S02]  /*6aa0*/  IMAD.MOV R4, RZ, RZ, -R4 ;  /* 0x000000ffff047224 */ /* 0x000fe400078e0a04 */
[----:B------:R-:W-:Y:S01]  /*6ab0*/  @!P1 IMAD.IADD R7, R7, 0x1, -R2 ;  /* 0x0000000107079824 */ /* 0x000fe200078e0a02 */
[----:B------:R-:W-:Y:S01]  /*6ac0*/  ISETP.GE.AND P1, PT, R5, RZ, PT ;  /* 0x000000ff0500720c */ /* 0x000fe20003f26270 */
[----:B0-----:R-:W-:-:S04]  /*6ad0*/  IMAD.HI.U32 R10, R23, R19, RZ ;  /* 0x00000013170a7227 */ /* 0x001fc800078e00ff */
[----:B------:R-:W-:Y:S02]  /*6ae0*/  IMAD R20, R2, R4, R20 ;  /* 0x0000000402147224 */ /* 0x000fe400078e0214 */
[----:B------:R-:W-:Y:S02]  /*6af0*/  IMAD.MOV R5, RZ, RZ, -R10 ;  /* 0x000000ffff057224 */ /* 0x000fe400078e0a0a */
[--C-:B------:R-:W-:Y:S01]  /*6b00*/  @!P0 IMAD.IADD R6, R6, 0x1, -R2.reuse ;  /* 0x0000000106068824 */ /* 0x100fe200078e0a02 */
[C---:B------:R-:W-:Y:S01]  /*6b10*/  ISETP.GT.U32.AND P0, PT, R2.reuse, R20, PT ;  /* 0x000000140200720c */ /* 0x040fe20003f04070 */
[----:B------:R-:W-:Y:S02]  /*6b20*/  IMAD R19, R2, R5, R19 ;  /* 0x0000000502137224 */ /* 0x000fe400078e0213 */
[----:B------:R-:W-:Y:S02]  /*6b30*/  IMAD.MOV.U32 R14, RZ, RZ, R7 ;  /* 0x000000ffff0e7224 */ /* 0x000fe400078e0007 */
[----:B------:R-:W-:Y:S01]  /*6b40*/  @!P5 IMAD.IADD R9, R9, 0x1, -R2 ;  /* 0x000000010909d824 */ /* 0x000fe200078e0a02 */
[----:B------:R-:W-:Y:S01]  /*6b50*/  ISETP.GE.AND P5, PT, R8, RZ, PT ;  /* 0x000000ff0800720c */ /* 0x000fe20003fa6270 */
[----:B------:R-:W-:Y:S01]  /*6b60*/  @!P3 IMAD.MOV R14, RZ, RZ, -R14 ;  /* 0x000000ffff0eb224 */ /* 0x000fe200078e0a0e */
[----:B------:R-:W-:Y:S01]  /*6b70*/  ISETP.GT.U32.AND P3, PT, R2, R19, PT ;  /* 0x000000130200720c */ /* 0x000fe20003f64070 */
[----:B------:R-:W-:-:S02]  /*6b80*/  IMAD.MOV.U32 R15, RZ, RZ, R9 ;  /* 0x000000ffff0f7224 */ /* 0x000fc400078e0009 */
[----:B------:R-:W-:Y:S01]  /*6b90*/  IMAD.HI.U32 R3, R23, R0, RZ ;  /* 0x0000000017037227 */ /* 0x000fe200078e00ff */
[----:B------:R0:W-:Y:S03]  /*6ba0*/  STL [R1+0x338], R14 ;  /* 0x0003380e01007387 */ /* 0x0001e60000100800 */
[----:B------:R-:W-:Y:S01]  /*6bb0*/  @!P2 IMAD.MOV R15, RZ, RZ, -R15 ;  /* 0x000000ffff0fa224 */ /* 0x000fe200078e0a0f */
[----:B------:R-:W-:Y:S01]  /*6bc0*/  ISETP.GE.AND P2, PT, R11, RZ, PT ;  /* 0x000000ff0b00720c */ /* 0x000fe20003f46270 */
[----:B------:R-:W-:Y:S01]  /*6bd0*/  IMAD.MOV R3, RZ, RZ, -R3 ;  /* 0x000000ffff037224 */ /* 0x000fe200078e0a03 */
[----:B------:R-:W-:Y:S01]  /*6be0*/  IABS R11, R11 ;  /* 0x0000000b000b7213 */ /* 0x000fe20000000000 */
[----:B------:R-:W-:Y:S01]  /*6bf0*/  VIADD R8, R13, 0x83 ;  /* 0x000000830d087836 */ /* 0x000fe20000000000 */
[----:B------:R1:W-:Y:S01]  /*6c00*/  STL [R1+0x334], R15 ;  /* 0x0003340f01007387 */ /* 0x0003e20000100800 */
[----:B------:R-:W-:-:S02]  /*6c10*/  @!P0 IMAD.IADD R20, R20, 0x1, -R2 ;  /* 0x0000000114148824 */ /* 0x000fc400078e0a02 */
[C---:B------:R-:W-:Y:S01]  /*6c20*/  IMAD R0, R2.reuse, R3, R0 ;  /* 0x0000000302007224 */ /* 0x040fe200078e0200 */
[----:B------:R-:W-:Y:S01]  /*6c30*/  IABS R5, R8 ;  /* 0x0000000800057213 */ /* 0x000fe20000000000 */
[----:B------:R-:W-:Y:S01]  /*6c40*/  IMAD.MOV.U32 R17, RZ, RZ, R6 ;  /* 0x000000ffff117224 */ /* 0x000fe200078e0006 */
[----:B------:R-:W-:Y:S01]  /*6c50*/  ISETP.GT.U32.AND P0, PT, R2, R20, PT ;  /* 0x000000140200720c */ /* 0x000fe20003f04070 */
[----:B------:R-:W-:-:S04]  /*6c60*/  IMAD.HI.U32 R9, R23, R11, RZ ;  /* 0x0000000b17097227 */ /* 0x000fc800078e00ff */
[----:B------:R-:W-:Y:S02]  /*6c70*/  @!P3 IMAD.IADD R19, R19, 0x1, -R2 ;  /* 0x000000011313b824 */ /* 0x000fe400078e0a02 */
[----:B------:R-:W-:Y:S01]  /*6c80*/  @!P6 IMAD.MOV R17, RZ, RZ, -R17 ;  /* 0x000000ffff11e224 */ /* 0x000fe200078e0a11 */
[C---:B------:R-:W-:Y:S01]  /*6c90*/  ISETP.GT.U32.AND P6, PT, R2.reuse, R0, PT ;  /* 0x000000000200720c */ /* 0x040fe20003fc4070 */
[----:B------:R-:W-:Y:S01]  /*6ca0*/  IMAD.HI.U32 R7, R23, R5, RZ ;  /* 0x0000000517077227 */ /* 0x000fe200078e00ff */
[----:B------:R-:W-:Y:S02]  /*6cb0*/  ISETP.GT.U32.AND P3, PT, R2, R19, PT ;  /* 0x000000130200720c */ /* 0x000fe40003f64070 */
[----:B------:R3:W-:Y:S01]  /*6cc0*/  STL [R1+0x330], R17 ;  /* 0x0003301101007387 */ /* 0x0007e20000100800 */
[----:B------:R-:W-:Y:S02]  /*6cd0*/  IMAD.MOV R9, RZ, RZ, -R9 ;  /* 0x000000ffff097224 */ /* 0x000fe400078e0a09 */
[----:B0-----:R-:W-:-:S02]  /*6ce0*/  VIADD R14, R13, 0x81 ;  /* 0x000000810d0e7836 */ /* 0x001fc40000000000 */
[----:B------:R-:W-:Y:S02]  /*6cf0*/  IMAD.MOV R7, RZ, RZ, -R7 ;  /* 0x000000ffff077224 */ /* 0x000fe400078e0a07 */
[C---:B------:R-:W-:Y:S01]  /*6d00*/  IMAD R11, R2.reuse, R9, R11 ;  /* 0x00000009020b7224 */ /* 0x040fe200078e020b */
[----:B-1----:R-:W-:Y:S01]  /*6d10*/  IABS R15, R14 ;  /* 0x0000000e000f7213 */ /* 0x002fe20000000000 */
[----:B------:R-:W-:Y:S02]  /*6d20*/  IMAD R5, R2, R7, R5 ;  /* 0x0000000702057224 */ /* 0x000fe400078e0205 */
[--C-:B------:R-:W-:Y:S01]  /*6d30*/  @!P0 IMAD.IADD R20, R20, 0x1, -R2.reuse ;  /* 0x0000000114148824 */ /* 0x100fe200078e0a02 */
[----:B------:R-:W-:Y:S01]  /*6d40*/  ISETP.GT.U32.AND P0, PT, R2, R11, PT ;  /* 0x0000000b0200720c */ /* 0x000fe20003f04070 */
[----:B------:R-:W-:Y:S01]  /*6d50*/  @!P6 IMAD.IADD R0, R0, 0x1, -R2 ;  /* 0x000000010000e824 */ /* 0x000fe200078e0a02 */
[----:B------:R-:W-:Y:S01]  /*6d60*/  ISETP.GT.U32.AND P6, PT, R2, R5, PT ;  /* 0x000000050200720c */ /* 0x000fe20003fc4070 */
[----:B------:R-:W-:-:S04]  /*6d70*/  IMAD.HI.U32 R3, R23, R15, RZ ;  /* 0x0000000f17037227 */ /* 0x000fc800078e00ff */
[--C-:B------:R-:W-:Y:S01]  /*6d80*/  @!P3 IMAD.IADD R19, R19, 0x1, -R2.reuse ;  /* 0x000000011313b824 */ /* 0x100fe200078e0a02 */
[----:B------:R-:W-:Y:S01]  /*6d90*/  ISETP.GE.AND P3, PT, R8, RZ, PT ;  /* 0x000000ff0800720c */ /* 0x000fe20003f66270 */
[C---:B------:R-:W-:Y:S02]  /*6da0*/  VIADD R16, R13.reuse, 0x82 ;  /* 0x000000820d107836 */ /* 0x040fe40000000000 */
[----:B------:R-:W-:Y:S02]  /*6db0*/  IMAD.MOV R3, RZ, RZ, -R3 ;  /* 0x000000ffff037224 */ /* 0x000fe400078e0a03 */
[C---:B------:R-:W-:Y:S01]  /*6dc0*/  VIADD R8, R13.reuse, 0x80 ;  /* 0x000000800d087836 */ /* 0x040fe20000000000 */
[----:B------:R-:W-:Y:S01]  /*6dd0*/  IABS R4, R16 ;  /* 0x0000001000047213 */ /* 0x000fe20000000000 */
[C---:B------:R-:W-:Y:S02]  /*6de0*/  IMAD R15, R2.reuse, R3, R15 ;  /* 0x00000003020f7224 */ /* 0x040fe400078e020f */
[----:B------:R-:W-:Y:S01]  /*6df0*/  VIADD R7, R13, 0x7f ;  /* 0x0000007f0d077836 */ /* 0x000fe20000000000 */
[----:B------:R-:W-:Y:S01]  /*6e00*/  IABS R3, R8 ;  /* 0x0000000800037213 */ /* 0x000fe20000000000 */
[--C-:B------:R-:W-:Y:S01]  /*6e10*/  @!P0 IMAD.IADD R11, R11, 0x1, -R2.reuse ;  /* 0x000000010b0b8824 */ /* 0x100fe200078e0a02 */
[----:B------:R-:W-:Y:S01]  /*6e20*/  ISETP.GT.U32.AND P0, PT, R2, R0, PT ;  /* 0x000000000200720c */ /* 0x000fe20003f04070 */
[----:B------:R-:W-:Y:S01]  /*6e30*/  IMAD.MOV.U32 R22, RZ, RZ, R19 ;  /* 0x000000ffff167224 */ /* 0x000fe200078e0013 */
[----:B---3--:R-:W-:Y:S01]  /*6e40*/  IABS R17, R7 ;  /* 0x0000000700117213 */ /* 0x008fe20000000000 */
[----:B------:R-:W-:-:S02]  /*6e50*/  @!P6 IMAD.IADD R5, R5, 0x1, -R2 ;  /* 0x000000010505e824 */ /* 0x000fc400078e0a02 */
[----:B------:R-:W-:Y:S01]  /*6e60*/  @!P4 IMAD.MOV R22, RZ, RZ, -R22 ;  /* 0x000000ffff16c224 */ /* 0x000fe200078e0a16 */
[C---:B------:R-:W-:Y:S01]  /*6e70*/  ISETP.GT.U32.AND P4, PT, R2.reuse, R11, PT ;  /* 0x0000000b0200720c */ /* 0x040fe20003f84070 */
[C---:B------:R-:W-:Y:S01]  /*6e80*/  IMAD.HI.U32 R10, R23.reuse, R4, RZ ;  /* 0x00000004170a7227 */ /* 0x040fe200078e00ff */
[----:B------:R-:W-:Y:S02]  /*6e90*/  ISETP.GT.U32.AND P6, PT, R2, R5, PT ;  /* 0x000000050200720c */ /* 0x000fe40003fc4070 */
[----:B------:R-:W-:Y:S01]  /*6ea0*/  STL [R1+0x32c], R22 ;  /* 0x00032c1601007387 */ /* 0x000fe20000100800 */
[----:B------:R-:W-:-:S04]  /*6eb0*/  IMAD.HI.U32 R21, R23, R3, RZ ;  /* 0x0000000317157227 */ /* 0x000fc800078e00ff */
[----:B------:R-:W-:Y:S02]  /*6ec0*/  IMAD.MOV R6, RZ, RZ, -R10 ;  /* 0x000000ffff067224 */ /* 0x000fe400078e0a0a */
[----:B------:R-:W-:-:S04]  /*6ed0*/  IMAD.HI.U32 R19, R23, R17, RZ ;  /* 0x0000001117137227 */ /* 0x000fc800078e00ff */
[----:B------:R-:W-:Y:S02]  /*6ee0*/  IMAD.MOV R21, RZ, RZ, -R21 ;  /* 0x000000ffff157224 */ /* 0x000fe400078e0a15 */
[----:B------:R-:W-:Y:S02]  /*6ef0*/  IMAD R4, R2, R6, R4 ;  /* 0x0000000602047224 */ /* 0x000fe400078e0204 */
[----:B------:R-:W-:Y:S02]  /*6f00*/  IMAD.MOV R19, RZ, RZ, -R19 ;  /* 0x000000ffff137224 */ /* 0x000fe400078e0a13 */
[----:B------:R-:W-:Y:S01]  /*6f10*/  @!P0 IMAD.IADD R0, R0, 0x1, -R2 ;  /* 0x0000000100008824 */ /* 0x000fe200078e0a02 */
[C---:B------:R-:W-:Y:S01]  /*6f20*/  ISETP.GT.U32.AND P0, PT, R2.reuse, R15, PT ;  /* 0x0000000f0200720c */ /* 0x040fe20003f04070 */
[C---:B------:R-:W-:Y:S02]  /*6f30*/  IMAD R3, R2.reuse, R21, R3 ;  /* 0x0000001502037224 */ /* 0x040fe400078e0203 */
[----:B------:R-:W-:Y:S01]  /*6f40*/  @!P1 IMAD.MOV R20, RZ, RZ, -R20 ;  /* 0x000000ffff149224 */ /* 0x000fe200078e0a14 */
[C---:B------:R-:W-:Y:S01]  /*6f50*/  ISETP.GT.U32.AND P1, PT, R2.reuse, R4, PT ;  /* 0x000000040200720c */ /* 0x040fe20003f24070 */
[----:B------:R-:W-:-:S02]  /*6f60*/  IMAD R17, R2, R19, R17 ;  /* 0x0000001302117224 */ /* 0x000fc400078e0211 */
[--C-:B------:R-:W-:Y:S01]  /*6f70*/  @!P4 IMAD.IADD R11, R11, 0x1, -R2.reuse ;  /* 0x000000010b0bc824 */ /* 0x100fe200078e0a02 */
[C---:B------:R-:W-:Y:S01]  /*6f80*/  ISETP.GT.U32.AND P4, PT, R2.reuse, R3, PT ;  /* 0x000000030200720c */ /* 0x040fe20003f84070 */
[--C-:B------:R-:W-:Y:S01]  /*6f90*/  @!P6 IMAD.IADD R5, R5, 0x1, -R2.reuse ;  /* 0x000000010505e824 */ /* 0x100fe200078e0a02 */
[----:B------:R-:W-:Y:S01]  /*6fa0*/  ISETP.GT.U32.AND P6, PT, R2, R17, PT ;  /* 0x000000110200720c */ /* 0x000fe20003fc4070 */
[----:B------:R-:W-:Y:S01]  /*6fb0*/  VIADD R10, R13, 0x7d ;  /* 0x0000007d0d0a7836 */ /* 0x000fe20000000000 */
[----:B------:R0:W-:Y:S01]  /*6fc0*/  STL [R1+0x328], R20 ;  /* 0x0003281401007387 */ /* 0x0001e20000100800 */
[----:B------:R-:W-:Y:S01]  /*6fd0*/  @!P0 IMAD.IADD R15, R15, 0x1, -R2 ;  /* 0x000000010f0f8824 */ /* 0x000fe200078e0a02 */
[----:B------:R-:W-:Y:S01]  /*6fe0*/  ISETP.GE.AND P0, PT, R14, RZ, PT ;  /* 0x000000ff0e00720c */ /* 0x000fe20003f06270 */
[----:B------:R-:W-:Y:S01]  /*6ff0*/  IMAD.MOV.U32 R24, RZ, RZ, R0 ;  /* 0x000000ffff187224 */ /* 0x000fe200078e0000 */
[----:B------:R-:W-:Y:S01]  /*7000*/  IABS R6, R10 ;  /* 0x0000000a00067213 */ /* 0x000fe20000000000 */
[----:B------:R-:W-:-:S02]  /*7010*/  VIADD R9, R13, 0x7e ;  /* 0x0000007e0d097836 */ /* 0x000fc40000000000 */
[--C-:B------:R-:W-:Y:S01]  /*7020*/  @!P1 IMAD.IADD R4, R4, 0x1, -R2.reuse ;  /* 0x0000000104049824 */ /* 0x100fe200078e0a02 */
[----:B------:R-:W-:Y:S01]  /*7030*/  ISETP.GE.AND P1, PT, R16, RZ, PT ;  /* 0x000000ff1000720c */ /* 0x000fe20003f26270 */
[----:B------:R-:W-:Y:S01]  /*7040*/  @!P4 IMAD.IADD R3, R3, 0x1, -R2 ;  /* 0x000000010303c824 */ /* 0x000fe200078e0a02 */
[----:B------:R-:W-:Y:S01]  /*7050*/  IABS R18, R9 ;  /* 0x0000000900127213 */ /* 0x000fe20000000000 */
[----:B------:R-:W-:Y:S01]  /*7060*/  @!P5 IMAD.MOV R24, RZ, RZ, -R24 ;  /* 0x000000ffff18d224 */ /* 0x000fe200078e0a18 */
[C---:B------:R-:W-:Y:S01]  /*7070*/  ISETP.GT.U32.AND P5, PT, R2.reuse, R15, PT ;  /* 0x0000000f0200720c */ /* 0x040fe20003fa4070 */
[----:B------:R-:W-:Y:S01]  /*7080*/  IMAD.HI.U32 R21, R23, R6, RZ ;  /* 0x0000000617157227 */ /* 0x000fe200078e00ff */
[C---:B------:R-:W-:Y:S02]  /*7090*/  ISETP.GT.U32.AND P4, PT, R2.reuse, R4, PT ;  /* 0x000000040200720c */ /* 0x040fe40003f84070 */
[----:B------:R-:W-:Y:S01]  /*70a0*/  STL [R1+0x324], R24 ;  /* 0x0003241801007387 */ /* 0x000fe20000100800 */
[----:B------:R-:W-:Y:S01]  /*70b0*/  @!P6 IMAD.IADD R17, R17, 0x1, -R2 ;  /* 0x000000011111e824 */ /* 0x000fe200078e0a02 */
[----:B------:R-:W-:Y:S01]  /*70c0*/  ISETP.GT.U32.AND P6, PT, R2, R3, PT ;  /* 0x000000030200720c */ /* 0x000fe20003fc4070 */
[----:B------:R-:W-:-:S02]  /*70d0*/  IMAD.MOV R21, RZ, RZ, -R21 ;  /* 0x000000ffff157224 */ /* 0x000fc400078e0a15 */
[----:B0-----:R-:W-:-:S04]  /*70e0*/  IMAD.HI.U32 R20, R23, R18, RZ ;  /* 0x0000001217147227 */ /* 0x001fc800078e00ff */
[C---:B------:R-:W-:Y:S02]  /*70f0*/  IMAD R6, R2.reuse, R21, R6 ;  /* 0x0000001502067224 */ /* 0x040fe400078e0206 */
[C---:B------:R-:W-:Y:S02]  /*7100*/  VIADD R14, R13.reuse, 0x7c ;  /* 0x0000007c0d0e7836 */ /* 0x040fe40000000000 */
[----:B------:R-:W-:Y:S02]  /*7110*/  IMAD.MOV.U32 R22, RZ, RZ, R11 ;  /* 0x000000ffff167224 */ /* 0x000fe400078e000b */
[----:B------:R-:W-:Y:S01]  /*7120*/  IMAD.MOV R20, RZ, RZ, -R20 ;  /* 0x000000ffff147224 */ /* 0x000fe200078e0a14 */
[----:B------:R-:W-:Y:S01]  /*7130*/  IABS R0, R14 ;  /* 0x0000000e00007213 */ /* 0x000fe20000000000 */
[----:B------:R-:W-:Y:S02]  /*7140*/  VIADD R16, R13, 0x7b ;  /* 0x0000007b0d107836 */ /* 0x000fe40000000000 */
[----:B------:R-:W-:Y:S01]  /*7150*/  @!P2 IMAD.MOV R22, RZ, RZ, -R22 ;  /* 0x000000ffff16a224 */ /* 0x000fe200078e0a16 */
[C---:B------:R-:W-:Y:S01]  /*7160*/  ISETP.GT.U32.AND P2, PT, R2.reuse, R17, PT ;  /* 0x000000110200720c */ /* 0x040fe20003f44070 */
[----:B------:R-:W-:Y:S01]  /*7170*/  @!P5 IMAD.IADD R15, R15, 0x1, -R2 ;  /* 0x000000010f0fd824 */ /* 0x000fe200078e0a02 */
[C---:B------:R-:W-:Y:S01]  /*7180*/  ISETP.GT.U32.AND P5, PT, R2.reuse, R6, PT ;  /* 0x000000060200720c */ /* 0x040fe20003fa4070 */
[----:B------:R-:W-:Y:S01]  /*7190*/  IMAD R18, R2, R20, R18 ;  /* 0x0000001402127224 */ /* 0x000fe200078e0212 */
[----:B------:R-:W-:Y:S01]  /*71a0*/  STL [R1+0x320], R22 ;  /* 0x0003201601007387 */ /* 0x000fe20000100800 */
[----:B------:R-:W-:Y:S01]  /*71b0*/  IMAD.MOV.U32 R11, RZ, RZ, R5 ;  /* 0x000000ffff0b7224 */ /* 0x000fe200078e0005 */
[----:B------:R-:W-:Y:S01]  /*71c0*/  IABS R5, R16 ;  /* 0x0000001000057213 */ /* 0x000fe20000000000 */
[--C-:B------:R-:W-:Y:S01]  /*71d0*/  @!P4 IMAD.IADD R4, R4, 0x1, -R2.reuse ;  /* 0x000000010404c824 */ /* 0x100fe200078e0a02 */
[----:B------:R-:W-:Y:S01]  /*71e0*/  ISETP.GE.AND P4, PT, R8, RZ, PT ;  /* 0x000000ff0800720c */ /* 0x000fe20003f86270 */
[----:B------:R-:W-:Y:S01]  /*71f0*/  @!P6 IMAD.IADD R3, R3, 0x1, -R2 ;  /* 0x000000010303e824 */ /* 0x000fe200078e0a02 */
[----:B------:R-:W-:Y:S01]  /*7200*/  ISETP.GE.AND P6, PT, R7, RZ, PT ;  /* 0x000000ff0700720c */ /* 0x000fe20003fc6270 */
[----:B------:R-:W-:Y:S01]  /*7210*/  @!P3 IMAD.MOV R11, RZ, RZ, -R11 ;  /* 0x000000ffff0bb224 */ /* 0x000fe200078e0a0b */
[----:B------:R-:W-:Y:S01]  /*7220*/  ISETP.GT.U32.AND P3, PT, R2, R18, PT ;  /* 0x000000120200720c */ /* 0x000fe20003f64070 */
[----:B------:R-:W-:-:S03]  /*7230*/  IMAD.HI.U32 R7, R23, R0, RZ ;  /* 0x0000000017077227 */ /* 0x000fc600078e00ff */
[----:B------:R0:W-:Y:S01]  /*7240*/  STL [R1+0x31c], R11 ;  /* 0x00031c0b01007387 */ /* 0x0001e20000100800 */
[----:B------:R-:W-:-:S04]  /*7250*/  IMAD.HI.U32 R8, R23, R5, RZ ;  /* 0x0000000517087227 */ /* 0x000fc800078e00ff */
[----:B------:R-:W-:Y:S02]  /*7260*/  IMAD.MOV R7, RZ, RZ, -R7 ;  /* 0x000000ffff077224 */ /* 0x000fe400078e0a07 */
[----:B------:R-:W-:Y:S01]  /*7270*/  @!P2 IMAD.IADD R17, R17, 0x1, -R2 ;  /* 0x000000011111a824 */ /* 0x000fe200078e0a02 */
[----:B------:R-:W-:Y:S01]  /*7280*/  ISETP.GE.AND P2, PT, R9, RZ, PT ;  /* 0x000000ff0900720c */ /* 0x000fe20003f46270 */
[----:B------:R-:W-:Y:S02]  /*7290*/  IMAD.MOV R8, RZ, RZ, -R8 ;  /* 0x000000ffff087224 */ /* 0x000fe400078e0a08 */
[----:B------:R-:W-:Y:S02]  /*72a0*/  @!P5 IMAD.IADD R6, R6, 0x1, -R2 ;  /* 0x000000010606d824 */ /* 0x000fe400078e0a02 */
[C---:B------:R-:W-:Y:S02]  /*72b0*/  IMAD R0, R2.reuse, R7, R0 ;  /* 0x0000000702007224 */ /* 0x040fe400078e0200 */
[C---:B------:R-:W-:Y:S01]  /*72c0*/  IMAD R8, R2.reuse, R8, R5 ;  /* 0x0000000802087224 */ /* 0x040fe200078e0205 */
[----:B------:R-:W-:Y:S01]  /*72d0*/  ISETP.GT.U32.AND P5, PT, R2, R6, PT ;  /* 0x000000060200720c */ /* 0x000fe20003fa4070 */
[----:B------:R-:W-:-:S02]  /*72e0*/  IMAD.MOV.U32 R9, RZ, RZ, R17 ;  /* 0x000000ffff097224 */ /* 0x000fc400078e0011 */
[----:B------:R-:W-:Y:S01]  /*72f0*/  @!P4 IMAD.MOV R3, RZ, RZ, -R3 ;  /* 0x000000ffff03c224 */ /* 0x000fe200078e0a03 */
[----:B------:R-:W-:Y:S01]  /*7300*/  ISETP.GT.U32.AND P4, PT, R2, R0, PT ;  /* 0x000000000200720c */ /* 0x000fe20003f84070 */
[----:B------:R-:W-:Y:S01]  /*7310*/  @!P3 IMAD.IADD R18, R18, 0x1, -R2 ;  /* 0x000000011212b824 */ /* 0x000fe200078e0a02 */
[----:B------:R-:W-:Y:S01]  /*7320*/  ISETP.GE.AND P3, PT, R10, RZ, PT ;  /* 0x000000ff0a00720c */ /* 0x000fe20003f66270 */
[----:B------:R-:W-:Y:S02]  /*7330*/  IMAD.MOV.U32 R19, RZ, RZ, R4 ;  /* 0x000000ffff137224 */ /* 0x000fe400078e0004 */
[----:B0-----:R-:W-:Y:S02]  /*7340*/  IMAD.MOV.U32 R11, RZ, RZ, R15 ;  /* 0x000000ffff0b7224 */ /* 0x001fe400078e000f */
[----:B------:R-:W-:Y:S01]  /*7350*/  @!P6 IMAD.MOV R9, RZ, RZ, -R9 ;  /* 0x000000ffff09e224 */ /* 0x000fe200078e0a09 */
[C---:B------:R-:W-:Y:S01]  /*7360*/  ISETP.GT.U32.AND P6, PT, R2.reuse, R8, PT ;  /* 0x000000080200720c */ /* 0x040fe20003fc4070 */
[----:B------:R-:W-:Y:S01]  /*7370*/  @!P1 IMAD.MOV R19, RZ, RZ, -R19 ;  /* 0x000000ffff139224 */ /* 0x000fe200078e0a13 */
[----:B------:R-:W-:Y:S01]  /*7380*/  ISETP.GT.U32.AND P1, PT, R2, R18, PT ;  /* 0x000000120200720c */ /* 0x000fe20003f24070 */
[----:B------:R-:W-:-:S02]  /*7390*/  VIADD R4, R13, 0x7a ;  /* 0x0000007a0d047836 */ /* 0x000fc40000000000 */
[----:B------:R-:W-:Y:S01]  /*73a0*/  @!P0 IMAD.MOV R11, RZ, RZ, -R11 ;  /* 0x000000ffff0b8224 */ /* 0x000fe200078e0a0b */
[----:B------:R-:W-:Y:S01]  /*73b0*/  STL [R1+0x318], R19 ;  /* 0x0003181301007387 */ /* 0x000fe20000100800 */
[--C-:B------:R-:W-:Y:S01]  /*73c0*/  @!P5 IMAD.IADD R6, R6, 0x1, -R2.reuse ;  /* 0x000000010606d824 */ /* 0x100fe200078e0a02 */
[----:B------:R-:W-:Y:S01]  /*73d0*/  IABS R7, R4 ;  /* 0x0000000400077213 */ /* 0x000fe20000000000 */
[----:B------:R-:W-:Y:S01]  /*73e0*/  @!P4 IMAD.IADD R0, R0, 0x1, -R2 ;  /* 0x000000010000c824 */ /* 0x000fe200078e0a02 */
[----:B------:R-:W-:Y:S01]  /*73f0*/  STL [R1+0x314], R11 ;  /* 0x0003140b01007387 */ /* 0x000fe20000100800 */
[----:B------:R-:W-:Y:S01]  /*7400*/  ISETP.GE.AND P5, PT, R4, RZ, PT ;  /* 0x000000ff0400720c */ /* 0x000fe20003fa6270 */
[----:B------:R-:W-:Y:S01]  /*7410*/  VIADD R15, R13, 0x73 ;  /* 0x000000730d0f7836 */ /* 0x000fe20000000000 */
[----:B------:R-:W-:Y:S01]  /*7420*/  ISETP.GE.AND P0, PT, R14, RZ, PT ;  /* 0x000000ff0e00720c */ /* 0x000fe20003f06270 */
[----:B------:R0:W-:Y:S01]  /*7430*/  STL [R1+0x310], R3 ;  /* 0x0003100301007387 */ /* 0x0001e20000100800 */
[----:B------:R-:W-:-:S02]  /*7440*/  IMAD.MOV.U32 R4, RZ, RZ, R7 ;  /* 0x000000ffff047224 */ /* 0x000fc400078e0007 */
[--C-:B------:R-:W-:Y:S01]  /*7450*/  @!P6 IMAD.IADD R8, R8, 0x1, -R2.reuse ;  /* 0x000000010808e824 */ /* 0x100fe200078e0a02 */
[----:B------:R-:W-:Y:S01]  /*7460*/  ISETP.GT.U32.AND P6, PT, R2, R0, PT ;  /* 0x000000000200720c */ /* 0x000fe20003fc4070 */
[----:B------:R-:W-:Y:S01]  /*7470*/  @!P1 IMAD.IADD R18, R18, 0x1, -R2 ;  /* 0x0000000112129824 */ /* 0x000fe200078e0a02 */
[----:B------:R1:W-:Y:S01]  /*7480*/  STL [R1+0x30c], R9 ;  /* 0x00030c0901007387 */ /* 0x0003e20000100800 */
[C---:B------:R-:W-:Y:S01]  /*7490*/  VIADD R14, R13.reuse, 0x78 ;  /* 0x000000780d0e7836 */ /* 0x040fe20000000000 */
[----:B------:R-:W-:Y:S01]  /*74a0*/  ISETP.GE.AND P1, PT, R16, RZ, PT ;  /* 0x000000ff1000720c */ /* 0x000fe20003f26270 */
[C---:B------:R-:W-:Y:S02]  /*74b0*/  VIADD R16, R13.reuse, 0x74 ;  /* 0x000000740d107836 */ /* 0x040fe40000000000 */
[----:B0-----:R-:W-:-:S05]  /*74c0*/  VIADD R3, R13, 0x79 ;  /* 0x000000790d037836 */ /* 0x001fca0000000000 */
[----:B------:R-:W-:Y:S01]  /*74d0*/  IABS R5, R3 ;  /* 0x0000000300057213 */ /* 0x000fe20000000000 */
[----:B-1----:R-:W-:Y:S01]  /*74e0*/  IMAD.MOV.U32 R9, RZ, RZ, R18 ;  /* 0x000000ffff097224 */ /* 0x002fe200078e0012 */
[----:B------:R-:W-:Y:S01]  /*74f0*/  ISETP.GE.AND P4, PT, R3, RZ, PT ;  /* 0x000000ff0300720c */ /* 0x000fe20003f86270 */
[----:B------:R-:W-:-:S04]  /*7500*/  IMAD.HI.U32 R3, R23, R4, RZ ;  /* 0x0000000417037227 */ /* 0x000fc800078e00ff */
[----:B------:R-:W-:Y:S02]  /*7510*/  IMAD.MOV R3, RZ, RZ, -R3 ;  /* 0x000000ffff037224 */ /* 0x000fe400078e0a03 */
[----:B------:R-:W-:Y:S01]  /*7520*/  @!P2 IMAD.MOV R9, RZ, RZ, -R9 ;  /* 0x000000ffff09a224 */ /* 0x000fe200078e0a09 */
[C---:B------:R-:W-:Y:S01]  /*7530*/  ISETP.GT.U32.AND P2, PT, R2.reuse, R8, PT ;  /* 0x000000080200720c */ /* 0x040fe20003f44070 */
[----:B------:R-:W-:Y:S02]  /*7540*/  IMAD R3, R2, R3, R4 ;  /* 0x0000000302037224 */ /* 0x000fe400078e0204 */
[----:B------:R-:W-:Y:S01]  /*7550*/  IMAD.HI.U32 R7, R23, R5, RZ ;  /* 0x0000000517077227 */ /* 0x000fe200078e00ff */
[----:B------:R0:W-:Y:S03]  /*7560*/  STL [R1+0x308], R9 ;  /* 0x0003080901007387 */ /* 0x0001e60000100800 */
[----:B------:R-:W-:Y:S01]  /*7570*/  @!P6 IMAD.IADD R0, R0, 0x1, -R2 ;  /* 0x000000010000e824 */ /* 0x000fe200078e0a02 */
[----:B------:R-:W-:Y:S01]  /*7580*/  ISETP.GT.U32.AND P6, PT, R2, R3, PT ;  /* 0x000000030200720c */ /* 0x000fe20003fc4070 */
[----:B------:R-:W-:-:S02]  /*7590*/  VIADD R4, R13, 0x75 ;  /* 0x000000750d047836 */ /* 0x000fc40000000000 */
[----:B------:R-:W-:Y:S02]  /*75a0*/  IMAD.MOV.U32 R11, RZ, RZ, R0 ;  /* 0x000000ffff0b7224 */ /* 0x000fe400078e0000 */
[----:B------:R-:W-:Y:S02]  /*75b0*/  @!P2 IMAD.IADD R8, R8, 0x1, -R2 ;  /* 0x000000010808a824 */ /* 0x000fe400078e0a02 */
[----:B0-----:R-:W-:Y:S02]  /*75c0*/  IMAD.MOV.U32 R9, RZ, RZ, R6 ;  /* 0x000000ffff097224 */ /* 0x001fe400078e0006 */
[----:B------:R-:W-:Y:S02]  /*75d0*/  IMAD.MOV R6, RZ, RZ, -R7 ;  /* 0x000000ffff067224 */ /* 0x000fe400078e0a07 */
[----:B------:R-:W-:Y:S02]  /*75e0*/  @!P0 IMAD.MOV R11, RZ, RZ, -R11 ;  /* 0x000000ffff0b8224 */ /* 0x000fe400078e0a0b */
[----:B------:R-:W-:-:S02]  /*75f0*/  IMAD R5, R2, R6, R5 ;  /* 0x0000000602057224 */ /* 0x000fc400078e0205 */
[----:B------:R-:W-:Y:S01]  /*7600*/  @!P3 IMAD.MOV R9, RZ, RZ, -R9 ;  /* 0x000000ffff09b224 */ /* 0x000fe200078e0a09 */
[----:B------:R-:W-:Y:S01]  /*7610*/  ISETP.GE.AND P3, PT, R14, RZ, PT ;  /* 0x000000ff0e00720c */ /* 0x000fe20003f66270 */
[----:B------:R-:W-:Y:S01]  /*7620*/  @!P6 IMAD.IADD R3, R3, 0x1, -R2 ;  /* 0x000000010303e824 */ /* 0x000fe200078e0a02 */
[C---:B------:R-:W-:Y:S01]  /*7630*/  ISETP.GT.U32.AND P0, PT, R2.reuse, R5, PT ;  /* 0x000000050200720c */ /* 0x040fe20003f04070 */
[----:B------:R-:W-:Y:S01]  /*7640*/  VIADD R7, R13, 0x76 ;  /* 0x000000760d077836 */ /* 0x000fe20000000000 */
[----:B------:R-:W-:Y:S01]  /*7650*/  IABS R14, R14 ;  /* 0x0000000e000e7213 */ /* 0x000fe20000000000 */
[----:B------:R-:W-:Y:S01]  /*7660*/  IMAD.MOV.U32 R10, RZ, RZ, R8 ;  /* 0x000000ffff0a7224 */ /* 0x000fe200078e0008 */
[----:B------:R-:W-:Y:S01]  /*7670*/  ISETP.GT.U32.AND P6, PT, R2, R3, PT ;  /* 0x000000030200720c */ /* 0x000fe20003fc4070 */
[----:B------:R0:W-:Y:S02]  /*7680*/  STL [R1+0x304], R9 ;  /* 0x0003040901007387 */ /* 0x0001e40000100800 */
[----:B------:R-:W-:-:S02]  /*7690*/  IMAD.HI.U32 R6, R23, R14, RZ ;  /* 0x0000000e17067227 */ /* 0x000fc400078e00ff */
[----:B------:R-:W-:Y:S02]  /*76a0*/  STL [R1+0x300], R11 ;  /* 0x0003000b01007387 */ /* 0x000fe40000100800 */
[----:B------:R-:W-:Y:S01]  /*76b0*/  @!P1 IMAD.MOV R10, RZ, RZ, -R10 ;  /* 0x000000ffff0a9224 */ /* 0x000fe200078e0a0a */
[----:B------:R-:W-:Y:S01]  /*76c0*/  ISETP.GE.AND P1, PT, R7, RZ, PT ;  /* 0x000000ff0700720c */ /* 0x000fe20003f26270 */
[----:B------:R-:W-:Y:S01]  /*76d0*/  IMAD.MOV R0, RZ, RZ, -R6 ;  /* 0x000000ffff007224 */ /* 0x000fe200078e0a06 */
[----:B------:R-:W-:Y:S01]  /*76e0*/  IABS R7, R7 ;  /* 0x0000000700077213 */ /* 0x000fe20000000000 */
[----:B------:R-:W-:Y:S01]  /*76f0*/  @!P0 IMAD.IADD R5, R5, 0x1, -R2 ;  /* 0x0000000105058824 */ /* 0x000fe200078e0a02 */
[----:B------:R1:W-:Y:S01]  /*7700*/  STL [R1+0x2fc], R10 ;  /* 0x0002fc0a01007387 */ /* 0x0003e20000100800 */
[----:B0-----:R-:W-:Y:S02]  /*7710*/  VIADD R9, R13, 0x77 ;  /* 0x000000770d097836 */ /* 0x001fe40000000000 */
[C---:B------:R-:W-:Y:S01]  /*7720*/  IMAD R14, R2.reuse, R0, R14 ;  /* 0x00000000020e7224 */ /* 0x040fe200078e020e */
[----:B------:R-:W-:Y:S01]  /*7730*/  IABS R0, R4 ;  /* 0x0000000400007213 */ /* 0x000fe20000000000 */
[----:B------:R-:W-:Y:S01]  /*7740*/  @!P6 IMAD.IADD R3, R3, 0x1, -R2 ;  /* 0x000000010303e824 */ /* 0x000fe200078e0a02 */
[----:B------:R-:W-:-:S02]  /*7750*/  ISETP.GT.U32.AND P0, PT, R2, R5, PT ;  /* 0x000000050200720c */ /* 0x000fc40003f04070 */
[----:B------:R-:W-:Y:S01]  /*7760*/  ISETP.GE.AND P2, PT, R9, RZ, PT ;  /* 0x000000ff0900720c */ /* 0x000fe20003f46270 */
[C---:B------:R-:W-:Y:S01]  /*7770*/  IMAD.HI.U32 R8, R23.reuse, R0, RZ ;  /* 0x0000000017087227 */ /* 0x040fe200078e00ff */
[----:B------:R-:W-:Y:S02]  /*7780*/  IABS R9, R9 ;  /* 0x0000000900097213 */ /* 0x000fe40000000000 */
[----:B------:R-:W-:Y:S01]  /*7790*/  ISETP.GT.U32.AND P6, PT, R2, R14, PT ;  /* 0x0000000e0200720c */ /* 0x000fe20003fc4070 */
[----:B-1----:R-:W-:-:S04]  /*77a0*/  IMAD.HI.U32 R10, R23, R7, RZ ;  /* 0x00000007170a7227 */ /* 0x002fc800078e00ff */
[----:B------:R-:W-:Y:S02]  /*77b0*/  IMAD.MOV R10, RZ, RZ, -R10 ;  /* 0x000000ffff0a7224 */ /* 0x000fe400078e0a0a */
[----:B------:R-:W-:Y:S02]  /*77c0*/  IMAD.MOV.U32 R11, RZ, RZ, R3 ;  /* 0x000000ffff0b7224 */ /* 0x000fe400078e0003 */
[----:B------:R-:W-:-:S04]  /*77d0*/  IMAD.HI.U32 R6, R23, R9, RZ ;  /* 0x0000000917067227 */ /* 0x000fc800078e00ff */
[----:B------:R-:W-:Y:S02]  /*77e0*/  IMAD.MOV R8, RZ, RZ, -R8 ;  /* 0x000000ffff087224 */ /* 0x000fe400078e0a08 */
[C---:B------:R-:W-:Y:S01]  /*77f0*/  IMAD R3, R2.reuse, R10, R7 ;  /* 0x0000000a02037224 */ /* 0x040fe200078e0207 */
[----:B------:R-:W-:Y:S01]  /*7800*/  IABS R10, R15 ;  /* 0x0000000f000a7213 */ /* 0x000fe20000000000 */
[----:B------:R-:W-:Y:S02]  /*7810*/  IMAD.MOV R6, RZ, RZ, -R6 ;  /* 0x000000ffff067224 */ /* 0x000fe400078e0a06 */
[C---:B------:R-:W-:Y:S02]  /*7820*/  IMAD R0, R2.reuse, R8, R0 ;  /* 0x0000000802007224 */ /* 0x040fe400078e0200 */
[--C-:B------:R-:W-:Y:S01]  /*7830*/  @!P0 IMAD.IADD R5, R5, 0x1, -R2.reuse ;  /* 0x0000000105058824 */ /* 0x100fe200078e0a02 */
[C---:B------:R-:W-:Y:S01]  /*7840*/  ISETP.GT.U32.AND P0, PT, R2.reuse, R3, PT ;  /* 0x000000030200720c */ /* 0x040fe20003f04070 */
[----:B------:R-:W-:Y:S01]  /*7850*/  IMAD R9, R2, R6, R9 ;  /* 0x0000000602097224 */ /* 0x000fe200078e0209 */
[----:B------:R-:W-:Y:S01]  /*7860*/  IABS R6, R16 ;  /* 0x0000001000067213 */ /* 0x000fe20000000000 */
[----:B------:R-:W-:Y:S01]  /*7870*/  @!P6 IMAD.IADD R14, R14, 0x1, -R2 ;  /* 0x000000010e0ee824 */ /* 0x000fe200078e0a02 */
[C---:B------:R-:W-:Y:S01]  /*7880*/  ISETP.GT.U32.AND P6, PT, R2.reuse, R0, PT ;  /* 0x000000000200720c */ /* 0x040fe20003fc4070 */
[----:B------:R-:W-:Y:S01]  /*7890*/  @!P5 IMAD.MOV R11, RZ, RZ, -R11 ;  /* 0x000000ffff0bd224 */ /* 0x000fe200078e0a0b */
[----:B------:R-:W-:Y:S01]  /*78a0*/  ISETP.GT.U32.AND P5, PT, R2, R9, PT ;  /* 0x000000090200720c */ /* 0x000fe20003fa4070 */
[----:B------:R-:W-:-:S03]  /*78b0*/  IMAD.HI.U32 R17, R23, R10, RZ ;  /* 0x0000000a17117227 */ /* 0x000fc600078e00ff */
[----:B------:R0:W-:Y:S01]  /*78c0*/  STL [R1+0x2e8], R11 ;  /* 0x0002e80b01007387 */ /* 0x0001e20000100800 */
[----:B------:R-:W-:Y:S02]  /*78d0*/  IMAD.MOV R17, RZ, RZ, -R17 ;  /* 0x000000ffff117224 */ /* 0x000fe400078e0a11 */
[----:B------:R-:W-:Y:S02]  /*78e0*/  @!P0 IMAD.IADD R3, R3, 0x1, -R2 ;  /* 0x0000000103038824 */ /* 0x000fe400078e0a02 */
[----:B------:R-:W-:-:S04]  /*78f0*/  IMAD.HI.U32 R7, R23, R6, RZ ;  /* 0x0000000617077227 */ /* 0x000fc800078e00ff */
[--C-:B------:R-:W-:Y:S01]  /*7900*/  @!P6 IMAD.IADD R0, R0, 0x1, -R2.reuse ;  /* 0x000000010000e824 */ /* 0x100fe200078e0a02 */
[C---:B------:R-:W-:Y:S01]  /*7910*/  ISETP.GT.U32.AND P6, PT, R2.reuse, R3, PT ;  /* 0x000000030200720c */ /* 0x040fe20003fc4070 */
[----:B------:R-:W-:Y:S01]  /*7920*/  @!P5 IMAD.IADD R9, R9, 0x1, -R2 ;  /* 0x000000010909d824 */ /* 0x000fe200078e0a02 */
[C---:B------:R-:W-:Y:S01]  /*7930*/  ISETP.GT.U32.AND P5, PT, R2.reuse, R14, PT ;  /* 0x0000000e0200720c */ /* 0x040fe20003fa4070 */
[----:B------:R-:W-:Y:S02]  /*7940*/  IMAD.MOV.U32 R18, RZ, RZ, R5 ;  /* 0x000000ffff127224 */ /* 0x000fe400078e0005 */
[C---:B------:R-:W-:Y:S01]  /*7950*/  IMAD R10, R2.reuse, R17, R10 ;  /* 0x00000011020a7224 */ /* 0x040fe200078e020a */
[C---:B------:R-:W-:Y:S01]  /*7960*/  ISETP.GT.U32.AND P0, PT, R2.reuse, R9, PT ;  /* 0x000000090200720c */ /* 0x040fe20003f04070 */
[----:B------:R-:W-:Y:S02]  /*7970*/  IMAD.MOV R7, RZ, RZ, -R7 ;  /* 0x000000ffff077224 */ /* 0x000fe400078e0a07 */
[----:B------:R-:W-:Y:S01]  /*7980*/  @!P4 IMAD.MOV R18, RZ, RZ, -R18 ;  /* 0x000000ffff12c224 */ /* 0x000fe200078e0a12 */
[C---:B------:R-:W-:Y:S01]  /*7990*/  ISETP.GT.U32.AND P4, PT, R2.reuse, R0, PT ;  /* 0x000000000200720c */ /* 0x040fe20003f84070 */
[----:B------:R-:W-:-:S02]  /*79a0*/  IMAD R6, R2, R7, R6 ;  /* 0x0000000702067224 */ /* 0x000fc400078e0206 */
[--C-:B------:R-:W-:Y:S01]  /*79b0*/  @!P6 IMAD.IADD R3, R3, 0x1, -R2.reuse ;  /* 0x000000010303e824 */ /* 0x100fe200078e0a02 */
[----:B------:R-:W-:Y:S01]  /*79c0*/  ISETP.GT.U32.AND P6, PT, R2, R10, PT ;  /* 0x0000000a0200720c */ /* 0x000fe20003fc4070 */
[--C-:B------:R-:W-:Y:S01]  /*79d0*/  @!P5 IMAD.IADD R14, R14, 0x1, -R2.reuse ;  /* 0x000000010e0ed824 */ /* 0x100fe200078e0a02 */
[----:B------:R-:W-:Y:S01]  /*79e0*/  ISETP.GT.U32.AND P5, PT, R2, R6, PT ;  /* 0x000000060200720c */ /* 0x000fe20003fa4070 */
[----:B0-----:R-:W-:Y:S01]  /*79f0*/  VIADD R11, R13, 0x72 ;  /* 0x000000720d0b7836 */ /* 0x001fe20000000000 */
[----:B------:R0:W-:Y:S01]  /*7a00*/  STL [R1+0x2d4], R18 ;  /* 0x0002d41201007387 */ /* 0x0001e20000100800 */
[--C-:B------:R-:W-:Y:S01]  /*7a10*/  @!P0 IMAD.IADD R9, R9, 0x1, -R2.reuse ;  /* 0x0000000109098824 */ /* 0x100fe200078e0a02 */
[----:B------:R-:W-:Y:S01]  /*7a20*/  ISETP.GE.AND P0, PT, R4, RZ, PT ;  /* 0x000000ff0400720c */ /* 0x000fe20003f06270 */
[----:B------:R-:W-:Y:S01]  /*7a30*/  VIADD R4, R13, 0x70 ;  /* 0x000000700d047836 */ /* 0x000fe20000000000 */
[----:B------:R-:W-:Y:S01]  /*7a40*/  IABS R8, R11 ;  /* 0x0000000b00087213 */ /* 0x000fe20000000000 */
[----:B------:R-:W-:Y:S01]  /*7a50*/  @!P4 IMAD.IADD R0, R0, 0x1, -R2 ;  /* 0x000000010000c824 */ /* 0x000fe200078e0a02 */
[----:B------:R-:W-:Y:S01]  /*7a60*/  ISETP.GE.AND P4, PT, R16, RZ, PT ;  /* 0x000000ff1000720c */ /* 0x000fe20003f86270 */
[----:B------:R-:W-:Y:S01]  /*7a70*/  IMAD.MOV.U32 R20, RZ, RZ, R14 ;  /* 0x000000ffff147224 */ /* 0x000fe200078e000e */
[----:B------:R-:W-:Y:S01]  /*7a80*/  IABS R16, R4 ;  /* 0x0000000400107213 */ /* 0x000fe20000000000 */
[----:B------:R-:W-:-:S02]  /*7a90*/  @!P6 IMAD.IADD R10, R10, 0x1, -R2 ;  /* 0x000000010a0ae824 */ /* 0x000fc400078e0a02 */
[----:B------:R-:W-:Y:S01]  /*7aa0*/  @!P5 IMAD.IADD R6, R6, 0x1, -R2 ;  /* 0x000000010606d824 */ /* 0x000fe200078e0a02 */
[----:B------:R-:W-:Y:S01]  /*7ab0*/  ISETP.GE.AND P5, PT, R15, RZ, PT ;  /* 0x000000ff0f00720c */ /* 0x000fe20003fa6270 */
[----:B------:R-:W-:Y:S01]  /*7ac0*/  IMAD.HI.U32 R14, R23, R16, RZ ;  /* 0x00000010170e7227 */ /* 0x000fe200078e00ff */
[----:B------:R-:W-:-:S03]  /*7ad0*/  ISETP.GT.U32.AND P6, PT, R2, R10, PT ;  /* 0x0000000a0200720c */ /* 0x000fc60003fc4070 */
[----:B------:R-:W-:Y:S02]  /*7ae0*/  VIADD R7, R13, 0x71 ;  /* 0x000000710d077836 */ /* 0x000fe40000000000 */
[----:B------:R-:W-:Y:S01]  /*7af0*/  @!P3 IMAD.MOV R20, RZ, RZ, -R20 ;  /* 0x000000ffff14b224 */ /* 0x000fe200078e0a14 */
[C---:B------:R-:W-:Y:S01]  /*7b00*/  ISETP.GT.U32.AND P3, PT, R2.reuse, R6, PT ;  /* 0x000000060200720c */ /* 0x040fe20003f64070 */
[----:B------:R-:W-:Y:S01]  /*7b10*/  IMAD.MOV R14, RZ, RZ, -R14 ;  /* 0x000000ffff0e7224 */ /* 0x000fe200078e0a0e */
[----:B------:R-:W-:Y:S01]  /*7b20*/  IABS R5, R7 ;  /* 0x0000000700057213 */ /* 0x000fe20000000000 */
[----:B------:R-:W-:Y:S01]  /*7b30*/  IMAD.HI.U32 R17, R23, R8, RZ ;  /* 0x0000000817117227 */ /* 0x000fe200078e00ff */
[----:B------:R-:W-:Y:S03]  /*7b40*/  STL [R1+0x2d0], R20 ;  /* 0x0002d01401007387 */ /* 0x000fe60000100800 */
[----:B------:R-:W-:-:S02]  /*7b50*/  IMAD R16, R2, R14, R16 ;  /* 0x0000000e02107224 */ /* 0x000fc400078e0210 */
[----:B------:R-:W-:Y:S02]  /*7b60*/  IMAD.MOV R17, RZ, RZ, -R17 ;  /* 0x000000ffff117224 */ /* 0x000fe400078e0a11 */
[----:B------:R-:W-:Y:S02]  /*7b70*/  IMAD.MOV.U32 R19, RZ, RZ, R9 ;  /* 0x000000ffff137224 */ /* 0x000fe400078e0009 */
[----:B------:R-:W-:Y:S01]  /*7b80*/  @!P6 IMAD.IADD R10, R10, 0x1, -R2 ;  /* 0x000000010a0ae824 */ /* 0x000fe200078e0a02 */
[----:B------:R-:W-:Y:S01]  /*7b90*/  ISETP.GT.U32.AND P6, PT, R2, R16, PT ;  /* 0x000000100200720c */ /* 0x000fe20003fc4070 */
[----:B0-----:R-:W-:-:S04]  /*7ba0*/  IMAD.HI.U32 R18, R23, R5, RZ ;  /* 0x0000000517127227 */ /* 0x001fc800078e00ff */
[C---:B------:R-:W-:Y:S02]  /*7bb0*/  IMAD R8, R2.reuse, R17, R8 ;  /* 0x0000001102087224 */ /* 0x040fe400078e0208 */
[----:B------:R-:W-:Y:S02]  /*7bc0*/  @!P2 IMAD.MOV R19, RZ, RZ, -R19 ;  /* 0x000000ffff13a224 */ /* 0x000fe400078e0a13 */
[----:B------:R-:W-:Y:S01]  /*7bd0*/  @!P1 IMAD.MOV R3, RZ, RZ, -R3 ;  /* 0x000000ffff039224 */ /* 0x000fe200078e0a03 */
[----:B------:R-:W-:Y:S01]  /*7be0*/  ISETP.GT.U32.AND P2, PT, R2, R8, PT ;  /* 0x000000080200720c */ /* 0x000fe20003f44070 */
[----:B------:R-:W-:Y:S01]  /*7bf0*/  @!P0 IMAD.MOV R0, RZ, RZ, -R0 ;  /* 0x000000ffff008224 */ /* 0x000fe200078e0a00 */
[----:B------:R-:W-:Y:S01]  /*7c00*/  STL [R1+0x2cc], R19 ;  /* 0x0002cc1301007387 */ /* 0x000fe20000100800 */
[----:B------:R-:W-:Y:S01]  /*7c10*/  IMAD.MOV R18, RZ, RZ, -R18 ;  /* 0x000000ffff127224 */ /* 0x000fe200078e0a12 */
[----:B------:R-:W-:Y:S01]  /*7c20*/  ISETP.GE.AND P1, PT, R11, RZ, PT ;  /* 0x000000ff0b00720c */ /* 0x000fe20003f26270 */
[----:B------:R-:W-:Y:S01]  /*7c30*/  @!P3 IMAD.IADD R6, R6, 0x1, -R2 ;  /* 0x000000010606b824 */ /* 0x000fe200078e0a02 */
[----:B------:R-:W-:Y:S01]  /*7c40*/  STL [R1+0x2c8], R3 ;  /* 0x0002c80301007387 */ /* 0x000fe20000100800 */
[----:B------:R-:W-:Y:S01]  /*7c50*/  IMAD R5, R2, R18, R5 ;  /* 0x0000001202057224 */ /* 0x000fe200078e0205 */
[----:B------:R-:W-:Y:S01]  /*7c60*/  ISETP.GE.AND P3, PT, R7, RZ, PT ;  /* 0x000000ff0700720c */ /* 0x000fe20003f66270 */
[----:B------:R-:W-:Y:S01]  /*7c70*/  IMAD.MOV.U32 R9, RZ, RZ, R6 ;  /* 0x000000ffff097224 */ /* 0x000fe200078e0006 */
[----:B------:R0:W-:Y:S01]  /*7c80*/  STL [R1+0x2c4], R0 ;  /* 0x0002c40001007387 */ /* 0x0001e20000100800 */
[----:B------:R-:W-:Y:S01]  /*7c90*/  @!P6 IMAD.IADD R16, R16, 0x1, -R2 ;  /* 0x000000011010e824 */ /* 0x000fe200078e0a02 */
[----:B------:R-:W-:Y:S01]  /*7ca0*/  ISETP.GT.U32.AND P0, PT, R2, R5, PT ;  /* 0x000000050200720c */ /* 0x000fe20003f04070 */
[----:B------:R-:W-:-:S02]  /*7cb0*/  @!P4 IMAD.MOV R9, RZ, RZ, -R9 ;  /* 0x000000ffff09c224 */ /* 0x000fc400078e0a09 */
[C---:B------:R-:W-:Y:S01]  /*7cc0*/  VIADD R15, R13.reuse, 0x6f ;  /* 0x0000006f0d0f7836 */ /* 0x040fe20000000000 */
[----:B------:R-:W-:Y:S01]  /*7cd0*/  ISETP.GT.U32.AND P6, PT, R2, R16, PT ;  /* 0x000000100200720c */ /* 0x000fe20003fc4070 */
[----:B------:R-:W-:Y:S01]  /*7ce0*/  @!P2 IMAD.IADD R8, R8, 0x1, -R2 ;  /* 0x000000010808a824 */ /* 0x000fe200078e0a02 */
[----:B------:R1:W-:Y:S01]  /*7cf0*/  STL [R1+0x2c0], R9 ;  /* 0x0002c00901007387 */ /* 0x0003e20000100800 */
[----:B------:R-:W-:Y:S01]  /*7d00*/  ISETP.GE.AND P2, PT, R4, RZ, PT ;  /* 0x000000ff0400720c */ /* 0x000fe20003f46270 */
[C---:B0-----:R-:W-:Y:S01]  /*7d10*/  VIADD R0, R13.reuse, 0x6e ;  /* 0x0000006e0d007836 */ /* 0x041fe20000000000 */
[----:B------:R-:W-:Y:S01]  /*7d20*/  IABS R11, R15 ;  /* 0x0000000f000b7213 */ /* 0x000fe20000000000 */
[C---:B------:R-:W-:Y:S01]  /*7d30*/  VIADD R7, R13.reuse, 0x6c ;  /* 0x0000006c0d077836 */ /* 0x040fe20000000000 */
[----:B------:R-:W-:Y:S01]  /*7d40*/  ISETP.GT.U32.AND P4, PT, R2, R8, PT ;  /* 0x000000080200720c */ /* 0x000fe20003f84070 */
[----:B------:R-:W-:Y:S01]  /*7d50*/  VIADD R3, R13, 0x6d ;  /* 0x0000006d0d037836 */ /* 0x000fe20000000000 */
[----:B------:R-:W-:Y:S01]  /*7d60*/  IABS R14, R0 ;  /* 0x00000000000e7213 */ /* 0x000fe20000000000 */
[----:B------:R-:W-:-:S03]  /*7d70*/  IMAD.HI.U32 R4, R23, R11, RZ ;  /* 0x0000000b17047227 */ /* 0x000fc600078e00ff */
[----:B------:R-:W-:Y:S01]  /*7d80*/  IABS R6, R3 ;  /* 0x0000000300067213 */ /* 0x000fe20000000000 */
[----:B-1----:R-:W-:-:S04]  /*7d90*/  IMAD.HI.U32 R9, R23, R14, RZ ;  /* 0x0000000e17097227 */ /* 0x002fc800078e00ff */
[----:B------:R-:W-:Y:S02]  /*7da0*/  IMAD.MOV R17, RZ, RZ, -R9 ;  /* 0x000000ffff117224 */ /* 0x000fe400078e0a09 */
[----:B------:R-:W-:Y:S02]  /*7db0*/  @!P0 IMAD.IADD R5, R5, 0x1, -R2 ;  /* 0x0000000105058824 */ /* 0x000fe400078e0a02 */
[C---:B------:R-:W-:Y:S02]  /*7dc0*/  IMAD R14, R2.reuse, R17, R14 ;  /* 0x00000011020e7224 */ /* 0x040fe400078e020e */
[----:B------:R-:W-:Y:S01]  /*7dd0*/  IMAD.MOV R4, RZ, RZ, -R4 ;  /* 0x000000ffff047224 */ /* 0x000fe200078e0a04 */
[----:B------:R-:W-:Y:S01]  /*7de0*/  ISETP.GT.U32.AND P0, PT, R2, R5, PT ;  /* 0x000000050200720c */ /* 0x000fe20003f04070 */
[--C-:B------:R-:W-:Y:S01]  /*7df0*/  @!P6 IMAD.IADD R16, R16, 0x1, -R2.reuse ;  /* 0x000000011010e824 */ /* 0x100fe200078e0a02 */
[C---:B------:R-:W-:Y:S01]  /*7e00*/  ISETP.GT.U32.AND P6, PT, R2.reuse, R14, PT ;  /* 0x0000000e0200720c */ /* 0x040fe20003fc4070 */
[----:B------:R-:W-:Y:S01]  /*7e10*/  IMAD R4, R2, R4, R11 ;  /* 0x0000000402047224 */ /* 0x000fe200078e020b */
[----:B------:R-:W-:Y:S01]  /*7e20*/  IABS R11, R7 ;  /* 0x00000007000b7213 */ /* 0x000fe20000000000 */
[----:B------:R-:W-:-:S02]  /*7e30*/  @!P4 IMAD.IADD R8, R8, 0x1, -R2 ;  /* 0x000000010808c824 */ /* 0x000fc400078e0a02 */
[----:B------:R-:W-:Y:S01]  /*7e40*/  IMAD.MOV.U32 R20, RZ, RZ, R10 ;  /* 0x000000ffff147224 */ /* 0x000fe200078e000a */
[----:B------:R-:W-:Y:S01]  /*7e50*/  ISETP.GT.U32.AND P4, PT, R2, R4, PT ;  /* 0x000000040200720c */ /* 0x000fe20003f84070 */
[----:B------:R-:W-:Y:S02]  /*7e60*/  IMAD.MOV.U32 R9, RZ, RZ, R11 ;  /* 0x000000ffff097224 */ /* 0x000fe400078e000b */
[----:B------:R-:W-:Y:S02]  /*7e70*/  VIADD R11, R13, 0x6b ;  /* 0x0000006b0d0b7836 */ /* 0x000fe40000000000 */
[----:B------:R-:W-:Y:S01]  /*7e80*/  @!P0 IMAD.IADD R5, R5, 0x1, -R2 ;  /* 0x0000000105058824 */ /* 0x000fe200078e0a02 */
[----:B------:R-:W-:Y:S01]  /*7e90*/  ISETP.GE.AND P0, PT, R15, RZ, PT ;  /* 0x000000ff0f00720c */ /* 0x000fe20003f06270 */
[----:B------:R-:W-:Y:S01]  /*7ea0*/  IMAD.HI.U32 R18, R23, R9, RZ ;  /* 0x0000000917127227 */ /* 0x000fe200078e00ff */
[----:B------:R-:W-:-:S03]  /*7eb0*/  IABS R15, R11 ;  /* 0x0000000b000f7213 */ /* 0x000fc60000000000 */
[----:B------:R-:W-:Y:S02]  /*7ec0*/  @!P6 IMAD.IADD R14, R14, 0x1, -R2 ;  /* 0x000000010e0ee824 */ /* 0x000fe400078e0a02 */
[----:B------:R-:W-:Y:S02]  /*7ed0*/  IMAD.MOV R18, RZ, RZ, -R18 ;  /* 0x000000ffff127224 */ /* 0x000fe400078e0a12 */
[----:B------:R-:W-:Y:S01]  /*7ee0*/  @!P4 IMAD.IADD R4, R4, 0x1, -R2 ;  /* 0x000000010404c824 */ /* 0x000fe200078e0a02 */
[----:B------:R-:W-:Y:S01]  /*7ef0*/  ISETP.GT.U32.AND P6, PT, R2, R14, PT ;  /* 0x0000000e0200720c */ /* 0x000fe20003fc4070 */
[----:B------:R-:W-:Y:S01]  /*7f00*/  IMAD.HI.U32 R10, R23, R15, RZ ;  /* 0x0000000f170a7227 */ /* 0x000fe200078e00ff */
[----:B------:R-:W-:-:S03]  /*7f10*/  ISETP.GE.AND P4, PT, R0, RZ, PT ;  /* 0x000000ff0000720c */ /* 0x000fc60003f86270 */
[----:B------:R-:W-:Y:S02]  /*7f20*/  IMAD.MOV.U32 R19, RZ, RZ, R8 ;  /* 0x000000ffff137224 */ /* 0x000fe400078e0008 */
[----:B------:R-:W-:Y:S02]  /*7f30*/  IMAD.MOV.U32 R8, RZ, RZ, R5 ;  /* 0x000000ffff087224 */ /* 0x000fe400078e0005 */
[----:B------:R-:W-:Y:S02]  /*7f40*/  IMAD R9, R2, R18, R9 ;  /* 0x0000001202097224 */ /* 0x000fe400078e0209 */
[----:B------:R-:W-:Y:S02]  /*7f50*/  IMAD.MOV.U32 R5, RZ, RZ, R16 ;  /* 0x000000ffff057224 */ /* 0x000fe400078e0010 */
[----:B------:R-:W-:-:S04]  /*7f60*/  IMAD.HI.U32 R17, R23, R6, RZ ;  /* 0x0000000617117227 */ /* 0x000fc800078e00ff */
[----:B------:R-:W-:Y:S01]  /*7f70*/  @!P5 IMAD.MOV R20, RZ, RZ, -R20 ;  /* 0x000000ffff14d224 */ /* 0x000fe200078e0a14 */
[C---:B------:R-:W-:Y:S01]  /*7f80*/  ISETP.GT.U32.AND P5, PT, R2.reuse, R4, PT ;  /* 0x000000040200720c */ /* 0x040fe20003fa4070 */
[----:B------:R-:W-:Y:S02]  /*7f90*/  IMAD.MOV R10, RZ, RZ, -R10 ;  /* 0x000000ffff0a7224 */ /* 0x000fe400078e0a0a */
[----:B------:R-:W-:Y:S01]  /*7fa0*/  @!P2 IMAD.MOV R5, RZ, RZ, -R5 ;  /* 0x000000ffff05a224 */ /* 0x000fe200078e0a05 */
[C---:B------:R-:W-:Y:S01]  /*7fb0*/  ISETP.GT.U32.AND P2, PT, R2.reuse, R9, PT ;  /* 0x000000090200720c */ /* 0x040fe20003f44070 */
[----:B------:R-:W-:Y:S01]  /*7fc0*/  IMAD.MOV R17, RZ, RZ, -R17 ;  /* 0x000000ffff117224 */ /* 0x000fe200078e0a11 */
[----:B------:R-:W-:Y:S01]  /*7fd0*/  STL [R1+0x2bc], R20 ;  /* 0x0002bc1401007387 */ /* 0x000fe20000100800 */
[C---:B------:R-:W-:Y:S02]  /*7fe0*/  IMAD R15, R2.reuse, R10, R15 ;  /* 0x0000000a020f7224 */ /* 0x040fe400078e020f */
[----:B------:R-:W-:-:S02]  /*7ff0*/  IMAD R6, R2, R17, R6 ;  /* 0x0000001102067224 */ /* 0x000fc400078e0206 */
[----:B------:R-:W-:Y:S01]  /*8000*/  @!P6 IMAD.IADD R14, R14, 0x1, -R2 ;  /* 0x000000010e0ee824 */ /* 0x000fe200078e0a02 */
[C---:B------:R-:W-:Y:S01]  /*8010*/  ISETP.GT.U32.AND P6, PT, R2.reuse, R15, PT ;  /* 0x0000000f0200720c */ /* 0x040fe20003fc4070 */
[----:B------:R-:W-:Y:S01]  /*8020*/  @!P1 IMAD.MOV R19, RZ, RZ, -R19 ;  /* 0x000000ffff139224 */ /* 0x000fe200078e0a13 */
[----:B------:R-:W-:Y:S01]  /*8030*/  ISETP.GT.U32.AND P1, PT, R2, R6, PT ;  /* 0x000000060200720c */ /* 0x000fe20003f24070 */
[----:B------:R-:W-:Y:S01]  /*8040*/  @!P3 IMAD.MOV R8, RZ, RZ, -R8 ;  /* 0x000000ffff08b224 */ /* 0x000fe200078e0a08 */
[----:B------:R-:W-:Y:S01]  /*8050*/  ISETP.GE.AND P3, PT, R3, RZ, PT ;  /* 0x000000ff0300720c */ /* 0x000fe20003f66270 */
[--C-:B------:R-:W-:Y:S01]  /*8060*/  @!P5 IMAD.IADD R4, R4, 0x1, -R2.reuse ;  /* 0x000000010404d824 */ /* 0x100fe200078e0a02 */
[----:B------:R0:W-:Y:S01]  /*8070*/  STL [R1+0x2b8], R19 ;  /* 0x0002b81301007387 */ /* 0x0001e20000100800 */
[--C-:B------:R-:W-:Y:S01]  /*8080*/  @!P2 IMAD.IADD R9, R9, 0x1, -R2.reuse ;  /* 0x000000010909a824 */ /* 0x100fe200078e0a02 */
[----:B------:R-:W-:Y:S01]  /*8090*/  ISETP.GE.AND P5, PT, R7, RZ, PT ;  /* 0x000000ff0700720c */ /* 0x000fe20003fa6270 */
[C---:B------:R-:W-:Y:S01]  /*80a0*/  VIADD R0, R13.reuse, 0x6a ;  /* 0x0000006a0d007836 */ /* 0x040fe20000000000 */
[----:B------:R1:W-:Y:S01]  /*80b0*/  STL [R1+0x2b4], R8 ;  /* 0x0002b40801007387 */ /* 0x0003e20000100800 */
[----:B------:R-:W-:Y:S01]  /*80c0*/  VIADD R10, R13, 0x68 ;  /* 0x000000680d0a7836 */ /* 0x000fe20000000000 */
[----:B------:R-:W-:Y:S01]  /*80d0*/  ISETP.GT.U32.AND P2, PT, R2, R9, PT ;  /* 0x000000090200720c */ /* 0x000fe20003f44070 */
[--C-:B------:R-:W-:Y:S01]  /*80e0*/  @!P6 IMAD.IADD R15, R15, 0x1, -R2.reuse ;  /* 0x000000010f0fe824 */ /* 0x100fe200078e0a02 */
[----:B------:R3:W-:Y:S01]  /*80f0*/  STL [R1+0x2b0], R5 ;  /* 0x0002b00501007387 */ /* 0x0007e20000100800 */
[----:B------:R-:W-:Y:S01]  /*8100*/  @!P1 IMAD.IADD R6, R6, 0x1, -R2 ;  /* 0x0000000106069824 */ /* 0x000fe200078e0a02 */
[----:B------:R-:W-:Y:S01]  /*8110*/  IABS R17, R0 ;  /* 0x0000000000117213 */ /* 0x000fe20000000000 */
[----:B0-----:R-:W-:Y:S01]  /*8120*/  VIADD R19, R13, 0x56 ;  /* 0x000000560d137836 */ /* 0x001fe20000000000 */
[----:B------:R-:W-:Y:S01]  /*8130*/  ISETP.GT.U32.AND P6, PT, R2, R15, PT ;  /* 0x0000000f0200720c */ /* 0x000fe20003fc4070 */
[----:B-1----:R-:W-:Y:S01]  /*8140*/  IMAD.MOV.U32 R8, RZ, RZ, R4 ;  /* 0x000000ffff087224 */ /* 0x002fe200078e0004 */
[----:B------:R-:W-:Y:S01]  /*8150*/  ISETP.GE.AND P1, PT, R11, RZ, PT ;  /* 0x000000ff0b00720c */ /* 0x000fe20003f26270 */
[----:B------:R-:W-:Y:S01]  /*8160*/  IMAD.HI.U32 R3, R23, R17, RZ ;  /* 0x0000001117037227 */ /* 0x000fe200078e00ff */
[----:B------:R-:W-:-:S03]  /*8170*/  IABS R4, R10 ;  /* 0x0000000a00047213 */ /* 0x000fc60000000000 */
[----:B---3--:R-:W-:Y:S02]  /*8180*/  VIADD R5, R13, 0x69 ;  /* 0x000000690d057836 */ /* 0x008fe40000000000 */
[----:B------:R-:W-:Y:S01]  /*8190*/  @!P0 IMAD.MOV R8, RZ, RZ, -R8 ;  /* 0x000000ffff088224 */ /* 0x000fe200078e0a08 */
[C---:B------:R-:W-:Y:S01]  /*81a0*/  ISETP.GT.U32.AND P0, PT, R2.reuse, R6, PT ;  /* 0x000000060200720c */ /* 0x040fe20003f04070 */
[--C-:B------:R-:W-:Y:S01]  /*81b0*/  @!P2 IMAD.IADD R9, R9, 0x1, -R2.reuse ;  /* 0x000000010909a824 */ /* 0x100fe200078e0a02 */
[----:B------:R-:W-:Y:S01]  /*81c0*/  IABS R7, R5 ;  /* 0x0000000500077213 */ /* 0x000fe20000000000 */
[----:B------:R-:W-:Y:S01]  /*81d0*/  IMAD.MOV R3, RZ, RZ, -R3 ;  /* 0x000000ffff037224 */ /* 0x000fe200078e0a03 */
[----:B------:R0:W-:Y:S01]  /*81e0*/  STL [R1+0x2ac], R8 ;  /* 0x0002ac0801007387 */ /* 0x0001e20000100800 */
[----:B------:R-:W-:Y:S01]  /*81f0*/  ISETP.GE.AND P2, PT, R5, RZ, PT ;  /* 0x000000ff0500720c */ /* 0x000fe20003f46270 */
[----:B------:R-:W-:Y:S02]  /*8200*/  @!P6 IMAD.IADD R15, R15, 0x1, -R2 ;  /* 0x000000010f0fe824 */ /* 0x000fe400078e0a02 */
[----:B------:R-:W-:-:S02]  /*8210*/  IMAD R3, R2, R3, R17 ;  /* 0x0000000302037224 */ /* 0x000fc400078e0211 */
[----:B------:R-:W-:Y:S02]  /*8220*/  IMAD.MOV.U32 R11, RZ, RZ, R14 ;  /* 0x000000ffff0b7224 */ /* 0x000fe400078e000e */
[----:B------:R-:W-:-:S04]  /*8230*/  IMAD.HI.U32 R14, R23, R4, RZ ;  /* 0x00000004170e7227 */ /* 0x000fc800078e00ff */
[----:B0-----:R-:W-:-:S04]  /*8240*/  IMAD.HI.U32 R8, R23, R7, RZ ;  /* 0x0000000717087227 */ /* 0x001fc800078e00ff */
[----:B------:R-:W-:Y:S02]  /*8250*/  IMAD.MOV R8, RZ, RZ, -R8 ;  /* 0x000000ffff087224 */ /* 0x000fe400078e0a08 */
[----:B------:R-:W-:Y:S01]  /*8260*/  @!P0 IMAD.IADD R6, R6, 0x1, -R2 ;  /* 0x0000000106068824 */ /* 0x000fe200078e0a02 */
[C---:B------:R-:W-:Y:S01]  /*8270*/  ISETP.GT.U32.AND P0, PT, R2.reuse, R3, PT ;  /* 0x000000030200720c */ /* 0x040fe20003f04070 */
[----:B------:R-:W-:Y:S02]  /*8280*/  IMAD R5, R2, R8, R7 ;  /* 0x0000000802057224 */ /* 0x000fe400078e0207 */
[----:B------:R-:W-:Y:S01]  /*8290*/  @!P4 IMAD.MOV R11, RZ, RZ, -R11 ;  /* 0x000000ffff0bc224 */ /* 0x000fe200078e0a0b */
[----:B------:R-:W-:Y:S01]  /*82a0*/  ISETP.GE.AND P4, PT, R0, RZ, PT ;  /* 0x000000ff0000720c */ /* 0x000fe20003f86270 */
[C---:B------:R-:W-:Y:S01]  /*82b0*/  VIADD R0, R13.reuse, 0x67 ;  /* 0x000000670d007836 */ /* 0x040fe20000000000 */
[----:B------:R-:W-:Y:S01]  /*82c0*/  ISETP.GT.U32.AND P6, PT, R2, R5, PT ;  /* 0x000000050200720c */ /* 0x000fe20003fc4070 */
[----:B------:R-:W-:Y:S01]  /*82d0*/  IMAD.MOV.U32 R16, RZ, RZ, R6 ;  /* 0x000000ffff107224 */ /* 0x000fe200078e0006 */
[----:B------:R0:W-:Y:S01]  /*82e0*/  STL [R1+0x2a8], R11 ;  /* 0x0002a80b01007387 */ /* 0x0001e20000100800 */
[----:B------:R-:W-:Y:S01]  /*82f0*/  VIADD R8, R13, 0x66 ;  /* 0x000000660d087836 */ /* 0x000fe20000000000 */
[----:B------:R-:W-:Y:S01]  /*8300*/  IABS R7, R0 ;  /* 0x0000000000077213 */ /* 0x000fe20000000000 */
[----:B------:R-:W-:Y:S01]  /*8310*/  @!P3 IMAD.MOV R16, RZ, RZ, -R16 ;  /* 0x000000ffff10b224 */ /* 0x000fe200078e0a10 */
[----:B------:R-:W-:Y:S01]  /*8320*/  ISETP.GE.AND P3, PT, R10, RZ, PT ;  /* 0x000000ff0a00720c */ /* 0x000fe20003f66270 */
[----:B------:R-:W-:-:S02]  /*8330*/  IMAD.MOV R14, RZ, RZ, -R14 ;  /* 0x000000ffff0e7224 */ /* 0x000fc400078e0a0e */
[--C-:B------:R-:W-:Y:S01]  /*8340*/  @!P0 IMAD.IADD R3, R3, 0x1, -R2.reuse ;  /* 0x0000000103038824 */ /* 0x100fe200078e0a02 */
[----:B------:R1:W-:Y:S01]  /*8350*/  STL [R1+0x2a4], R16 ;  /* 0x0002a41001007387 */ /* 0x0003e20000100800 */
[----:B------:R-:W-:Y:S01]  /*8360*/  IMAD.HI.U32 R10, R23, R7, RZ ;  /* 0x00000007170a7227 */ /* 0x000fe200078e00ff */
[----:B0-----:R-:W-:Y:S02]  /*8370*/  IABS R11, R8 ;  /* 0x00000008000b7213 */ /* 0x001fe40000000000 */
[C---:B------:R-:W-:Y:S01]  /*8380*/  ISETP.GT.U32.AND P0, PT, R2.reuse, R3, PT ;  /* 0x000000030200720c */ /* 0x040fe20003f04070 */
[----:B------:R-:W-:Y:S02]  /*8390*/  @!P6 IMAD.IADD R5, R5, 0x1, -R2 ;  /* 0x000000010505e824 */ /* 0x000fe400078e0a02 */
[C---:B------:R-:W-:Y:S02]  /*83a0*/  IMAD R4, R2.reuse, R14, R4 ;  /* 0x0000000e02047224 */ /* 0x040fe400078e0204 */
[----:B------:R-:W-:Y:S01]  /*83b0*/  IMAD.MOV R10, RZ, RZ, -R10 ;  /* 0x000000ffff0a7224 */ /* 0x000fe200078e0a0a */
[----:B------:R-:W-:Y:S01]  /*83c0*/  ISETP.GT.U32.AND P6, PT, R2, R5, PT ;  /* 0x000000050200720c */ /* 0x000fe20003fc4070 */
[----:B-1----:R-:W-:-:S02]  /*83d0*/  IMAD.MOV.U32 R16, RZ, RZ, R9 ;  /* 0x000000ffff107224 */ /* 0x002fc400078e0009 */
[----:B------:R-:W-:Y:S01]  /*83e0*/  @!P1 IMAD.MOV R15, RZ, RZ, -R15 ;  /* 0x000000ffff0f9224 */ /* 0x000fe200078e0a0f */
[----:B------:R-:W-:Y:S01]  /*83f0*/  ISETP.GE.AND P1, PT, R0, RZ, PT ;  /* 0x000000ff0000720c */ /* 0x000fe20003f26270 */
[----:B------:R-:W-:Y:S01]  /*8400*/  @!P5 IMAD.MOV R16, RZ, RZ, -R16 ;  /* 0x000000ffff10d224 */ /* 0x000fe200078e0a10 */
[C---:B------:R-:W-:Y:S01]  /*8410*/  ISETP.GT.U32.AND P5, PT, R2.reuse, R4, PT ;  /* 0x000000040200720c */ /* 0x040fe20003fa4070 */
[----:B------:R-:W-:Y:S02]  /*8420*/  IMAD.MOV.U32 R6, RZ, RZ, R11 ;  /* 0x000000ffff067224 */ /* 0x000fe400078e000b */
[----:B------:R-:W-:Y:S01]  /*8430*/  IMAD R0, R2, R10, R7 ;  /* 0x0000000a02007224 */ /* 0x000fe200078e0207 */
[----:B------:R-:W-:Y:S01]  /*8440*/  STL [R1+0x15c], R16 ;  /* 0x00015c1001007387 */ /* 0x000fe20000100800 */
[----:B------:R-:W-:-:S03]  /*8450*/  IMAD.HI.U32 R9, R23, R6, RZ ;  /* 0x0000000617097227 */ /* 0x000fc600078e00ff */
[----:B------:R0:W-:Y:S01]  /*8460*/  STL [R1+0x2a0], R15 ;  /* 0x0002a00f01007387 */ /* 0x0001e20000100800 */
[--C-:B------:R-:W-:Y:S01]  /*8470*/  @!P6 IMAD.IADD R5, R5, 0x1, -R2.reuse ;  /* 0x000000010505e824 */ /* 0x100fe200078e0a02 */
[----:B------:R-:W-:Y:S01]  /*8480*/  ISETP.GT.U32.AND P6, PT, R2, R0, PT ;  /* 0x000000000200720c */ /* 0x000fe20003fc4070 */
[----:B------:R-:W-:Y:S02]  /*8490*/  IMAD.MOV R9, RZ, RZ, -R9 ;  /* 0x000000ffff097224 */ /* 0x000fe400078e0a09 */
[----:B------:R-:W-:Y:S01]  /*84a0*/  @!P0 IMAD.IADD R3, R3, 0x1, -R2 ;  /* 0x0000000103038824 */ /* 0x000fe200078e0a02 */
[----:B------:R-:W-:Y:S01]  /*84b0*/  ISETP.GE.AND P0, PT, R8, RZ, PT ;  /* 0x000000ff0800720c */ /* 0x000fe20003f06270 */
[----:B------:R-:W-:Y:S02]  /*84c0*/  IMAD R6, R2, R9, R6 ;  /* 0x0000000902067224 */ /* 0x000fe400078e0206 */
[----:B------:R-:W-:Y:S02]  /*84d0*/  @!P5 IMAD.IADD R4, R4, 0x1, -R2 ;  /* 0x000000010404d824 */ /* 0x000fe400078e0a02 */
[----:B0-----:R-:W-:-:S02]  /*84e0*/  IMAD.MOV.U32 R15, RZ, RZ, R3 ;  /* 0x000000ffff0f7224 */ /* 0x001fc400078e0003 */
[C---:B------:R-:W-:Y:S01]  /*84f0*/  VIADD R11, R13.reuse, 0x65 ;  /* 0x000000650d0b7836 */ /* 0x040fe20000000000 */
[C---:B------:R-:W-:Y:S01]  /*8500*/  ISETP.GT.U32.AND P5, PT, R2.reuse, R4, PT ;  /* 0x000000040200720c */ /* 0x040fe20003fa4070 */
[----:B------:R-:W-:Y:S01]  /*8510*/  @!P4 IMAD.MOV R15, RZ, RZ, -R15 ;  /* 0x000000ffff0fc224 */ /* 0x000fe200078e0a0f */
[----:B------:R-:W-:Y:S01]  /*8520*/  ISETP.GT.U32.AND P4, PT, R2, R6, PT ;  /* 0x000000060200720c */ /* 0x000fe20003f84070 */
[----:B------:R-:W-:Y:S01]  /*8530*/  @!P6 IMAD.IADD R0, R0, 0x1, -R2 ;  /* 0x000000010000e824 */ /* 0x000fe200078e0a02 */
[----:B------:R-:W-:Y:S01]  /*8540*/  IABS R9, R11 ;  /* 0x0000000b00097213 */ /* 0x000fe20000000000 */
[----:B------:R-:W-:Y:S01]  /*8550*/  VIADD R8, R13, 0x64 ;  /* 0x000000640d087836 */ /* 0x000fe20000000000 */
[----:B------:R-:W-:Y:S01]  /*8560*/  STL [R1+0x29c], R15 ;  /* 0x00029c0f01007387 */ /* 0x000fe20000100800 */
[----:B------:R-:W-:Y:S01]  /*8570*/  IMAD.MOV.U32 R14, RZ, RZ, R5 ;  /* 0x000000ffff0e7224 */ /* 0x000fe200078e0005 */
[----:B------:R-:W-:Y:S01]  /*8580*/  ISETP.GT.U32.AND P6, PT, R2, R0, PT ;  /* 0x000000000200720c */ /* 0x000fe20003fc4070 */
[----:B------:R-:W-:Y:S01]  /*8590*/  IMAD.HI.U32 R5, R23, R9, RZ ;  /* 0x0000000917057227 */ /* 0x000fe200078e00ff */
[----:B------:R-:W-:-:S03]  /*85a0*/  IABS R10, R8 ;  /* 0x00000008000a7213 */ /* 0x000fc60000000000 */
[----:B------:R-:W-:Y:S01]  /*85b0*/  @!P2 IMAD.MOV R14, RZ, RZ, -R14 ;  /* 0x000000ffff0ea224 */ /* 0x000fe200078e0a0e */
[----:B------:R-:W-:Y:S01]  /*85c0*/  ISETP.GE.AND P2, PT, R11, RZ, PT ;  /* 0x000000ff0b00720c */ /* 0x000fe20003f46270 */
[--C-:B------:R-:W-:Y:S01]  /*85d0*/  @!P5 IMAD.IADD R4, R4, 0x1, -R2.reuse ;  /* 0x000000010404d824 */ /* 0x100fe200078e0a02 */
[----:B------:R-:W-:Y:S01]  /*85e0*/  ISETP.GE.AND P5, PT, R8, RZ, PT ;  /* 0x000000ff0800720c */ /* 0x000fe20003fa6270 */
[----:B------:R-:W-:Y:S01]  /*85f0*/  @!P4 IMAD.IADD R6, R6, 0x1, -R2 ;  /* 0x000000010606c824 */ /* 0x000fe200078e0a02 */
[----:B------:R0:W-:Y:S01]  /*8600*/  STL [R1+0x294], R14 ;  /* 0x0002940e01007387 */ /* 0x0001e20000100800 */
[----:B------:R-:W-:-:S03]  /*8610*/  IMAD.HI.U32 R8, R23, R10, RZ ;  /* 0x0000000a17087227 */ /* 0x000fc600078e00ff */
[----:B------:R-:W-:Y:S01]  /*8620*/  ISETP.GT.U32.AND P4, PT, R2, R6, PT ;  /* 0x000000060200720c */ /* 0x000fe20003f84070 */
[----:B------:R-:W-:Y:S02]  /*8630*/  VIADD R7, R13, 0x63 ;  /* 0x000000630d077836 */ /* 0x000fe40000000000 */
[----:B------:R-:W-:Y:S02]  /*8640*/  IMAD.MOV R5, RZ, RZ, -R5 ;  /* 0x000000ffff057224 */ /* 0x000fe400078e0a05 */
[----:B------:R-:W-:Y:S01]  /*8650*/  IMAD.MOV R8, RZ, RZ, -R8 ;  /* 0x000000ffff087224 */ /* 0x000fe200078e0a08 */
[----:B------:R-:W-:Y:S01]  /*8660*/  IABS R3, R7 ;  /* 0x0000000700037213 */ /* 0x000fe20000000000 */
[----:B0-----:R-:W-:Y:S02]  /*8670*/  IMAD.MOV.U32 R14, RZ, RZ, R4 ;  /* 0x000000ffff0e7224 */ /* 0x001fe400078e0004 */
[----:B------:R-:W-:Y:S02]  /*8680*/  @!P6 IMAD.IADD R0, R0, 0x1, -R2 ;  /* 0x000000010000e824 */ /* 0x000fe400078e0a02 */
[----:B------:R-:W-:Y:S01]  /*8690*/  @!P3 IMAD.MOV R14, RZ, RZ, -R14 ;  /* 0x000000ffff0eb224 */ /* 0x000fe200078e0a0e */
[----:B------:R-:W-:Y:S01]  /*86a0*/  ISETP.GE.AND P3, PT, R7, RZ, PT ;  /* 0x000000ff0700720c */ /* 0x000fe20003f66270 */
[----:B------:R-:W-:-:S02]  /*86b0*/  IMAD R5, R2, R5, R9 ;  /* 0x0000000502057224 */ /* 0x000fc400078e0209 */
[C---:B------:R-:W-:Y:S01]  /*86c0*/  IMAD R7, R2.reuse, R8, R10 ;  /* 0x0000000802077224 */ /* 0x040fe200078e020a */
[----:B------:R0:W-:Y:S01]  /*86d0*/  STL [R1+0x25c], R14 ;  /* 0x00025c0e01007387 */ /* 0x0001e20000100800 */
[----:B------:R-:W-:Y:S01]  /*86e0*/  IMAD.MOV.U32 R4, RZ, RZ, R0 ;  /* 0x000000ffff047224 */ /* 0x000fe200078e0000 */
[----:B------:R-:W-:Y:S01]  /*86f0*/  ISETP.GT.U32.AND P6, PT, R2, R5, PT ;  /* 0x000000050200720c */ /* 0x000fe20003fc4070 */
[----:B------:R-:W-:-:S04]  /*8700*/  IMAD.HI.U32 R11, R23, R3, RZ ;  /* 0x00000003170b7227 */ /* 0x000fc800078e00ff */
[----:B------:R-:W-:Y:S01]  /*8710*/  @!P1 IMAD.MOV R4, RZ, RZ, -R4 ;  /* 0x000000ffff049224 */ /* 0x000fe200078e0a04 */
[----:B------:R-:W-:Y:S01]  /*8720*/  ISETP.GT.U32.AND P1, PT, R2, R7, PT ;  /* 0x000000070200720c */ /* 0x000fe20003f24070 */
[----:B------:R-:W-:Y:S02]  /*8730*/  IMAD.MOV R11, RZ, RZ, -R11 ;  /* 0x000000ffff0b7224 */ /* 0x000fe400078e0a0b */
[----:B------:R-:W-:Y:S01]  /*8740*/  @!P4 IMAD.IADD R6, R6, 0x1, -R2 ;  /* 0x000000010606c824 */ /* 0x000fe200078e0a02 */
[----:B------:R1:W-:Y:S01]  /*8750*/  STL [R1+0x288], R4 ;  /* 0x0002880401007387 */ /* 0x0003e20000100800 */
[----:B------:R-:W-:Y:S02]  /*8760*/  IMAD R8, R2, R11, R3 ;  /* 0x0000000b02087224 */ /* 0x000fe400078e0203 */
[----:B------:R-:W-:Y:S02]  /*8770*/  IMAD.MOV.U32 R17, RZ, RZ, R6 ;  /* 0x000000ffff117224 */ /* 0x000fe400078e0006 */
[----:B------:R-:W-:-:S02]  /*8780*/  @!P6 IMAD.IADD R5, R5, 0x1, -R2 ;  /* 0x000000010505e824 */ /* 0x000fc400078e0a02 */
[----:B------:R-:W-:Y:S01]  /*8790*/  @!P0 IMAD.MOV R17, RZ, RZ, -R17 ;  /* 0x000000ffff118224 */ /* 0x000fe200078e0a11 */
[C---:B------:R-:W-:Y:S01]  /*87a0*/  ISETP.GT.U32.AND P0, PT, R2.reuse, R8, PT ;  /* 0x000000080200720c */ /* 0x040fe20003f04070 */
[----:B------:R-:W-:Y:S01]  /*87b0*/  @!P1 IMAD.IADD R7, R7, 0x1, -R2 ;  /* 0x0000000107079824 */ /* 0x000fe200078e0a02 */
[C---:B------:R-:W-:Y:S01]  /*87c0*/  ISETP.GT.U32.AND P6, PT, R2.reuse, R5, PT ;  /* 0x000000050200720c */ /* 0x040fe20003fc4070 */
[C---:B------:R-:W-:Y:S01]  /*87d0*/  VIADD R15, R13.reuse, 0x62 ;  /* 0x000000620d0f7836 */ /* 0x040fe20000000000 */
[----:B------:R3:W-:Y:S01]  /*87e0*/  STL [R1+0x26c], R17 ;  /* 0x00026c1101007387 */ /* 0x0007e20000100800 */
[C---:B------:R-:W-:Y:S01]  /*87f0*/  VIADD R11, R13.reuse, 0x61 ;  /* 0x000000610d0b7836 */ /* 0x040fe20000000000 */
[----:B------:R-:W-:Y:S01]  /*8800*/  ISETP.GT.U32.AND P1, PT, R2, R7, PT ;  /* 0x000000070200720c */ /* 0x000fe20003f24070 */
[----:B------:R-:W-:Y:S01]  /*8810*/  VIADD R3, R13, 0x60 ;  /* 0x000000600d037836 */ /* 0x000fe20000000000 */
[----:B------:R-:W-:Y:S01]  /*8820*/  ISETP.GE.AND P4, PT, R15, RZ, PT ;  /* 0x000000ff0f00720c */ /* 0x000fe20003f86270 */
[----:B------:R-:W-:Y:S01]  /*8830*/  VIADD R10, R13, 0x5f ;  /* 0x0000005f0d0a7836 */ /* 0x000fe20000000000 */
[----:B------:R-:W-:-:S02]  /*8840*/  IABS R15, R15 ;  /* 0x0000000f000f7213 */ /* 0x000fc40000000000 */
[----:B0-----:R-:W-:Y:S01]  /*8850*/  IABS R14, R11 ;  /* 0x0000000b000e7213 */ /* 0x001fe20000000000 */
[----:B------:R-:W-:Y:S01]  /*8860*/  @!P0 IMAD.IADD R8, R8, 0x1, -R2 ;  /* 0x0000000108088824 */ /* 0x000fe200078e0a02 */
[----:B-1----:R-:W-:Y:S01]  /*8870*/  IABS R4, R3 ;  /* 0x0000000300047213 */ /* 0x002fe20000000000 */
[C---:B------:R-:W-:Y:S01]  /*8880*/  IMAD.HI.U32 R16, R23.reuse, R15, RZ ;  /* 0x0000000f17107227 */ /* 0x040fe200078e00ff */
[----:B------:R-:W-:Y:S02]  /*8890*/  IABS R0, R10 ;  /* 0x0000000a00007213 */ /* 0x000fe40000000000 */
[----:B------:R-:W-:Y:S01]  /*88a0*/  ISETP.GT.U32.AND P0, PT, R2, R8, PT ;  /* 0x000000080200720c */ /* 0x000fe20003f04070 */
[----:B------:R-:W-:Y:S02]  /*88b0*/  IMAD.MOV R16, RZ, RZ, -R16 ;  /* 0x000000ffff107224 */ /* 0x000fe400078e0a10 */
[----:B------:R-:W-:-:S04]  /*88c0*/  IMAD.HI.U32 R9, R23, R14, RZ ;  /* 0x0000000e17097227 */ /* 0x000fc800078e00ff */
[--C-:B------:R-:W-:Y:S01]  /*88d0*/  @!P6 IMAD.IADD R5, R5, 0x1, -R2.reuse ;  /* 0x000000010505e824 */ /* 0x100fe200078e0a02 */
[----:B------:R-:W-:Y:S01]  /*88e0*/  ISETP.GE.AND P6, PT, R11, RZ, PT ;  /* 0x000000ff0b00720c */ /* 0x000fe20003fc6270 */
[----:B------:R-:W-:Y:S02]  /*88f0*/  @!P1 IMAD.IADD R7, R7, 0x1, -R2 ;  /* 0x0000000107079824 */ /* 0x000fe400078e0a02 */
[----:B------:R-:W-:-:S04]  /*8900*/  IMAD.HI.U32 R6, R23, R4, RZ ;  /* 0x0000000417067227 */ /* 0x000fc800078e00ff */
[C---:B------:R-:W-:Y:S02]  /*8910*/  IMAD R11, R2.reuse, R16, R15 ;  /* 0x00000010020b7224 */ /* 0x040fe400078e020f */
[----:B------:R-:W-:Y:S02]  /*8920*/  IMAD.MOV R9, RZ, RZ, -R9 ;  /* 0x000000ffff097224 */ /* 0x000fe400078e0a09 */
[----:B---3--:R-:W-:Y:S01]  /*8930*/  IMAD.MOV.U32 R17, RZ, RZ, R7 ;  /* 0x000000ffff117224 */ /* 0x008fe200078e0007 */
[C---:B------:R-:W-:Y:S01]  /*8940*/  ISETP.GT.U32.AND P1, PT, R2.reuse, R11, PT ;  /* 0x0000000b0200720c */ /* 0x040fe20003f24070 */
[----:B------:R-:W-:Y:S02]  /*8950*/  IMAD.MOV R6, RZ, RZ, -R6 ;  /* 0x000000ffff067224 */ /* 0x000fe400078e0a06 */
[----:B------:R-:W-:Y:S02]  /*8960*/  IMAD R14, R2, R9, R14 ;  /* 0x00000009020e7224 */ /* 0x000fe400078e020e */
[----:B------:R-:W-:-:S04]  /*8970*/  IMAD.HI.U32 R9, R23, R0, RZ ;  /* 0x0000000017097227 */ /* 0x000fc800078e00ff */
[----:B------:R-:W-:Y:S01]  /*8980*/  @!P5 IMAD.MOV R17, RZ, RZ, -R17 ;  /* 0x000000ffff11d224 */ /* 0x000fe200078e0a11 */
[----:B------:R-:W-:Y:S01]  /*8990*/  ISETP.GE.AND P5, PT, R3, RZ, PT ;  /* 0x000000ff0300720c */ /* 0x000fe20003fa6270 */
[----:B------:R-:W-:Y:S02]  /*89a0*/  IMAD R3, R2, R6, R4 ;  /* 0x0000000602037224 */ /* 0x000fe400078e0204 */
[----:B------:R-:W-:Y:S02]  /*89b0*/  IMAD.MOV.U32 R18, RZ, RZ, R5 ;  /* 0x000000ffff127224 */ /* 0x000fe400078e0005 */
[----:B------:R-:W-:Y:S02]  /*89c0*/  IMAD.MOV R5, RZ, RZ, -R9 ;  /* 0x000000ffff057224 */ /* 0x000fe400078e0a09 */
[----:B------:R-:W-:Y:S01]  /*89d0*/  @!P0 IMAD.IADD R8, R8, 0x1, -R2 ;  /* 0x0000000108088824 */ /* 0x000fe200078e0a02 */
[C---:B------:R-:W-:Y:S01]  /*89e0*/  ISETP.GT.U32.AND P0, PT, R2.reuse, R3, PT ;  /* 0x000000030200720c */ /* 0x040fe20003f04070 */
[----:B------:R-:W-:-:S02]  /*89f0*/  IMAD R0, R2, R5, R0 ;  /* 0x0000000502007224 */ /* 0x000fc400078e0200 */
[----:B------:R-:W-:Y:S02]  /*8a00*/  IMAD.MOV.U32 R16, RZ, RZ, R8 ;  /* 0x000000ffff107224 */ /* 0x000fe400078e0008 */
[----:B------:R-:W-:Y:S01]  /*8a10*/  @!P2 IMAD.MOV R18, RZ, RZ, -R18 ;  /* 0x000000ffff12a224 */ /* 0x000fe200078e0a12 */
[C---:B------:R-:W-:Y:S01]  /*8a20*/  ISETP.GT.U32.AND P2, PT, R2.reuse, R14, PT ;  /* 0x0000000e0200720c */ /* 0x040fe20003f44070 */
[----:B------:R-:W-:Y:S02]  /*8a30*/  @!P1 IMAD.IADD R11, R11, 0x1, -R2 ;  /* 0x000000010b0b9824 */ /* 0x000fe400078e0a02 */
[----:B------:R-:W-:Y:S01]  /*8a40*/  @!P3 IMAD.MOV R16, RZ, RZ, -R16 ;  /* 0x000000ffff10b224 */ /* 0x000fe200078e0a10 */
[C---:B------:R-:W-:Y:S01]  /*8a50*/  ISETP.GT.U32.AND P3, PT, R2.reuse, R0, PT ;  /* 0x000000000200720c */ /* 0x040fe20003f64070 */
[----:B------:R-:W-:Y:S01]  /*8a60*/  VIADD R4, R13, 0x5e ;  /* 0x0000005e0d047836 */ /* 0x000fe20000000000 */
[C---:B------:R-:W-:Y:S01]  /*8a70*/  ISETP.GT.U32.AND P1, PT, R2.reuse, R11, PT ;  /* 0x0000000b0200720c */ /* 0x040fe20003f24070 */
[--C-:B------:R-:W-:Y:S01]  /*8a80*/  @!P0 IMAD.IADD R3, R3, 0x1, -R2.reuse ;  /* 0x0000000103038824 */ /* 0x100fe200078e0a02 */
[----:B------:R-:W-:Y:S01]  /*8a90*/  STL [R1+0x16c], R18 ;  /* 0x00016c1201007387 */ /* 0x000fe20000100800 */
[C---:B------:R-:W-:Y:S01]  /*8aa0*/  VIADD R5, R13.reuse, 0x5d ;  /* 0x0000005d0d057836 */ /* 0x040fe20000000000 */
[----:B------:R-:W-:Y:S01]  /*8ab0*/  IABS R7, R4 ;  /* 0x0000000400077213 */ /* 0x000fe20000000000 */
[----:B------:R-:W-:Y:S01]  /*8ac0*/  VIADD R6, R13, 0x5c ;  /* 0x0000005c0d067836 */ /* 0x000fe20000000000 */
[----:B------:R-:W-:Y:S01]  /*8ad0*/  ISETP.GT.U32.AND P0, PT, R2, R3, PT ;  /* 0x000000030200720c */ /* 0x000fe20003f04070 */
[--C-:B------:R-:W-:Y:S01]  /*8ae0*/  @!P2 IMAD.IADD R14, R14, 0x1, -R2.reuse ;  /* 0x000000010e0ea824 */ /* 0x100fe200078e0a02 */
[----:B------:R-:W-:Y:S01]  /*8af0*/  IABS R9, R5 ;  /* 0x0000000500097213 */ /* 0x000fe20000000000 */
        /* <DEDUP_REMOVED lines=8> */
[----:B------:R-:W-:Y:S01]  /*8b80*/  ISETP.GT.U32.AND P3, PT, R2, R0, PT ;  /* 0x000000000200720c */ /* 0x000fe20003f64070 */
[----:B------:R1:W-:Y:S02]  /*8b90*/  STL [R1+0x22c], R16 ;  /* 0x00022c1001007387 */ /* 0x0003e40000100800 */
[----:B------:R-:W-:Y:S02]  /*8ba0*/  IMAD.MOV R15, RZ, RZ, -R15 ;  /* 0x000000ffff0f7224 */ /* 0x000fe400078e0a0f */
[----:B------:R-:W-:Y:S02]  /*8bb0*/  IMAD.MOV R10, RZ, RZ, -R10 ;  /* 0x000000ffff0a7224 */ /* 0x000fe400078e0a0a */
[----:B------:R-:W-:Y:S01]  /*8bc0*/  @!P0 IMAD.IADD R3, R3, 0x1, -R2 ;  /* 0x0000000103038824 */ /* 0x000fe200078e0a02 */
[----:B------:R-:W-:Y:S01]  /*8bd0*/  ISETP.GE.AND P0, PT, R6, RZ, PT ;  /* 0x000000ff0600720c */ /* 0x000fe20003f06270 */
[----:B------:R-:W-:-:S02]  /*8be0*/  IMAD R7, R2, R15, R7 ;  /* 0x0000000f02077224 */ /* 0x000fc400078e0207 */
[----:B------:R-:W-:Y:S02]  /*8bf0*/  IMAD R6, R2, R10, R9 ;  /* 0x0000000a02067224 */ /* 0x000fe400078e0209 */
[--C-:B------:R-:W-:Y:S01]  /*8c00*/  @!P2 IMAD.IADD R14, R14, 0x1, -R2.reuse ;  /* 0x000000010e0ea824 */ /* 0x100fe200078e0a02 */
[----:B------:R-:W-:Y:S01]  /*8c10*/  ISETP.GT.U32.AND P2, PT, R2, R7, PT ;  /* 0x000000070200720c */ /* 0x000fe20003f44070 */
[----:B------:R-:W-:Y:S01]  /*8c20*/  @!P3 IMAD.IADD R0, R0, 0x1, -R2 ;  /* 0x000000010000b824 */ /* 0x000fe200078e0a02 */
[----:B------:R-:W-:Y:S01]  /*8c30*/  ISETP.GT.U32.AND P3, PT, R2, R6, PT ;  /* 0x000000060200720c */ /* 0x000fe20003f64070 */
[----:B0-----:R-:W-:Y:S02]  /*8c40*/  IMAD.MOV.U32 R17, RZ, RZ, R11 ;  /* 0x000000ffff117224 */ /* 0x001fe400078e000b */
[----:B------:R-:W-:-:S04]  /*8c50*/  IMAD.HI.U32 R11, R23, R8, RZ ;  /* 0x00000008170b7227 */ /* 0x000fc800078e00ff */
[----:B------:R-:W-:Y:S01]  /*8c60*/  @!P4 IMAD.MOV R17, RZ, RZ, -R17 ;  /* 0x000000ffff11c224 */ /* 0x000fe200078e0a11 */
[----:B------:R-:W-:Y:S01]  /*8c70*/  ISETP.GE.AND P4, PT, R4, RZ, PT ;  /* 0x000000ff0400720c */ /* 0x000fe20003f86270 */
[----:B------:R-:W-:Y:S02]  /*8c80*/  IMAD.MOV R11, RZ, RZ, -R11 ;  /* 0x000000ffff0b7224 */ /* 0x000fe400078e0a0b */
[----:B------:R-:W-:Y:S01]  /*8c90*/  VIADD R4, R13, 0x5b ;  /* 0x0000005b0d047836 */ /* 0x000fe20000000000 */
[----:B------:R-:W-:Y:S01]  /*8ca0*/  STL [R1+0x178], R17 ;  /* 0x0001781101007387 */ /* 0x000fe20000100800 */
[----:B-1----:R-:W-:Y:S02]  /*8cb0*/  IMAD.MOV.U32 R16, RZ, RZ, R14 ;  /* 0x000000ffff107224 */ /* 0x002fe400078e000e */
[----:B------:R-:W-:Y:S02]  /*8cc0*/  @!P2 IMAD.IADD R7, R7, 0x1, -R2 ;  /* 0x000000010707a824 */ /* 0x000fe400078e0a02 */
[----:B------:R-:W-:Y:S01]  /*8cd0*/  IMAD R8, R2, R11, R8 ;  /* 0x0000000b02087224 */ /* 0x000fe200078e0208 */
[----:B------:R-:W-:Y:S01]  /*8ce0*/  IABS R11, R4 ;  /* 0x00000004000b7213 */ /* 0x000fe20000000000 */
[----:B------:R-:W-:Y:S01]  /*8cf0*/  @!P3 IMAD.IADD R6, R6, 0x1, -R2 ;  /* 0x000000010606b824 */ /* 0x000fe200078e0a02 */
[C---:B------:R-:W-:Y:S01]  /*8d00*/  ISETP.GT.U32.AND P2, PT, R2.reuse, R7, PT ;  /* 0x000000070200720c */ /* 0x040fe20003f44070 */
[----:B------:R-:W-:Y:S01]  /*8d10*/  @!P6 IMAD.MOV R16, RZ, RZ, -R16 ;  /* 0x000000ffff10e224 */ /* 0x000fe200078e0a10 */
[----:B------:R-:W-:Y:S01]  /*8d20*/  ISETP.GE.AND P6, PT, R5, RZ, PT ;  /* 0x000000ff0500720c */ /* 0x000fe20003fc6270 */
[----:B------:R-:W-:Y:S01]  /*8d30*/  IMAD.HI.U32 R5, R23, R11, RZ ;  /* 0x0000000b17057227 */ /* 0x000fe200078e00ff */
[----:B------:R-:W-:-:S02]  /*8d40*/  ISETP.GT.U32.AND P3, PT, R2, R6, PT ;  /* 0x000000060200720c */ /* 0x000fc40003f64070 */
[----:B------:R-:W-:Y:S01]  /*8d50*/  STL [R1+0x19c], R16 ;  /* 0x00019c1001007387 */ /* 0x000fe20000100800 */
[----:B------:R-:W-:Y:S02]  /*8d60*/  IMAD.MOV.U32 R15, RZ, RZ, R3 ;  /* 0x000000ffff0f7224 */ /* 0x000fe400078e0003 */
[----:B------:R-:W-:Y:S02]  /*8d70*/  IMAD.MOV R5, RZ, RZ, -R5 ;  /* 0x000000ffff057224 */ /* 0x000fe400078e0a05 */
[----:B------:R-:W-:Y:S02]  /*8d80*/  VIADD R3, R13, 0x5a ;  /* 0x0000005a0d037836 */ /* 0x000fe40000000000 */
[----:B------:R-:W-:Y:S02]  /*8d90*/  IMAD R11, R2, R5, R11 ;  /* 0x00000005020b7224 */ /* 0x000fe400078e020b */
[--C-:B------:R-:W-:Y:S01]  /*8da0*/  @!P2 IMAD.IADD R7, R7, 0x1, -R2.reuse ;  /* 0x000000010707a824 */ /* 0x100fe200078e0a02 */
[----:B------:R-:W-:Y:S01]  /*8db0*/  IABS R20, R3 ;  /* 0x0000000300147213 */ /* 0x000fe20000000000 */
[----:B------:R-:W-:Y:S01]  /*8dc0*/  @!P3 IMAD.IADD R6, R6, 0x1, -R2 ;  /* 0x000000010606b824 */ /* 0x000fe200078e0a02 */
[C---:B------:R-:W-:Y:S01]  /*8dd0*/  ISETP.GT.U32.AND P2, PT, R2.reuse, R8, PT ;  /* 0x000000080200720c */ /* 0x040fe20003f44070 */
[----:B------:R-:W-:Y:S01]  /*8de0*/  IMAD.MOV.U32 R14, RZ, RZ, R0 ;  /* 0x000000ffff0e7224 */ /* 0x000fe200078e0000 */
[----:B------:R-:W-:Y:S01]  /*8df0*/  ISETP.GT.U32.AND P3, PT, R2, R11, PT ;  /* 0x0000000b0200720c */ /* 0x000fe20003f64070 */
        /* <DEDUP_REMOVED lines=8> */
[----:B------:R-:W-:Y:S01]  /*8e80*/  IMAD R20, R2, R0, R20 ;  /* 0x0000000002147224 */ /* 0x000fe200078e0214 */
[----:B------:R0:W-:Y:S01]  /*8e90*/  STL [R1+0x210], R14 ;  /* 0x0002100e01007387 */ /* 0x0001e20000100800 */
[--C-:B------:R-:W-:Y:S01]  /*8ea0*/  @!P2 IMAD.IADD R8, R8, 0x1, -R2.reuse ;  /* 0x000000010808a824 */ /* 0x100fe200078e0a02 */
[----:B------:R-:W-:Y:S01]  /*8eb0*/  IABS R9, R3 ;  /* 0x0000000300097213 */ /* 0x000fe20000000000 */
[----:B------:R-:W-:-:S02]  /*8ec0*/  @!P3 IMAD.IADD R11, R11, 0x1, -R2 ;  /* 0x000000010b0bb824 */ /* 0x000fc400078e0a02 */
[----:B------:R-:W-:Y:S01]  /*8ed0*/  VIADD R18, R13, 0x57 ;  /* 0x000000570d127836 */ /* 0x000fe20000000000 */
[C---:B------:R-:W-:Y:S01]  /*8ee0*/  ISETP.GT.U32.AND P2, PT, R2.reuse, R8, PT ;  /* 0x000000080200720c */ /* 0x040fe20003f44070 */
[----:B------:R-:W-:Y:S01]  /*8ef0*/  IMAD.HI.U32 R5, R23, R9, RZ ;  /* 0x0000000917057227 */ /* 0x000fe200078e00ff */
[----:B------:R-:W-:-:S03]  /*8f00*/  ISETP.GT.U32.AND P3, PT, R2, R11, PT ;  /* 0x0000000b0200720c */ /* 0x000fc60003f64070 */
[----:B0-----:R-:W-:Y:S01]  /*8f10*/  IMAD.MOV.U32 R14, RZ, RZ, R7 ;  /* 0x000000ffff0e7224 */ /* 0x001fe200078e0007 */
[----:B------:R-:W-:Y:S01]  /*8f20*/  IABS R7, R18 ;  /* 0x0000001200077213 */ /* 0x000fe20000000000 */
[----:B------:R-:W-:Y:S02]  /*8f30*/  IMAD.MOV R5, RZ, RZ, -R5 ;  /* 0x000000ffff057224 */ /* 0x000fe400078e0a05 */
[----:B------:R-:W-:Y:S01]  /*8f40*/  @!P4 IMAD.MOV R14, RZ, RZ, -R14 ;  /* 0x000000ffff0ec224 */ /* 0x000fe200078e0a0e */
[C---:B------:R-:W-:Y:S01]  /*8f50*/  ISETP.GT.U32.AND P4, PT, R2.reuse, R20, PT ;  /* 0x000000140200720c */ /* 0x040fe20003f84070 */
[----:B------:R-:W-:Y:S02]  /*8f60*/  VIADD R4, R13, 0x58 ;  /* 0x000000580d047836 */ /* 0x000fe40000000000 */
[----:B------:R-:W-:Y:S01]  /*8f70*/  IMAD R9, R2, R5, R9 ;  /* 0x0000000502097224 */ /* 0x000fe200078e0209 */
[----:B------:R-:W-:Y:S01]  /*8f80*/  STL [R1+0x17c], R14 ;  /* 0x00017c0e01007387 */ /* 0x000fe20000100800 */
[--C-:B------:R-:W-:Y:S01]  /*8f90*/  @!P2 IMAD.IADD R8, R8, 0x1, -R2.reuse ;  /* 0x000000010808a824 */ /* 0x100fe200078e0a02 */
[----:B------:R-:W-:Y:S01]  /*8fa0*/  IABS R15, R4 ;  /* 0x00000004000f7213 */ /* 0x000fe20000000000 */
[----:B------:R-:W-:Y:S01]  /*8fb0*/  @!P3 IMAD.IADD R11, R11, 0x1, -R2 ;  /* 0x000000010b0bb824 */ /* 0x000fe200078e0a02 */
[----:B------:R-:W-:Y:S01]  /*8fc0*/  ISETP.GE.AND P2, PT, R4, RZ, PT ;  /* 0x000000ff0400720c */ /* 0x000fe20003f46270 */
[----:B------:R-:W-:Y:S01]  /*8fd0*/  IMAD.HI.U32 R4, R23, R7, RZ ;  /* 0x0000000717047227 */ /* 0x000fe200078e00ff */
[----:B------:R-:W-:-:S03]  /*8fe0*/  ISETP.GT.U32.AND P3, PT, R2, R9, PT ;  /* 0x000000090200720c */ /* 0x000fc60003f64070 */
[----:B------:R-:W-:Y:S02]  /*8ff0*/  @!P4 IMAD.IADD R20, R20, 0x1, -R2 ;  /* 0x000000011414c824 */ /* 0x000fe400078e0a02 */
[----:B------:R-:W-:-:S03]  /*9000*/  IMAD.HI.U32 R0, R23, R15, RZ ;  /* 0x0000000f17007227 */ /* 0x000fc600078e00ff */
[C---:B------:R-:W-:Y:S01]  /*9010*/  ISETP.GT.U32.AND P4, PT, R2.reuse, R20, PT ;  /* 0x000000140200720c */ /* 0x040fe20003f84070 */
[----:B------:R-:W-:Y:S02]  /*9020*/  IMAD.MOV.U32 R10, RZ, RZ, R6 ;  /* 0x000000ffff0a7224 */ /* 0x000fe400078e0006 */
[----:B------:R-:W-:Y:S02]  /*9030*/  IMAD.MOV R4, RZ, RZ, -R4 ;  /* 0x000000ffff047224 */ /* 0x000fe400078e0a04 */
[----:B------:R-:W-:Y:S02]  /*9040*/  IMAD.MOV R0, RZ, RZ, -R0 ;  /* 0x000000ffff007224 */ /* 0x000fe400078e0a00 */
[----:B------:R-:W-:Y:S02]  /*9050*/  VIADD R6, R13, 0x55 ;  /* 0x000000550d067836 */ /* 0x000fe40000000000 */
[----:B------:R-:W-:Y:S01]  /*9060*/  @!P6 IMAD.MOV R10, RZ, RZ, -R10 ;  /* 0x000000ffff0ae224 */ /* 0x000fe200078e0a0a */
[----:B------:R-:W-:Y:S01]  /*9070*/  ISETP.GE.AND P6, PT, R3, RZ, PT ;  /* 0x000000ff0300720c */ /* 0x000fe20003fc6270 */
[C---:B------:R-:W-:Y:S01]  /*9080*/  IMAD R7, R2.reuse, R4, R7 ;  /* 0x0000000402077224 */ /* 0x040fe200078e0207 */
[----:B------:R-:W-:Y:S01]  /*9090*/  IABS R3, R19 ;  /* 0x0000001300037213 */ /* 0x000fe20000000000 */
[C---:B------:R-:W-:Y:S01]  /*90a0*/  IMAD R15, R2.reuse, R0, R15 ;  /* 0x00000000020f7224 */ /* 0x040fe200078e020f */
[----:B------:R-:W-:Y:S01]  /*90b0*/  IABS R16, R6 ;  /* 0x0000000600107213 */ /* 0x000fe20000000000 */
[----:B------:R-:W-:Y:S01]  /*90c0*/  VIADD R17, R13, 0x54 ;  /* 0x000000540d117836 */ /* 0x000fe20000000000 */
[----:B------:R0:W-:Y:S01]  /*90d0*/  STL [R1+0x180], R10 ;  /* 0x0001800a01007387 */ /* 0x0001e20000100800 */
[--C-:B------:R-:W-:Y:S01]  /*90e0*/  @!P3 IMAD.IADD R9, R9, 0x1, -R2.reuse ;  /* 0x000000010909b824 */ /* 0x100fe200078e0a02 */
[----:B------:R-:W-:Y:S01]  /*90f0*/  ISETP.GT.U32.AND P3, PT, R2, R7, PT ;  /* 0x000000070200720c */ /* 0x000fe20003f64070 */
[----:B------:R-:W-:Y:S01]  /*9100*/  @!P4 IMAD.IADD R20, R20, 0x1, -R2 ;  /* 0x000000011414c824 */ /* 0x000fe200078e0a02 */
[----:B------:R-:W-:Y:S01]  /*9110*/  ISETP.GT.U32.AND P4, PT, R2, R15, PT ;  /* 0x0000000f0200720c */ /* 0x000fe20003f84070 */
[----:B------:R-:W-:Y:S01]  /*9120*/  IMAD.HI.U32 R22, R23, R3, RZ ;  /* 0x0000000317167227 */ /* 0x000fe200078e00ff */
[----:B------:R-:W-:-:S03]  /*9130*/  IABS R5, R17 ;  /* 0x0000001100057213 */ /* 0x000fc60000000000 */
[----:B------:R-:W-:-:S04]  /*9140*/  IMAD.HI.U32 R21, R23, R16, RZ ;  /* 0x0000001017157227 */ /* 0x000fc800078e00ff */
[----:B------:R-:W-:Y:S02]  /*9150*/  IMAD.MOV R22, RZ, RZ, -R22 ;  /* 0x000000ffff167224 */ /* 0x000fe400078e0a16 */
[----:B------:R-:W-:-:S04]  /*9160*/  IMAD.HI.U32 R4, R23, R5, RZ ;  /* 0x0000000517047227 */ /* 0x000fc800078e00ff */
[----:B------:R-:W-:Y:S02]  /*9170*/  IMAD.MOV R21, RZ, RZ, -R21 ;  /* 0x000000ffff157224 */ /* 0x000fe400078e0a15 */
[----:B0-----:R-:W-:Y:S02]  /*9180*/  VIADD R10, R13, 0x53 ;  /* 0x000000530d0a7836 */ /* 0x001fe40000000000 */
[C---:B------:R-:W-:Y:S02]  /*9190*/  IMAD R3, R2.reuse, R22, R3 ;  /* 0x0000001602037224 */ /* 0x040fe400078e0203 */
[----:B------:R-:W-:Y:S01]  /*91a0*/  IMAD.MOV R22, RZ, RZ, -R4 ;  /* 0x000000ffff167224 */ /* 0x000fe200078e0a04 */
[----:B------:R-:W-:Y:S01]  /*91b0*/  IABS R0, R10 ;  /* 0x0000000a00007213 */ /* 0x000fe20000000000 */
[----:B------:R-:W-:Y:S02]  /*91c0*/  IMAD R4, R2, R21, R16 ;  /* 0x0000001502047224 */ /* 0x000fe400078e0210 */
[----:B------:R-:W-:-:S02]  /*91d0*/  @!P3 IMAD.IADD R7, R7, 0x1, -R2 ;  /* 0x000000010707b824 */ /* 0x000fc400078e0a02 */
[----:B------:R-:W-:Y:S02]  /*91e0*/  IMAD.MOV.U32 R21, RZ, RZ, R11 ;  /* 0x000000ffff157224 */ /* 0x000fe400078e000b */
[----:B------:R-:W-:Y:S01]  /*91f0*/  @!P4 IMAD.IADD R15, R15, 0x1, -R2 ;  /* 0x000000010f0fc824 */ /* 0x000fe200078e0a02 */
[C---:B------:R-:W-:Y:S01]  /*9200*/  ISETP.GT.U32.AND P4, PT, R2.reuse, R3, PT ;  /* 0x000000030200720c */ /* 0x040fe20003f84070 */
[----:B------:R-:W-:Y:S02]  /*9210*/  IMAD.MOV.U32 R24, RZ, RZ, R8 ;  /* 0x000000ffff187224 */ /* 0x000fe400078e0008 */
[----:B------:R-:W-:Y:S01]  /*9220*/  @!P5 IMAD.MOV R21, RZ, RZ, -R21 ;  /* 0x000000ffff15d224 */ /* 0x000fe200078e0a15 */
[C---:B------:R-:W-:Y:S01]  /*9230*/  ISETP.GT.U32.AND P5, PT, R2.reuse, R7, PT ;  /* 0x000000070200720c */ /* 0x040fe20003fa4070 */
[----:B------:R-:W-:Y:S01]  /*9240*/  IMAD.HI.U32 R14, R23, R0, RZ ;  /* 0x00000000170e7227 */ /* 0x000fe200078e00ff */
[----:B------:R-:W-:-:S03]  /*9250*/  ISETP.GT.U32.AND P3, PT, R2, R15, PT ;  /* 0x0000000f0200720c */ /* 0x000fc60003f64070 */
[----:B------:R-:W-:Y:S01]  /*9260*/  @!P0 IMAD.MOV R24, RZ, RZ, -R24 ;  /* 0x000000ffff188224 */ /* 0x000fe200078e0a18 */
[C---:B------:R-:W-:Y:S01]  /*9270*/  ISETP.GT.U32.AND P0, PT, R2.reuse, R9, PT ;  /* 0x000000090200720c */ /* 0x040fe20003f04070 */
[----:B------:R-:W-:Y:S02]  /*9280*/  IMAD.MOV R16, RZ, RZ, -R14 ;  /* 0x000000ffff107224 */ /* 0x000fe400078e0a0e */
[----:B------:R-:W-:Y:S01]  /*9290*/  @!P1 IMAD.MOV R20, RZ, RZ, -R20 ;  /* 0x000000ffff149224 */ /* 0x000fe200078e0a14 */
[C---:B------:R-:W-:Y:S01]  /*92a0*/  ISETP.GT.U32.AND P1, PT, R2.reuse, R4, PT ;  /* 0x000000040200720c */ /* 0x040fe20003f24070 */
[C---:B------:R-:W-:Y:S01]  /*92b0*/  IMAD R0, R2.reuse, R16, R0 ;  /* 0x0000001002007224 */ /* 0x040fe200078e0200 */
[----:B------:R-:W-:Y:S01]  /*92c0*/  STL [R1+0x38], R24 ;  /* 0x0000381801007387 */ /* 0x000fe20000100800 */
[--C-:B------:R-:W-:Y:S02]  /*92d0*/  @!P4 IMAD.IADD R3, R3, 0x1, -R2.reuse ;  /* 0x000000010303c824 */ /* 0x100fe400078e0a02 */
[C---:B------:R-:W-:Y:S01]  /*92e0*/  IMAD R5, R2.reuse, R22, R5 ;  /* 0x0000001602057224 */ /* 0x040fe200078e0205 */
[----:B------:R0:W-:Y:S01]  /*92f0*/  STL [R1+0x2c], R21 ;  /* 0x00002c1501007387 */ /* 0x0001e20000100800 */
[--C-:B------:R-:W-:Y:S01]  /*9300*/  @!P5 IMAD.IADD R7, R7, 0x1, -R2.reuse ;  /* 0x000000010707d824 */ /* 0x100fe200078e0a02 */
[C---:B------:R-:W-:Y:S01]  /*9310*/  ISETP.GT.U32.AND P5, PT, R2.reuse, R0, PT ;  /* 0x000000000200720c */ /* 0x040fe20003fa4070 */
[--C-:B------:R-:W-:Y:S01]  /*9320*/  @!P0 IMAD.IADD R9, R9, 0x1, -R2.reuse ;  /* 0x0000000109098824 */ /* 0x100fe200078e0a02 */
[C---:B------:R-:W-:Y:S01]  /*9330*/  ISETP.GT.U32.AND P4, PT, R2.reuse, R3, PT ;  /* 0x000000030200720c */ /* 0x040fe20003f84070 */
[C---:B------:R-:W-:Y:S01]  /*9340*/  VIADD R8, R13.reuse, 0x51 ;  /* 0x000000510d087836 */ /* 0x040fe20000000000 */
[----:B------:R-:W-:Y:S01]  /*9350*/  ISETP.GT.U32.AND P0, PT, R2, R5, PT ;  /* 0x000000050200720c */ /* 0x000fe20003f04070 */
[----:B------:R-:W-:Y:S01]  /*9360*/  VIADD R14, R13, 0x52 ;  /* 0x000000520d0e7836 */ /* 0x000fe20000000000 */
[----:B------:R1:W-:Y:S01]  /*9370*/  STL [R1+0x28], R20 ;  /* 0x0000281401007387 */ /* 0x0003e20000100800 */
[--C-:B------:R-:W-:Y:S01]  /*9380*/  @!P1 IMAD.IADD R4, R4, 0x1, -R2.reuse ;  /* 0x0000000104049824 */ /* 0x100fe200078e0a02 */
[----:B------:R-:W-:Y:S01]  /*9390*/  IABS R11, R8 ;  /* 0x00000008000b7213 */ /* 0x000fe20000000000 */
[--C-:B------:R-:W-:Y:S01]  /*93a0*/  @!P3 IMAD.IADD R15, R15, 0x1, -R2.reuse ;  /* 0x000000010f0fb824 */ /* 0x100fe200078e0a02 */
[----:B------:R-:W-:Y:S01]  /*93b0*/  IABS R16, R14 ;  /* 0x0000000e00107213 */ /* 0x000fe20000000000 */
[----:B------:R-:W-:Y:S01]  /*93c0*/  IMAD.MOV.U32 R22, RZ, RZ, R9 ;  /* 0x000000ffff167224 */ /* 0x000fe200078e0009 */
[----:B------:R-:W-:Y:S01]  /*93d0*/  ISETP.GE.AND P3, PT, R18, RZ, PT ;  /* 0x000000ff1200720c */ /* 0x000fe20003f66270 */
[--C-:B------:R-:W-:Y:S01]  /*93e0*/  @!P5 IMAD.IADD R0, R0, 0x1, -R2.reuse ;  /* 0x000000010000d824 */ /* 0x100fe200078e0a02 */
[----:B------:R-:W-:Y:S01]  /*93f0*/  ISETP.GT.U32.AND P5, PT, R2, R4, PT ;  /* 0x000000040200720c */ /* 0x000fe20003fa4070 */
[----:B------:R-:W-:Y:S01]  /*9400*/  @!P4 IMAD.IADD R3, R3, 0x1, -R2 ;  /* 0x000000010303c824 */ /* 0x000fe200078e0a02 */
[----:B------:R-:W-:Y:S01]  /*9410*/  ISETP.GE.AND P4, PT, R19, RZ, PT ;  /* 0x000000ff1300720c */ /* 0x000fe20003f86270 */
[----:B------:R-:W-:Y:S01]  /*9420*/  IMAD.HI.U32 R18, R23, R11, RZ ;  /* 0x0000000b17127227 */ /* 0x000fe200078e00ff */
[----:B------:R-:W-:-:S03]  /*9430*/  ISETP.GE.AND P1, PT, R6, RZ, PT ;  /* 0x000000ff0600720c */ /* 0x000fc60003f26270 */
[----:B------:R-:W-:Y:S01]  /*9440*/  @!P0 IMAD.IADD R5, R5, 0x1, -R2 ;  /* 0x0000000105058824 */ /* 0x000fe200078e0a02 */
[----:B------:R-:W-:Y:S01]  /*9450*/  ISETP.GE.AND P0, PT, R17, RZ, PT ;  /* 0x000000ff1100720c */ /* 0x000fe20003f06270 */
[----:B0-----:R-:W-:Y:S02]  /*9460*/  IMAD.MOV.U32 R21, RZ, RZ, R15 ;  /* 0x000000ffff157224 */ /* 0x001fe400078e000f */
[----:B-1----:R-:W-:-:S04]  /*9470*/  IMAD.HI.U32 R20, R23, R16, RZ ;  /* 0x0000001017147227 */ /* 0x002fc800078e00ff */
[----:B------:R-:W-:Y:S02]  /*9480*/  IMAD.MOV R18, RZ, RZ, -R18 ;  /* 0x000000ffff127224 */ /* 0x000fe400078e0a12 */
[----:B------:R-:W-:Y:S01]  /*9490*/  @!P2 IMAD.MOV R21, RZ, RZ, -R21 ;  /* 0x000000ffff15a224 */ /* 0x000fe200078e0a15 */
[C---:B------:R-:W-:Y:S01]  /*94a0*/  ISETP.GT.U32.AND P2, PT, R2.reuse, R5, PT ;  /* 0x000000050200720c */ /* 0x040fe20003f44070 */
[----:B------:R-:W-:Y:S02]  /*94b0*/  IMAD.MOV R20, RZ, RZ, -R20 ;  /* 0x000000ffff147224 */ /* 0x000fe400078e0a14 */
[C---:B------:R-:W-:Y:S02]  /*94c0*/  IMAD R11, R2.reuse, R18, R11 ;  /* 0x00000012020b7224 */ /* 0x040fe400078e020b */
[----:B------:R-:W-:Y:S02]  /*94d0*/  IMAD R6, R2, R20, R16 ;  /* 0x0000001402067224 */ /* 0x000fe400078e0210 */
[----:B------:R-:W-:-:S02]  /*94e0*/  IMAD.MOV.U32 R15, RZ, RZ, R7 ;  /* 0x000000ffff0f7224 */ /* 0x000fc400078e0007 */
[----:B------:R-:W-:Y:S02]  /*94f0*/  VIADD R9, R13, 0x50 ;  /* 0x000000500d097836 */ /* 0x000fe40000000000 */
[----:B------:R-:W-:Y:S01]  /*9500*/  @!P6 IMAD.MOV R22, RZ, RZ, -R22 ;  /* 0x000000ffff16e224 */ /* 0x000fe200078e0a16 */
[----:B------:R-:W-:Y:S01]  /*9510*/  ISETP.GT.U32.AND P6, PT, R2, R0, PT ;  /* 0x000000000200720c */ /* 0x000fe20003fc4070 */
[--C-:B------:R-:W-:Y:S01]  /*9520*/  @!P5 IMAD.IADD R4, R4, 0x1, -R2.reuse ;  /* 0x000000010404d824 */ /* 0x100fe200078e0a02 */
[C---:B------:R-:W-:Y:S01]  /*9530*/  ISETP.GT.U32.AND P5, PT, R2.reuse, R11, PT ;  /* 0x0000000b0200720c */ /* 0x040fe20003fa4070 */
[----:B------:R-:W-:Y:S01]  /*9540*/  @!P3 IMAD.MOV R15, RZ, RZ, -R15 ;  /* 0x000000ffff0fb224 */ /* 0x000fe200078e0a0f */
[----:B------:R-:W-:Y:S01]  /*9550*/  ISETP.GT.U32.AND P3, PT, R2, R6, PT ;  /* 0x000000060200720c */ /* 0x000fe20003f64070 */
[----:B------:R-:W-:Y:S01]  /*9560*/  @!P4 IMAD.MOV R3, RZ, RZ, -R3 ;  /* 0x000000ffff03c224 */ /* 0x000fe200078e0a03 */
[----:B------:R-:W-:Y:S01]  /*9570*/  ISETP.GE.AND P4, PT, R10, RZ, PT ;  /* 0x000000ff0a00720c */ /* 0x000fe20003f86270 */
[----:B------:R-:W-:Y:S01]  /*9580*/  @!P2 IMAD.IADD R5, R5, 0x1, -R2 ;  /* 0x000000010505a824 */ /* 0x000fe200078e0a02 */
[----:B------:R-:W-:Y:S01]  /*9590*/  IABS R10, R9 ;  /* 0x00000009000a7213 */ /* 0x000fe20000000000 */
[----:B------:R-:W-:Y:S01]  /*95a0*/  VIADD R7, R13, 0x4f ;  /* 0x0000004f0d077836 */ /* 0x000fe20000000000 */
[----:B------:R-:W-:Y:S01]  /*95b0*/  ISETP.GE.AND P2, PT, R14, RZ, PT ;  /* 0x000000ff0e00720c */ /* 0x000fe20003f46270 */
[----:B------:R-:W-:Y:S01]  /*95c0*/  STL [R1+0x24], R22 ;  /* 0x0000241601007387 */ /* 0x000fe20000100800 */
[----:B------:R-:W-:-:S02]  /*95d0*/  @!P0 IMAD.MOV R5, RZ, RZ, -R5 ;  /* 0x000000ffff058224 */ /* 0x000fc400078e0a05 */
[----:B------:R-:W-:Y:S01]  /*95e0*/  IMAD.HI.U32 R14, R23, R10, RZ ;  /* 0x0000000a170e7227 */ /* 0x000fe200078e00ff */
[----:B------:R-:W-:Y:S01]  /*95f0*/  STL [R1+0x10], R21 ;  /* 0x0000101501007387 */ /* 0x000fe20000100800 */
[----:B------:R-:W-:Y:S02]  /*9600*/  IABS R19, R7 ;  /* 0x0000000700137213 */ /* 0x000fe40000000000 */
[----:B------:R-:W-:Y:S01]  /*9610*/  @!P6 IMAD.IADD R0, R0, 0x1, -R2 ;  /* 0x000000010000e824 */ /* 0x000fe200078e0a02 */
[----:B------:R-:W-:Y:S01]  /*9620*/  STL [R1+0xe08], R3 ;  /* 0x000e080301007387 */ /* 0x000fe20000100800 */
[----:B------:R-:W-:Y:S01]  /*9630*/  IMAD.MOV R14, RZ, RZ, -R14 ;  /* 0x000000ffff0e7224 */ /* 0x000fe200078e0a0e */
[----:B------:R-:W-:Y:S01]  /*9640*/  ISETP.GE.AND P6, PT, R8, RZ, PT ;  /* 0x000000ff0800720c */ /* 0x000fe20003fc6270 */
[--C-:B------:R-:W-:Y:S01]  /*9650*/  @!P5 IMAD.IADD R11, R11, 0x1, -R2.reuse ;  /* 0x000000010b0bd824 */ /* 0x100fe200078e0a02 */
[----:B------:R0:W-:Y:S01]  /*9660*/  STL [R1+0x8], R15 ;  /* 0x0000080f01007387 */ /* 0x0001e20000100800 */
[----:B------:R-:W-:Y:S01]  /*9670*/  @!P3 IMAD.IADD R6, R6, 0x1, -R2 ;  /* 0x000000010606b824 */ /* 0x000fe200078e0a02 */
[----:B------:R-:W-:Y:S01]  /*9680*/  ISETP.GE.AND P5, PT, R7, RZ, PT ;  /* 0x000000ff0700720c */ /* 0x000fe20003fa6270 */
[C---:B------:R-:W-:Y:S01]  /*9690*/  IMAD R14, R2.reuse, R14, R10 ;  /* 0x0000000e020e7224 */ /* 0x040fe200078e020a */
[C---:B------:R-:W-:Y:S01]  /*96a0*/  ISETP.GT.U32.AND P0, PT, R2.reuse, R11, PT ;  /* 0x0000000b0200720c */ /* 0x040fe20003f04070 */
[----:B------:R-:W-:Y:S01]  /*96b0*/  @!P1 IMAD.MOV R4, RZ, RZ, -R4 ;  /* 0x000000ffff049224 */ /* 0x000fe200078e0a04 */
[----:B------:R-:W-:Y:S01]  /*96c0*/  ISETP.GT.U32.AND P1, PT, R2, R6, PT ;  /* 0x000000060200720c */ /* 0x000fe20003f24070 */
[----:B------:R-:W-:Y:S01]  /*96d0*/  IMAD.HI.U32 R8, R23, R19, RZ ;  /* 0x0000001317087227 */ /* 0x000fe200078e00ff */
[----:B------:R-:W-:-:S02]  /*96e0*/  ISETP.GE.AND P3, PT, R9, RZ, PT ;  /* 0x000000ff0900720c */ /* 0x000fc40003f66270 */
[----:B------:R-:W-:Y:S01]  /*96f0*/  STL [R1+0xe0c], R4 ;  /* 0x000e0c0401007387 */ /* 0x000fe20000100800 */
[----:B0-----:R-:W-:Y:S02]  /*9700*/  IMAD.MOV.U32 R15, RZ, RZ, R0 ;  /* 0x000000ffff0f7224 */ /* 0x001fe400078e0000 */
[----:B------:R-:W-:Y:S01]  /*9710*/  IMAD.MOV R8, RZ, RZ, -R8 ;  /* 0x000000ffff087224 */ /* 0x000fe200078e0a08 */
[----:B------:R-:W-:Y:S01]  /*9720*/  STL [R1+0xe10], R5 ;  /* 0x000e100501007387 */ /* 0x000fe20000100800 */
[----:B------:R-:W-:Y:S01]  /*9730*/  @!P4 IMAD.MOV R15, RZ, RZ, -R15 ;  /* 0x000000ffff0fc224 */ /* 0x000fe200078e0a0f */
[C---:B------:R-:W-:Y:S01]  /*9740*/  ISETP.GT.U32.AND P4, PT, R2.reuse, R14, PT ;  /* 0x0000000e0200720c */ /* 0x040fe20003f84070 */
[C---:B------:R-:W-:Y:S02]  /*9750*/  IMAD R19, R2.reuse, R8, R19 ;  /* 0x0000000802137224 */ /* 0x040fe400078e0213 */
[----:B------:R-:W-:Y:S01]  /*9760*/  VIADD R16, R13, 0x4e ;  /* 0x0000004e0d107836 */ /* 0x000fe20000000000 */
[----:B------:R-:W-:Y:S01]  /*9770*/  STL [R1+0x7c], R15 ;  /* 0x00007c0f01007387 */ /* 0x000fe20000100800 */
[--C-:B------:R-:W-:Y:S01]  /*9780*/  @!P0 IMAD.IADD R11, R11, 0x1, -R2.reuse ;  /* 0x000000010b0b8824 */ /* 0x100fe200078e0a02 */
[----:B------:R-:W-:Y:S01]  /*9790*/  ISETP.GT.U32.AND P0, PT, R2, R19, PT ;  /* 0x000000130200720c */ /* 0x000fe20003f04070 */
[----:B------:R-:W-:Y:S01]  /*97a0*/  @!P1 IMAD.IADD R6, R6, 0x1, -R2 ;  /* 0x0000000106069824 */ /* 0x000fe200078e0a02 */
[----:B------:R-:W-:Y:S01]  /*97b0*/  ISETP.GE.AND P1, PT, R16, RZ, PT ;  /* 0x000000ff1000720c */ /* 0x000fe20003f26270 */
[----:B------:R-:W-:Y:S01]  /*97c0*/  VIADD R7, R13, 0x4c ;  /* 0x0000004c0d077836 */ /* 0x000fe20000000000 */
[----:B------:R-:W-:Y:S01]  /*97d0*/  IABS R16, R16 ;  /* 0x0000001000107213 */ /* 0x000fe20000000000 */
[----:B------:R-:W-:-:S02]  /*97e0*/  IMAD.MOV.U32 R3, RZ, RZ, R6 ;  /* 0x000000ffff037224 */ /* 0x000fc400078e0006 */
[----:B------:R-:W-:Y:S01]  /*97f0*/  @!P4 IMAD.IADD R14, R14, 0x1, -R2 ;  /* 0x000000010e0ec824 */ /* 0x000fe200078e0a02 */
[----:B------:R-:W-:Y:S01]  /*9800*/  IABS R9, R7 ;  /* 0x0000000700097213 */ /* 0x000fe20000000000 */
[----:B------:R-:W-:-:S03]  /*9810*/  IMAD.HI.U32 R8, R23, R16, RZ ;  /* 0x0000001017087227 */ /* 0x000fc600078e00ff */
[C---:B------:R-:W-:Y:S01]  /*9820*/  ISETP.GT.U32.AND P4, PT, R2.reuse, R14, PT ;  /* 0x0000000e0200720c */ /* 0x040fe20003f84070 */
[----:B------:R-:W-:Y:S02]  /*9830*/  VIADD R0, R13, 0x4d ;  /* 0x0000004d0d007836 */ /* 0x000fe40000000000 */
[----:B------:R-:W-:Y:S02]  /*9840*/  @!P2 IMAD.MOV R3, RZ, RZ, -R3 ;  /* 0x000000ffff03a224 */ /* 0x000fe400078e0a03 */
[----:B------:R-:W-:Y:S01]  /*9850*/  IMAD.MOV R8, RZ, RZ, -R8 ;  /* 0x000000ffff087224 */ /* 0x000fe200078e0a08 */
[----:B------:R-:W-:Y:S01]  /*9860*/  IABS R10, R0 ;  /* 0x00000000000a7213 */ /* 0x000fe20000000000 */
[----:B------:R-:W-:Y:S01]  /*9870*/  @!P0 IMAD.IADD R19, R19, 0x1, -R2 ;  /* 0x0000000113138824 */ /* 0x000fe200078e0a02 */
[----:B------:R0:W-:Y:S01]  /*9880*/  STL [R1+0xd4], R3 ;  /* 0x0000d40301007387 */ /* 0x0001e20000100800 */
[----:B------:R-:W-:Y:S01]  /*9890*/  IMAD R16, R2, R8, R16 ;  /* 0x0000000802107224 */ /* 0x000fe200078e0210 */
[----:B------:R-:W-:Y:S01]  /*98a0*/  ISETP.GE.AND P2, PT, R0, RZ, PT ;  /* 0x000000ff0000720c */ /* 0x000fe20003f46270 */
[----:B------:R-:W-:Y:S01]  /*98b0*/  IMAD.HI.U32 R0, R23, R9, RZ ;  /* 0x0000000917007227 */ /* 0x000fe200078e00ff */
[----:B------:R-:W-:-:S03]  /*98c0*/  ISETP.GT.U32.AND P0, PT, R2, R19, PT ;  /* 0x000000130200720c */ /* 0x000fc60003f04070 */
[----:B------:R-:W-:-:S04]  /*98d0*/  IMAD.HI.U32 R6, R23, R10, RZ ;  /* 0x0000000a17067227 */ /* 0x000fc800078e00ff */
[----:B0-----:R-:W-:Y:S02]  /*98e0*/  IMAD.MOV.U32 R3, RZ, RZ, R11 ;  /* 0x000000ffff037224 */ /* 0x001fe400078e000b */
[----:B------:R-:W-:Y:S01]  /*98f0*/  @!P4 IMAD.IADD R14, R14, 0x1, -R2 ;  /* 0x000000010e0ec824 */ /* 0x000fe200078e0a02 */
[C---:B------:R-:W-:Y:S01]  /*9900*/  ISETP.GT.U32.AND P4, PT, R2.reuse, R16, PT ;  /* 0x000000100200720c */ /* 0x040fe20003f84070 */
[----:B------:R-:W-:Y:S01]  /*9910*/  @!P6 IMAD.MOV R3, RZ, RZ, -R3 ;  /* 0x000000ffff03e224 */ /* 0x000fe200078e0a03 */
[----:B------:R-:W-:Y:S01]  /*9920*/  ISETP.GE.AND P6, PT, R7, RZ, PT ;  /* 0x000000ff0700720c */ /* 0x000fe20003fc6270 */
[----:B------:R-:W-:Y:S02]  /*9930*/  IMAD.MOV R7, RZ, RZ, -R0 ;  /* 0x000000ffff077224 */ /* 0x000fe400078e0a00 */
[----:B------:R-:W-:Y:S01]  /*9940*/  IMAD.MOV R6, RZ, RZ, -R6 ;  /* 0x000000ffff067224 */ /* 0x000fe200078e0a06 */
[----:B------:R0:W-:Y:S01]  /*9950*/  STL [R1+0x158], R3 ;  /* 0x0001580301007387 */ /* 0x0001e20000100800 */
[----:B------:R-:W-:-:S02]  /*9960*/  IMAD R9, R2, R7, R9 ;  /* 0x0000000702097224 */ /* 0x000fc400078e0209 */
[C---:B------:R-:W-:Y:S02]  /*9970*/  IMAD R10, R2.reuse, R6, R10 ;  /* 0x00000006020a7224 */ /* 0x040fe400078e020a */
[--C-:B------:R-:W-:Y:S02]  /*9980*/  @!P0 IMAD.IADD R19, R19, 0x1, -R2.reuse ;  /* 0x0000000113138824 */ /* 0x100fe400078e0a02 */
[C---:B------:R-:W-:Y:S01]  /*9990*/  VIADD R0, R13.reuse, 0x4b ;  /* 0x0000004b0d007836 */ /* 0x040fe20000000000 */
[----:B------:R-:W-:Y:S01]  /*99a0*/  ISETP.GT.U32.AND P0, PT, R2, R10, PT ;  /* 0x0000000a0200720c */ /* 0x000fe20003f04070 */
[----:B------:R-:W-:Y:S02]  /*99b0*/  @!P4 IMAD.IADD R16, R16, 0x1, -R2 ;  /* 0x000000011010c824 */ /* 0x000fe400078e0a02 */
[----:B0-----:R-:W-:Y:S01]  /*99c0*/  IMAD.MOV.U32 R3, RZ, RZ, R14 ;  /* 0x000000ffff037224 */ /* 0x001fe200078e000e */
[----:B------:R-:W-:Y:S01]  /*99d0*/  IABS R8, R0 ;  /* 0x0000000000087213 */ /* 0x000fe20000000000 */
[----:B------:R-:W-:Y:S01]  /*99e0*/  VIADD R7, R13, 0x49 ;  /* 0x000000490d077836 */ /* 0x000fe20000000000 */
[C---:B------:R-:W-:Y:S01]  /*99f0*/  ISETP.GT.U32.AND P4, PT, R2.reuse, R16, PT ;  /* 0x000000100200720c */ /* 0x040fe20003f84070 */
[----:B------:R-:W-:Y:S01]  /*9a00*/  @!P3 IMAD.MOV R3, RZ, RZ, -R3 ;  /* 0x000000ffff03b224 */ /* 0x000fe200078e0a03 */
[----:B------:R-:W-:Y:S01]  /*9a10*/  ISETP.GT.U32.AND P3, PT, R2, R9, PT ;  /* 0x000000090200720c */ /* 0x000fe20003f64070 */
[----:B------:R-:W-:Y:S01]  /*9a20*/  IMAD.HI.U32 R14, R23, R8, RZ ;  /* 0x00000008170e7227 */ /* 0x000fe200078e00ff */
[----:B------:R-:W-:-:S02]  /*9a30*/  IABS R17, R7 ;  /* 0x0000000700117213 */ /* 0x000fc40000000000 */
[----:B------:R0:W-:Y:S01]  /*9a40*/  STL [R1+0x14c], R3 ;  /* 0x00014c0301007387 */ /* 0x0001e20000100800 */
[----:B------:R-:W-:Y:S02]  /*9a50*/  @!P0 IMAD.IADD R10, R10, 0x1, -R2 ;  /* 0x000000010a0a8824 */ /* 0x000fe400078e0a02 */
[C---:B------:R-:W-:Y:S02]  /*9a60*/  VIADD R15, R13.reuse, 0x4a ;  /* 0x0000004a0d0f7836 */ /* 0x040fe40000000000 */
[----:B------:R-:W-:Y:S01]  /*9a70*/  VIADD R6, R13, 0x48 ;  /* 0x000000480d067836 */ /* 0x000fe20000000000 */
[----:B------:R-:W-:Y:S01]  /*9a80*/  ISETP.GT.U32.AND P0, PT, R2, R10, PT ;  /* 0x0000000a0200720c */ /* 0x000fe20003f04070 */
[----:B------:R-:W-:Y:S01]  /*9a90*/  IMAD.MOV R14, RZ, RZ, -R14 ;  /* 0x000000ffff0e7224 */ /* 0x000fe200078e0a0e */
[----:B------:R-:W-:Y:S01]  /*9aa0*/  IABS R18, R15 ;  /* 0x0000000f00127213 */ /* 0x000fe20000000000 */
[----:B------:R-:W-:Y:S01]  /*9ab0*/  @!P3 IMAD.IADD R9, R9, 0x1, -R2 ;  /* 0x000000010909b824 */ /* 0x000fe200078e0a02 */
[----:B------:R-:W-:Y:S01]  /*9ac0*/  IABS R11, R6 ;  /* 0x00000006000b7213 */ /* 0x000fe20000000000 */
[----:B0-----:R-:W-:-:S02]  /*9ad0*/  IMAD.MOV.U32 R3, RZ, RZ, R19 ;  /* 0x000000ffff037224 */ /* 0x001fc400078e0013 */
[----:B------:R-:W-:Y:S01]  /*9ae0*/  @!P4 IMAD.IADD R16, R16, 0x1, -R2 ;  /* 0x000000011010c824 */ /* 0x000fe200078e0a02 */
[----:B------:R-:W-:Y:S01]  /*9af0*/  ISETP.GT.U32.AND P3, PT, R2, R9, PT ;  /* 0x000000090200720c */ /* 0x000fe20003f64070 */
[----:B------:R-:W-:Y:S01]  /*9b00*/  @!P5 IMAD.MOV R3, RZ, RZ, -R3 ;  /* 0x000000ffff03d224 */ /* 0x000fe200078e0a03 */
[----:B------:R-:W-:Y:S01]  /*9b10*/  ISETP.GE.AND P5, PT, R0, RZ, PT ;  /* 0x000000ff0000720c */ /* 0x000fe20003fa6270 */
[C---:B------:R-:W-:Y:S02]  /*9b20*/  IMAD R0, R2.reuse, R14, R8 ;  /* 0x0000000e02007224 */ /* 0x040fe400078e0208 */
[C---:B------:R-:W-:Y:S01]  /*9b30*/  IMAD.HI.U32 R8, R23.reuse, R17, RZ ;  /* 0x0000001117087227 */ /* 0x040fe200078e00ff */
[----:B------:R0:W-:Y:S02]  /*9b40*/  STL [R1+0x144], R3 ;  /* 0x0001440301007387 */ /* 0x0001e40000100800 */
[----:B------:R-:W-:Y:S01]  /*9b50*/  ISETP.GT.U32.AND P4, PT, R2, R0, PT ;  /* 0x000000000200720c */ /* 0x000fe20003f84070 */
[----:B------:R-:W-:-:S04]  /*9b60*/  IMAD.HI.U32 R19, R23, R18, RZ ;  /* 0x0000001217137227 */ /* 0x000fc800078e00ff */
[----:B------:R-:W-:-:S04]  /*9b70*/  IMAD.HI.U32 R14, R23, R11, RZ ;  /* 0x0000000b170e7227 */ /* 0x000fc800078e00ff */
[----:B0-----:R-:W-:Y:S02]  /*9b80*/  IMAD.MOV.U32 R3, RZ, RZ, R16 ;  /* 0x000000ffff037224 */ /* 0x001fe400078e0010 */
[----:B------:R-:W-:Y:S02]  /*9b90*/  IMAD.MOV R8, RZ, RZ, -R8 ;  /* 0x000000ffff087224 */ /* 0x000fe400078e0a08 */
[----:B------:R-:W-:Y:S02]  /*9ba0*/  @!P1 IMAD.MOV R3, RZ, RZ, -R3 ;  /* 0x000000ffff039224 */ /* 0x000fe400078e0a03 */
[----:B------:R-:W-:Y:S02]  /*9bb0*/  IMAD.MOV R19, RZ, RZ, -R19 ;  /* 0x000000ffff137224 */ /* 0x000fe400078e0a13 */
[----:B------:R-:W-:Y:S01]  /*9bc0*/  IMAD.MOV R14, RZ, RZ, -R14 ;  /* 0x000000ffff0e7224 */ /* 0x000fe200078e0a0e */
[----:B------:R0:W-:Y:S01]  /*9bd0*/  STL [R1+0x130], R3 ;  /* 0x0001300301007387 */ /* 0x0001e20000100800 */
[----:B------:R-:W-:-:S02]  /*9be0*/  IMAD R17, R2, R8, R17 ;  /* 0x0000000802117224 */ /* 0x000fc400078e0211 */
[--C-:B------:R-:W-:Y:S02]  /*9bf0*/  @!P3 IMAD.IADD R9, R9, 0x1, -R2.reuse ;  /* 0x000000010909b824 */ /* 0x100fe400078e0a02 */
[----:B------:R-:W-:Y:S01]  /*9c00*/  @!P0 IMAD.IADD R10, R10, 0x1, -R2 ;  /* 0x000000010a0a8824 */ /* 0x000fe200078e0a02 */
[----:B------:R-:W-:Y:S01]  /*9c10*/  ISETP.GE.AND P0, PT, R15, RZ, PT ;  /* 0x000000ff0f00720c */ /* 0x000fe20003f06270 */
[C---:B------:R-:W-:Y:S01]  /*9c20*/  IMAD R15, R2.reuse, R19, R18 ;  /* 0x00000013020f7224 */ /* 0x040fe200078e0212 */
[C---:B------:R-:W-:Y:S01]  /*9c30*/  ISETP.GT.U32.AND P3, PT, R2.reuse, R17, PT ;  /* 0x000000110200720c */ /* 0x040fe20003f64070 */
[----:B------:R-:W-:Y:S02]  /*9c40*/  IMAD R11, R2, R14, R11 ;  /* 0x0000000e020b7224 */ /* 0x000fe400078e020b */
[----:B0-----:R-:W-:Y:S02]  /*9c50*/  IMAD.MOV.U32 R3, RZ, RZ, R9 ;  /* 0x000000ffff037224 */ /* 0x001fe400078e0009 */
[----:B------:R-:W-:Y:S01]  /*9c60*/  @!P4 IMAD.IADD R0, R0, 0x1, -R2 ;  /* 0x000000010000c824 */ /* 0x000fe200078e0a02 */
[----:B------:R-:W-:Y:S01]  /*9c70*/  ISETP.GT.U32.AND P4, PT, R2, R15, PT ;  /* 0x0000000f0200720c */ /* 0x000fe20003f84070 */
[----:B------:R-:W-:-:S02]  /*9c80*/  IMAD.MOV.U32 R4, RZ, RZ, R10 ;  /* 0x000000ffff047224 */ /* 0x000fc400078e000a */
[----:B------:R-:W-:Y:S01]  /*9c90*/  @!P6 IMAD.MOV R3, RZ, RZ, -R3 ;  /* 0x000000ffff03e224 */ /* 0x000fe200078e0a03 */
[C---:B------:R-:W-:Y:S01]  /*9ca0*/  ISETP.GT.U32.AND P6, PT, R2.reuse, R11, PT ;  /* 0x0000000b0200720c */ /* 0x040fe20003fc4070 */
[----:B------:R-:W-:Y:S01]  /*9cb0*/  @!P2 IMAD.MOV R4, RZ, RZ, -R4 ;  /* 0x000000ffff04a224 */ /* 0x000fe200078e0a04 */
[----:B------:R-:W-:Y:S01]  /*9cc0*/  ISETP.GE.AND P2, PT, R7, RZ, PT ;  /* 0x000000ff0700720c */ /* 0x000fe20003f46270 */
[C---:B------:R-:W-:Y:S01]  /*9cd0*/  VIADD R7, R13.reuse, 0x46 ;  /* 0x000000460d077836 */ /* 0x040fe20000000000 */
[----:B------:R-:W-:Y:S01]  /*9ce0*/  ISETP.GT.U32.AND P1, PT, R2, R0, PT ;  /* 0x000000000200720c */ /* 0x000fe20003f24070 */
[----:B------:R-:W-:Y:S01]  /*9cf0*/  VIADD R8, R13, 0x47 ;  /* 0x000000470d087836 */ /* 0x000fe20000000000 */
[----:B------:R-:W-:Y:S01]  /*9d00*/  STL [R1+0x138], R4 ;  /* 0x0001380401007387 */ /* 0x000fe20000100800 */
[--C-:B------:R-:W-:Y:S01]  /*9d10*/  @!P3 IMAD.IADD R17, R17, 0x1, -R2.reuse ;  /* 0x000000011111b824 */ /* 0x100fe200078e0a02 */
[----:B------:R-:W-:Y:S01]  /*9d20*/  IABS R10, R7 ;  /* 0x00000007000a7213 */ /* 0x000fe20000000000 */
[--C-:B------:R-:W-:Y:S01]  /*9d30*/  @!P4 IMAD.IADD R15, R15, 0x1, -R2.reuse ;  /* 0x000000010f0fc824 */ /* 0x100fe200078e0a02 */
[----:B------:R-:W-:Y:S01]  /*9d40*/  IABS R16, R8 ;  /* 0x0000000800107213 */ /* 0x000fe20000000000 */
[----:B------:R0:W-:Y:S01]  /*9d50*/  STL [R1+0x13c], R3 ;  /* 0x00013c0301007387 */ /* 0x0001e20000100800 */
[----:B------:R-:W-:Y:S01]  /*9d60*/  ISETP.GE.AND P4, PT, R8, RZ, PT ;  /* 0x000000ff0800720c */ /* 0x000fe20003f86270 */
[----:B------:R-:W-:Y:S01]  /*9d70*/  @!P6 IMAD.IADD R11, R11, 0x1, -R2 ;  /* 0x000000010b0be824 */ /* 0x000fe200078e0a02 */
[C---:B------:R-:W-:Y:S01]  /*9d80*/  ISETP.GT.U32.AND P6, PT, R2.reuse, R17, PT ;  /* 0x000000110200720c */ /* 0x040fe20003fc4070 */
[----:B------:R-:W-:Y:S01]  /*9d90*/  IMAD.HI.U32 R8, R23, R10, RZ ;  /* 0x0000000a17087227 */ /* 0x000fe200078e00ff */
[----:B------:R-:W-:-:S03]  /*9da0*/  ISETP.GT.U32.AND P3, PT, R2, R15, PT ;  /* 0x0000000f0200720c */ /* 0x000fc60003f64070 */
[----:B------:R-:W-:-:S04]  /*9db0*/  IMAD.HI.U32 R9, R23, R16, RZ ;  /* 0x0000001017097227 */ /* 0x000fc800078e00ff */
[----:B------:R-:W-:Y:S01]  /*9dc0*/  @!P1 IMAD.IADD R0, R0, 0x1, -R2 ;  /* 0x0000000100009824 */ /* 0x000fe200078e0a02 */
[----:B------:R-:W-:Y:S01]  /*9dd0*/  ISETP.GE.AND P1, PT, R6, RZ, PT ;  /* 0x000000ff0600720c */ /* 0x000fe20003f26270 */
[----:B------:R-:W-:Y:S02]  /*9de0*/  IMAD.MOV R8, RZ, RZ, -R8 ;  /* 0x000000ffff087224 */ /* 0x000fe400078e0a08 */
[----:B------:R-:W-:Y:S02]  /*9df0*/  IMAD.MOV R9, RZ, RZ, -R9 ;  /* 0x000000ffff097224 */ /* 0x000fe400078e0a09 */
[----:B0-----:R-:W-:Y:S02]  /*9e00*/  IMAD.MOV.U32 R3, RZ, RZ, R0 ;  /* 0x000000ffff037224 */ /* 0x001fe400078e0000 */
[C---:B------:R-:W-:Y:S02]  /*9e10*/  IMAD R10, R2.reuse, R8, R10 ;  /* 0x00000008020a7224 */ /* 0x040fe400078e020a */
[----:B------:R-:W-:-:S02]  /*9e20*/  IMAD R16, R2, R9, R16 ;  /* 0x0000000902107224 */ /* 0x000fc400078e0210 */
[----:B------:R-:W-:Y:S01]  /*9e30*/  @!P5 IMAD.MOV R3, RZ, RZ, -R3 ;  /* 0x000000ffff03d224 */ /* 0x000fe200078e0a03 */
[C---:B------:R-:W-:Y:S01]  /*9e40*/  ISETP.GT.U32.AND P5, PT, R2.reuse, R11, PT ;  /* 0x0000000b0200720c */ /* 0x040fe20003fa4070 */
[--C-:B------:R-:W-:Y:S01]  /*9e50*/  @!P6 IMAD.IADD R17, R17, 0x1, -R2.reuse ;  /* 0x000000011111e824 */ /* 0x100fe200078e0a02 */
[C---:B------:R-:W-:Y:S01]  /*9e60*/  ISETP.GT.U32.AND P6, PT, R2.reuse, R10, PT ;  /* 0x0000000a0200720c */ /* 0x040fe20003fc4070 */
[--C-:B------:R-:W-:Y:S01]  /*9e70*/  @!P3 IMAD.IADD R15, R15, 0x1, -R2.reuse ;  /* 0x000000010f0fb824 */ /* 0x100fe200078e0a02 */
[----:B------:R-:W-:Y:S01]  /*9e80*/  ISETP.GT.U32.AND P3, PT, R2, R16, PT ;  /* 0x000000100200720c */ /* 0x000fe20003f64070 */
[C---:B------:R-:W-:Y:S01]  /*9e90*/  VIADD R0, R13.reuse, 0x44 ;  /* 0x000000440d007836 */ /* 0x040fe20000000000 */
[----:B------:R0:W-:Y:S01]  /*9ea0*/  STL [R1+0x140], R3 ;  /* 0x0001400301007387 */ /* 0x0001e20000100800 */
[C---:B------:R-:W-:Y:S02]  /*9eb0*/  VIADD R14, R13.reuse, 0x43 ;  /* 0x000000430d0e7836 */ /* 0x040fe40000000000 */
[----:B------:R-:W-:Y:S01]  /*9ec0*/  VIADD R6, R13, 0x45 ;  /* 0x000000450d067836 */ /* 0x000fe20000000000 */
[----:B------:R-:W-:Y:S01]  /*9ed0*/  IABS R8, R0 ;  /* 0x0000000000087213 */ /* 0x000fe20000000000 */
[----:B------:R-:W-:Y:S01]  /*9ee0*/  IMAD.MOV.U32 R4, RZ, RZ, R17 ;  /* 0x000000ffff047224 */ /* 0x000fe200078e0011 */
[----:B------:R-:W-:Y:S01]  /*9ef0*/  IABS R18, R14 ;  /* 0x0000000e00127213 */ /* 0x000fe20000000000 */
[--C-:B------:R-:W-:Y:S01]  /*9f00*/  @!P5 IMAD.IADD R11, R11, 0x1, -R2.reuse ;  /* 0x000000010b0bd824 */ /* 0x100fe200078e0a02 */
[----:B------:R-:W-:Y:S01]  /*9f10*/  ISETP.GE.AND P5, PT, R7, RZ, PT ;  /* 0x000000ff0700720c */ /* 0x000fe20003fa6270 */
[----:B------:R-:W-:Y:S01]  /*9f20*/  @!P6 IMAD.IADD R10, R10, 0x1, -R2 ;  /* 0x000000010a0ae824 */ /* 0x000fe200078e0a02 */
[----:B------:R-:W-:Y:S01]  /*9f30*/  IABS R9, R6 ;  /* 0x0000000600097213 */ /* 0x000fe20000000000 */
[----:B0-----:R-:W-:-:S02]  /*9f40*/  IMAD.MOV.U32 R3, RZ, RZ, R15 ;  /* 0x000000ffff037224 */ /* 0x001fc400078e000f */
[----:B------:R-:W-:Y:S01]  /*9f50*/  IMAD.MOV.U32 R7, RZ, RZ, R18 ;  /* 0x000000ffff077224 */ /* 0x000fe200078e0012 */
[----:B------:R-:W-:Y:S01]  /*9f60*/  ISETP.GT.U32.AND P6, PT, R2, R10, PT ;  /* 0x0000000a0200720c */ /* 0x000fe20003fc4070 */
[----:B------:R-:W-:-:S04]  /*9f70*/  IMAD.HI.U32 R19, R23, R8, RZ ;  /* 0x0000000817137227 */ /* 0x000fc800078e00ff */
[----:B------:R-:W-:Y:S01]  /*9f80*/  @!P3 IMAD.IADD R16, R16, 0x1, -R2 ;  /* 0x000000011010b824 */ /* 0x000fe200078e0a02 */
[----:B------:R-:W-:Y:S01]  /*9f90*/  ISETP.GE.AND P3, PT, R6, RZ, PT ;  /* 0x000000ff0600720c */ /* 0x000fe20003f66270 */
[----:B------:R-:W-:Y:S02]  /*9fa0*/  @!P0 IMAD.MOV R3, RZ, RZ, -R3 ;  /* 0x000000ffff038224 */ /* 0x000fe400078e0a03 */
[----:B------:R-:W-:Y:S01]  /*9fb0*/  IMAD.HI.U32 R6, R23, R7, RZ ;  /* 0x0000000717067227 */ /* 0x000fe200078e00ff */
[----:B------:R-:W-:Y:S02]  /*9fc0*/  ISETP.GT.U32.AND P0, PT, R2, R16, PT ;  /* 0x000000100200720c */ /* 0x000fe40003f04070 */
[----:B------:R0:W-:Y:S01]  /*9fd0*/  STL [R1+0x134], R3 ;  /* 0x0001340301007387 */ /* 0x0001e20000100800 */
[----:B------:R-:W-:Y:S02]  /*9fe0*/  IMAD.MOV R15, RZ, RZ, -R19 ;  /* 0x000000ffff0f7224 */ /* 0x000fe400078e0a13 */
[----:B------:R-:W-:-:S02]  /*9ff0*/  IMAD.MOV R6, RZ, RZ, -R6 ;  /* 0x000000ffff067224 */ /* 0x000fc400078e0a06 */
[----:B------:R-:W-:Y:S02]  /*a000*/  IMAD R8, R2, R15, R8 ;  /* 0x0000000f02087224 */ /* 0x000fe400078e0208 */
[----:B------:R-:W-:-:S04]  /*a010*/  IMAD.HI.U32 R18, R23, R9, RZ ;  /* 0x0000000917127227 */ /* 0x000fc800078e00ff */
[----:B0-----:R-:W-:Y:S02]  /*a020*/  IMAD.MOV.U32 R3, RZ, RZ, R11 ;  /* 0x000000ffff037224 */ /* 0x001fe400078e000b */
[C---:B------:R-:W-:Y:S02]  /*a030*/  IMAD R7, R2.reuse, R6, R7 ;  /* 0x0000000602077224 */ /* 0x040fe400078e0207 */
[----:B------:R-:W-:Y:S01]  /*a040*/  @!P1 IMAD.MOV R3, RZ, RZ, -R3 ;  /* 0x000000ffff039224 */ /* 0x000fe200078e0a03 */
[----:B------:R-:W-:Y:S01]  /*a050*/  ISETP.GT.U32.AND P1, PT, R2, R8, PT ;  /* 0x000000080200720c */ /* 0x000fe20003f24070 */
[----:B------:R-:W-:Y:S02]  /*a060*/  IMAD.MOV R18, RZ, RZ, -R18 ;  /* 0x000000ffff127224 */ /* 0x000fe400078e0a12 */
[----:B------:R-:W-:Y:S01]  /*a070*/  @!P6 IMAD.IADD R10, R10, 0x1, -R2 ;  /* 0x000000010a0ae824 */ /* 0x000fe200078e0a02 */
[C---:B------:R-:W-:Y:S01]  /*a080*/  ISETP.GT.U32.AND P6, PT, R2.reuse, R7, PT ;  /* 0x000000070200720c */ /* 0x040fe20003fc4070 */
[----:B------:R-:W-:-:S02]  /*a090*/  IMAD R9, R2, R18, R9 ;  /* 0x0000001202097224 */ /* 0x000fc400078e0209 */
[----:B------:R-:W-:Y:S02]  /*a0a0*/  @!P2 IMAD.MOV R4, RZ, RZ, -R4 ;  /* 0x000000ffff04a224 */ /* 0x000fe400078e0a04 */
[C---:B------:R-:W-:Y:S01]  /*a0b0*/  VIADD R11, R13.reuse, 0x41 ;  /* 0x000000410d0b7836 */ /* 0x040fe20000000000 */
[----:B------:R-:W-:Y:S01]  /*a0c0*/  ISETP.GT.U32.AND P2, PT, R2, R9, PT ;  /* 0x000000090200720c */ /* 0x000fe20003f44070 */
[--C-:B------:R-:W-:Y:S01]  /*a0d0*/  @!P0 IMAD.IADD R16, R16, 0x1, -R2.reuse ;  /* 0x0000000110108824 */ /* 0x100fe200078e0a02 */
[----:B------:R-:W-:Y:S01]  /*a0e0*/  ISETP.GE.AND P0, PT, R0, RZ, PT ;  /* 0x000000ff0000720c */ /* 0x000fe20003f06270 */
[--C-:B------:R-:W-:Y:S01]  /*a0f0*/  @!P1 IMAD.IADD R8, R8, 0x1, -R2.reuse ;  /* 0x0000000108089824 */ /* 0x100fe200078e0a02 */
[----:B------:R-:W-:Y:S01]  /*a100*/  IABS R0, R11 ;  /* 0x0000000b00007213 */ /* 0x000fe20000000000 */
[----:B------:R-:W-:Y:S01]  /*a110*/  VIADD R19, R13, 0x42 ;  /* 0x000000420d137836 */ /* 0x000fe20000000000 */
[----:B------:R-:W-:Y:S01]  /*a120*/  STL [R1+0x124], R4 ;  /* 0x0001240401007387 */ /* 0x000fe20000100800 */
[--C-:B------:R-:W-:Y:S01]  /*a130*/  @!P6 IMAD.IADD R7, R7, 0x1, -R2.reuse ;  /* 0x000000010707e824 */ /* 0x100fe200078e0a02 */
[----:B------:R-:W-:Y:S01]  /*a140*/  ISETP.GT.U32.AND P6, PT, R2, R8, PT ;  /* 0x000000080200720c */ /* 0x000fe20003fc4070 */
[----:B------:R-:W-:Y:S01]  /*a150*/  IMAD.HI.U32 R17, R23, R0, RZ ;  /* 0x0000000017117227 */ /* 0x000fe200078e00ff */
[----:B------:R-:W-:Y:S01]  /*a160*/  IABS R6, R19 ;  /* 0x0000001300067213 */ /* 0x000fe20000000000 */
[----:B------:R0:W-:Y:S02]  /*a170*/  STL [R1+0x128], R3 ;  /* 0x0001280301007387 */ /* 0x0001e40000100800 */
[----:B------:R-:W-:Y:S01]  /*a180*/  @!P2 IMAD.IADD R9, R9, 0x1, -R2 ;  /* 0x000000010909a824 */ /* 0x000fe200078e0a02 */
[----:B------:R-:W-:Y:S01]  /*a190*/  ISETP.GE.AND P2, PT, R14, RZ, PT ;  /* 0x000000ff0e00720c */ /* 0x000fe20003f46270 */
[----:B------:R-:W-:-:S02]  /*a1a0*/  IMAD.MOV R17, RZ, RZ, -R17 ;  /* 0x000000ffff117224 */ /* 0x000fc400078e0a11 */
[----:B------:R-:W-:Y:S01]  /*a1b0*/  IMAD.HI.U32 R15, R23, R6, RZ ;  /* 0x00000006170f7227 */ /* 0x000fe200078e00ff */
[----:B------:R-:W-:-:S03]  /*a1c0*/  ISETP.GT.U32.AND P1, PT, R2, R9, PT ;  /* 0x000000090200720c */ /* 0x000fc60003f24070 */
[----:B0-----:R-:W-:Y:S02]  /*a1d0*/  IMAD.MOV.U32 R3, RZ, RZ, R16 ;  /* 0x000000ffff037224 */ /* 0x001fe400078e0010 */
[C---:B------:R-:W-:Y:S02]  /*a1e0*/  IMAD R0, R2.reuse, R17, R0 ;  /* 0x0000001102007224 */ /* 0x040fe400078e0200 */
[----:B------:R-:W-:Y:S01]  /*a1f0*/  @!P4 IMAD.MOV R3, RZ, RZ, -R3 ;  /* 0x000000ffff03c224 */ /* 0x000fe200078e0a03 */
[----:B------:R-:W-:Y:S01]  /*a200*/  ISETP.GT.U32.AND P4, PT, R2, R7, PT ;  /* 0x000000070200720c */ /* 0x000fe20003f84070 */
[----:B------:R-:W-:Y:S02]  /*a210*/  VIADD R14, R13, 0x40 ;  /* 0x000000400d0e7836 */ /* 0x000fe40000000000 */
[--C-:B------:R-:W-:Y:S01]  /*a220*/  @!P6 IMAD.IADD R8, R8, 0x1, -R2.reuse ;  /* 0x000000010808e824 */ /* 0x100fe200078e0a02 */
[C---:B------:R-:W-:Y:S01]  /*a230*/  ISETP.GT.U32.AND P6, PT, R2.reuse, R0, PT ;  /* 0x000000000200720c */ /* 0x040fe20003fc4070 */
[----:B------:R-:W-:Y:S01]  /*a240*/  IMAD.MOV R15, RZ, RZ, -R15 ;  /* 0x000000ffff0f7224 */ /* 0x000fe200078e0a0f */
[----:B------:R-:W-:Y:S01]  /*a250*/  IABS R16, R14 ;  /* 0x0000000e00107213 */ /* 0x000fe20000000000 */
[----:B------:R-:W-:Y:S01]  /*a260*/  @!P1 IMAD.IADD R9, R9, 0x1, -R2 ;  /* 0x0000000109099824 */ /* 0x000fe200078e0a02 */
[----:B------:R0:W-:Y:S01]  /*a270*/  STL [R1+0x12c], R3 ;  /* 0x00012c0301007387 */ /* 0x0001e20000100800 */
[----:B------:R-:W-:-:S02]  /*a280*/  IMAD R6, R2, R15, R6 ;  /* 0x0000000f02067224 */ /* 0x000fc400078e0206 */
[----:B------:R-:W-:Y:S02]  /*a290*/  VIADD R15, R13, 0x3f ;  /* 0x0000003f0d0f7836 */ /* 0x000fe40000000000 */
[----:B------:R-:W-:Y:S01]  /*a2a0*/  IMAD.HI.U32 R20, R23, R16, RZ ;  /* 0x0000001017147227 */ /* 0x000fe200078e00ff */
[----:B------:R-:W-:Y:S02]  /*a2b0*/  ISETP.GT.U32.AND P1, PT, R2, R6, PT ;  /* 0x000000060200720c */ /* 0x000fe40003f24070 */
[----:B------:R-:W-:Y:S01]  /*a2c0*/  IABS R18, R15 ;  /* 0x0000000f00127213 */ /* 0x000fe20000000000 */
[----:B------:R-:W-:Y:S01]  /*a2d0*/  @!P4 IMAD.IADD R7, R7, 0x1, -R2 ;  /* 0x000000010707c824 */ /* 0x000fe200078e0a02 */
[----:B------:R-:W-:Y:S01]  /*a2e0*/  ISETP.GE.AND P4, PT, R19, RZ, PT ;  /* 0x000000ff1300720c */ /* 0x000fe20003f86270 */
[----:B------:R-:W-:Y:S02]  /*a2f0*/  IMAD.MOV R19, RZ, RZ, -R20 ;  /* 0x000000ffff137224 */ /* 0x000fe400078e0a14 */
[----:B0-----:R-:W-:-:S02]  /*a300*/  IMAD.MOV.U32 R3, RZ, RZ, R10 ;  /* 0x000000ffff037224 */ /* 0x001fc400078e000a */
[----:B------:R-:W-:Y:S02]  /*a310*/  @!P6 IMAD.IADD R0, R0, 0x1, -R2 ;  /* 0x000000010000e824 */ /* 0x000fe400078e0a02 */
[C---:B------:R-:W-:Y:S02]  /*a320*/  IMAD R16, R2.reuse, R19, R16 ;  /* 0x0000001302107224 */ /* 0x040fe400078e0210 */
[----:B------:R-:W-:Y:S01]  /*a330*/  @!P5 IMAD.MOV R3, RZ, RZ, -R3 ;  /* 0x000000ffff03d224 */ /* 0x000fe200078e0a03 */
[C---:B------:R-:W-:Y:S01]  /*a340*/  ISETP.GT.U32.AND P5, PT, R2.reuse, R0, PT ;  /* 0x000000000200720c */ /* 0x040fe20003fa4070 */
[----:B------:R-:W-:Y:S02]  /*a350*/  IMAD.MOV.U32 R5, RZ, RZ, R9 ;  /* 0x000000ffff057224 */ /* 0x000fe400078e0009 */
[----:B------:R-:W-:Y:S01]  /*a360*/  IMAD.HI.U32 R21, R23, R18, RZ ;  /* 0x0000001217157227 */ /* 0x000fe200078e00ff */
[----:B------:R0:W-:Y:S03]  /*a370*/  STL [R1+0x120], R3 ;  /* 0x0001200301007387 */ /* 0x0001e60000100800 */
[----:B------:R-:W-:Y:S01]  /*a380*/  @!P3 IMAD.MOV R5, RZ, RZ, -R5 ;  /* 0x000000ffff05b224 */ /* 0x000fe200078e0a05 */
[----:B------:R-:W-:Y:S01]  /*a390*/  ISETP.GT.U32.AND P3, PT, R2, R16, PT ;  /* 0x000000100200720c */ /* 0x000fe20003f64070 */
[--C-:B------:R-:W-:Y:S01]  /*a3a0*/  @!P1 IMAD.IADD R6, R6, 0x1, -R2.reuse ;  /* 0x0000000106069824 */ /* 0x100fe200078e0a02 */
[----:B------:R-:W-:Y:S01]  /*a3b0*/  ISETP.GE.AND P1, PT, R11, RZ, PT ;  /* 0x000000ff0b00720c */ /* 0x000fe20003f26270 */
[----:B------:R-:W-:Y:S01]  /*a3c0*/  IMAD.MOV R21, RZ, RZ, -R21 ;  /* 0x000000ffff157224 */ /* 0x000fe200078e0a15 */
[----:B------:R-:W-:Y:S01]  /*a3d0*/  STL [R1+0xe0], R5 ;  /* 0x0000e00501007387 */ /* 0x000fe20000100800 */
[----:B------:R-:W-:Y:S01]  /*a3e0*/  @!P5 IMAD.IADD R0, R0, 0x1, -R2 ;  /* 0x000000010000d824 */ /* 0x000fe200078e0a02 */
[C---:B------:R-:W-:Y:S01]  /*a3f0*/  ISETP.GT.U32.AND P6, PT, R2.reuse, R6, PT ;  /* 0x000000060200720c */ /* 0x040fe20003fc4070 */
[----:B------:R-:W-:-:S02]  /*a400*/  IMAD R18, R2, R21, R18 ;  /* 0x0000001502127224 */ /* 0x000fc400078e0212 */
[----:B------:R-:W-:Y:S02]  /*a410*/  IMAD.MOV.U32 R4, RZ, RZ, R8 ;  /* 0x000000ffff047224 */ /* 0x000fe400078e0008 */
[C---:B------:R-:W-:Y:S01]  /*a420*/  VIADD R17, R13.reuse, 0x3e ;  /* 0x0000003e0d117836 */ /* 0x040fe20000000000 */
[----:B------:R-:W-:Y:S01]  /*a430*/  ISETP.GT.U32.AND P5, PT, R2, R18, PT ;  /* 0x000000120200720c */ /* 0x000fe20003fa4070 */
[----:B------:R-:W-:Y:S02]  /*a440*/  @!P3 IMAD.IADD R16, R16, 0x1, -R2 ;  /* 0x000000011010b824 */ /* 0x000fe400078e0a02 */
[----:B0-----:R-:W-:Y:S01]  /*a450*/  IMAD.MOV.U32 R3, RZ, RZ, R7 ;  /* 0x000000ffff037224 */ /* 0x001fe200078e0007 */
[----:B------:R-:W-:Y:S01]  /*a460*/  IABS R20, R17 ;  /* 0x0000001100147213 */ /* 0x000fe20000000000 */
[----:B------:R-:W-:Y:S01]  /*a470*/  @!P0 IMAD.MOV R4, RZ, RZ, -R4 ;  /* 0x000000ffff048224 */ /* 0x000fe200078e0a04 */
[----:B------:R-:W-:Y:S01]  /*a480*/  ISETP.GT.U32.AND P3, PT, R2, R16, PT ;  /* 0x000000100200720c */ /* 0x000fe20003f64070 */
[----:B------:R-:W-:Y:S01]  /*a490*/  VIADD R8, R13, 0x3d ;  /* 0x0000003d0d087836 */ /* 0x000fe20000000000 */
[----:B------:R-:W-:Y:S01]  /*a4a0*/  ISETP.GE.AND P0, PT, R14, RZ, PT ;  /* 0x000000ff0e00720c */ /* 0x000fe20003f06270 */
[----:B------:R-:W-:Y:S01]  /*a4b0*/  @!P6 IMAD.IADD R6, R6, 0x1, -R2 ;  /* 0x000000010606e824 */ /* 0x000fe200078e0a02 */
[----:B------:R0:W-:Y:S01]  /*a4c0*/  STL [R1+0xdc], R4 ;  /* 0x0000dc0401007387 */ /* 0x0001e20000100800 */
[----:B------:R-:W-:Y:S01]  /*a4d0*/  @!P2 IMAD.MOV R3, RZ, RZ, -R3 ;  /* 0x000000ffff03a224 */ /* 0x000fe200078e0a03 */
[----:B------:R-:W-:Y:S01]  /*a4e0*/  IABS R9, R8 ;  /* 0x0000000800097213 */ /* 0x000fe20000000000 */
[----:B------:R-:W-:Y:S01]  /*a4f0*/  IMAD.HI.U32 R7, R23, R20, RZ ;  /* 0x0000001417077227 */ /* 0x000fe200078e00ff */
[----:B------:R-:W-:-:S02]  /*a500*/  ISETP.GE.AND P2, PT, R15, RZ, PT ;  /* 0x000000ff0f00720c */ /* 0x000fc40003f46270 */
[----:B------:R1:W-:Y:S01]  /*a510*/  STL [R1+0xd8], R3 ;  /* 0x0000d80301007387 */ /* 0x0003e20000100800 */
[----:B------:R-:W-:Y:S01]  /*a520*/  @!P5 IMAD.IADD R18, R18, 0x1, -R2 ;  /* 0x000000011212d824 */ /* 0x000fe200078e0a02 */
[----:B------:R-:W-:Y:S01]  /*a530*/  ISETP.GE.AND P6, PT, R17, RZ, PT ;  /* 0x000000ff1100720c */ /* 0x000fe20003fc6270 */
[----:B------:R-:W-:Y:S02]  /*a540*/  IMAD.MOV R7, RZ, RZ, -R7 ;  /* 0x000000ffff077224 */ /* 0x000fe400078e0a07 */
[----:B0-----:R-:W-:Y:S01]  /*a550*/  IMAD.MOV.U32 R4, RZ, RZ, R6 ;  /* 0x000000ffff047224 */ /* 0x001fe200078e0006 */
[C---:B------:R-:W-:Y:S01]  /*a560*/  ISETP.GT.U32.AND P5, PT, R2.reuse, R18, PT ;  /* 0x000000120200720c */ /* 0x040fe20003fa4070 */
[----:B------:R-:W-:Y:S02]  /*a570*/  IMAD R7, R2, R7, R20 ;  /* 0x0000000702077224 */ /* 0x000fe400078e0214 */
[----:B------:R-:W-:Y:S01]  /*a580*/  @!P4 IMAD.MOV R4, RZ, RZ, -R4 ;  /* 0x000000ffff04c224 */ /* 0x000fe200078e0a04 */
[----:B------:R-:W-:Y:S01]  /*a590*/  ISETP.GE.AND P4, PT, R8, RZ, PT ;  /* 0x000000ff0800720c */ /* 0x000fe20003f86270 */
[----:B-1----:R-:W-:-:S02]  /*a5a0*/  IMAD.MOV.U32 R3, RZ, RZ, R0 ;  /* 0x000000ffff037224 */ /* 0x002fc400078e0000 */
[----:B------:R-:W-:Y:S01]  /*a5b0*/  VIADD R0, R13, 0x3c ;  /* 0x0000003c0d007836 */ /* 0x000fe20000000000 */
[----:B------:R-:W-:Y:S01]  /*a5c0*/  STL [R1+0xc4], R4 ;  /* 0x0000c40401007387 */ /* 0x000fe20000100800 */
[----:B------:R-:W-:-:S03]  /*a5d0*/  IMAD.HI.U32 R8, R23, R9, RZ ;  /* 0x0000000917087227 */ /* 0x000fc600078e00ff */
[----:B------:R-:W-:Y:S01]  /*a5e0*/  IABS R11, R0 ;  /* 0x00000000000b7213 */ /* 0x000fe20000000000 */
[----:B------:R-:W-:Y:S01]  /*a5f0*/  @!P1 IMAD.MOV R3, RZ, RZ, -R3 ;  /* 0x000000ffff039224 */ /* 0x000fe200078e0a03 */
[----:B------:R-:W-:Y:S01]  /*a600*/  ISETP.GT.U32.AND P1, PT, R2, R7, PT ;  /* 0x000000070200720c */ /* 0x000fe20003f24070 */
[----:B------:R-:W-:Y:S01]  /*a610*/  @!P3 IMAD.IADD R16, R16, 0x1, -R2 ;  /* 0x000000011010b824 */ /* 0x000fe200078e0a02 */
[----:B------:R-:W-:Y:S01]  /*a620*/  ISETP.GE.AND P3, PT, R0, RZ, PT ;  /* 0x000000ff0000720c */ /* 0x000fe20003f66270 */
[----:B------:R-:W-:Y:S01]  /*a630*/  IMAD.MOV R8, RZ, RZ, -R8 ;  /* 0x000000ffff087224 */ /* 0x000fe200078e0a08 */
[----:B------:R0:W-:Y:S01]  /*a640*/  STL [R1+0xc0], R3 ;  /* 0x0000c00301007387 */ /* 0x0001e20000100800 */
[----:B------:R-:W-:Y:S02]  /*a650*/  @!P5 IMAD.IADD R18, R18, 0x1, -R2 ;  /* 0x000000011212d824 */ /* 0x000fe400078e0a02 */
[----:B------:R-:W-:Y:S02]  /*a660*/  IMAD R9, R2, R8, R9 ;  /* 0x0000000802097224 */ /* 0x000fe400078e0209 */
[----:B------:R-:W-:-:S04]  /*a670*/  IMAD.HI.U32 R8, R23, R11, RZ ;  /* 0x0000000b17087227 */ /* 0x000fc800078e00ff */
[----:B------:R-:W-:Y:S02]  /*a680*/  IMAD.MOV R8, RZ, RZ, -R8 ;  /* 0x000000ffff087224 */ /* 0x000fe400078e0a08 */
[----:B0-----:R-:W-:Y:S02]  /*a690*/  IMAD.MOV.U32 R3, RZ, RZ, R16 ;  /* 0x000000ffff037224 */ /* 0x001fe400078e0010 */
[C---:B------:R-:W-:Y:S02]  /*a6a0*/  IMAD R11, R2.reuse, R8, R11 ;  /* 0x00000008020b7224 */ /* 0x040fe400078e020b */
[----:B------:R-:W-:Y:S01]  /*a6b0*/  @!P0 IMAD.MOV R3, RZ, RZ, -R3 ;  /* 0x000000ffff038224 */ /* 0x000fe200078e0a03 */
[C---:B------:R-:W-:Y:S01]  /*a6c0*/  ISETP.GT.U32.AND P0, PT, R2.reuse, R9, PT ;  /* 0x000000090200720c */ /* 0x040fe20003f04070 */
[----:B------:R-:W-:Y:S02]  /*a6d0*/  @!P1 IMAD.IADD R7, R7, 0x1, -R2 ;  /* 0x0000000107079824 */ /* 0x000fe400078e0a02 */
[C---:B------:R-:W-:Y:S01]  /*a6e0*/  VIADD R6, R13.reuse, 0x3b ;  /* 0x0000003b0d067836 */ /* 0x040fe20000000000 */
[----:B------:R0:W-:Y:S01]  /*a6f0*/  STL [R1+0x94], R3 ;  /* 0x0000940301007387 */ /* 0x0001e20000100800 */
[C---:B------:R-:W-:Y:S01]  /*a700*/  VIADD R10, R13.reuse, 0x39 ;  /* 0x000000390d0a7836 */ /* 0x040fe20000000000 */
[----:B------:R-:W-:Y:S01]  /*a710*/  ISETP.GT.U32.AND P1, PT, R2, R7, PT ;  /* 0x000000070200720c */ /* 0x000fe20003f24070 */
[C---:B------:R-:W-:Y:S01]  /*a720*/  VIADD R0, R13.reuse, 0x3a ;  /* 0x0000003a0d007836 */ /* 0x040fe20000000000 */
[----:B------:R-:W-:Y:S01]  /*a730*/  IABS R17, R6 ;  /* 0x0000000600117213 */ /* 0x000fe20000000000 */
[----:B------:R-:W-:Y:S01]  /*a740*/  VIADD R24, R13, 0xd ;  /* 0x0000000d0d187836 */ /* 0x000fe20000000000 */
[----:B------:R-:W-:-:S02]  /*a750*/  ISETP.GE.AND P5, PT, R6, RZ, PT ;  /* 0x000000ff0600720c */ /* 0x000fc40003fa6270 */
[----:B------:R-:W-:Y:S01]  /*a760*/  IABS R15, R10 ;  /* 0x0000000a000f7213 */ /* 0x000fe20000000000 */
[----:B------:R-:W-:Y:S01]  /*a770*/  IMAD.HI.U32 R6, R23, R17, RZ ;  /* 0x0000001117067227 */ /* 0x000fe200078e00ff */
[----:B------:R-:W-:-:S03]  /*a780*/  IABS R16, R0 ;  /* 0x0000000000107213 */ /* 0x000fc60000000000 */
[----:B0-----:R-:W-:Y:S02]  /*a790*/  IMAD.MOV.U32 R3, RZ, RZ, R18 ;  /* 0x000000ffff037224 */ /* 0x001fe400078e0012 */
[----:B------:R-:W-:Y:S02]  /*a7a0*/  @!P0 IMAD.IADD R9, R9, 0x1, -R2 ;  /* 0x0000000109098824 */ /* 0x000fe400078e0a02 */
[----:B------:R-:W-:Y:S01]  /*a7b0*/  @!P2 IMAD.MOV R3, RZ, RZ, -R3 ;  /* 0x000000ffff03a224 */ /* 0x000fe200078e0a03 */
[C---:B------:R-:W-:Y:S01]  /*a7c0*/  ISETP.GT.U32.AND P2, PT, R2.reuse, R11, PT ;  /* 0x0000000b0200720c */ /* 0x040fe20003f44070 */
[----:B------:R-:W-:Y:S01]  /*a7d0*/  IMAD.MOV R6, RZ, RZ, -R6 ;  /* 0x000000ffff067224 */ /* 0x000fe200078e0a06 */
[----:B------:R-:W-:Y:S01]  /*a7e0*/  ISETP.GT.U32.AND P0, PT, R2, R9, PT ;  /* 0x000000090200720c */ /* 0x000fe20003f04070 */
[----:B------:R-:W-:Y:S01]  /*a7f0*/  @!P1 IMAD.IADD R7, R7, 0x1, -R2 ;  /* 0x0000000107079824 */ /* 0x000fe200078e0a02 */
[----:B------:R0:W-:Y:S01]  /*a800*/  STL [R1+0xcc], R3 ;  /* 0x0000cc0301007387 */ /* 0x0001e20000100800 */
[----:B------:R-:W-:Y:S01]  /*a810*/  IMAD.HI.U32 R8, R23, R15, RZ ;  /* 0x0000000f17087227 */ /* 0x000fe200078e00ff */
[----:B------:R-:W-:-:S03]  /*a820*/  ISETP.GE.AND P1, PT, R0, RZ, PT ;  /* 0x000000ff0000720c */ /* 0x000fc60003f26270 */
[----:B------:R-:W-:Y:S02]  /*a830*/  IMAD R17, R2, R6, R17 ;  /* 0x0000000602117224 */ /* 0x000fe400078e0211 */
[----:B------:R-:W-:-:S04]  /*a840*/  IMAD.HI.U32 R6, R23, R16, RZ ;  /* 0x0000001017067227 */ /* 0x000fc800078e00ff */
[----:B------:R-:W-:Y:S02]  /*a850*/  @!P2 IMAD.IADD R11, R11, 0x1, -R2 ;  /* 0x000000010b0ba824 */ /* 0x000fe400078e0a02 */
[----:B0-----:R-:W-:Y:S02]  /*a860*/  IMAD.MOV.U32 R3, RZ, RZ, R7 ;  /* 0x000000ffff037224 */ /* 0x001fe400078e0007 */
[----:B------:R-:W-:Y:S01]  /*a870*/  IMAD.MOV R8, RZ, RZ, -R8 ;  /* 0x000000ffff087224 */ /* 0x000fe200078e0a08 */
[C---:B------:R-:W-:Y:S01]  /*a880*/  ISETP.GT.U32.AND P2, PT, R2.reuse, R11, PT ;  /* 0x0000000b0200720c */ /* 0x040fe20003f44070 */
[----:B------:R-:W-:Y:S01]  /*a890*/  @!P6 IMAD.MOV R3, RZ, RZ, -R3 ;  /* 0x000000ffff03e224 */ /* 0x000fe200078e0a03 */
[C---:B------:R-:W-:Y:S01]  /*a8a0*/  ISETP.GT.U32.AND P6, PT, R2.reuse, R17, PT ;  /* 0x000000110200720c */ /* 0x040fe20003fc4070 */
[----:B------:R-:W-:Y:S02]  /*a8b0*/  IMAD.MOV R6, RZ, RZ, -R6 ;  /* 0x000000ffff067224 */ /* 0x000fe400078e0a06 */
[C---:B------:R-:W-:Y:S01]  /*a8c0*/  IMAD R15, R2.reuse, R8, R15 ;  /* 0x00000008020f7224 */ /* 0x040fe200078e020f */
[----:B------:R0:W-:Y:S01]  /*a8d0*/  STL [R1+0xd0], R3 ;  /* 0x0000d00301007387 */ /* 0x0001e20000100800 */
[----:B------:R-:W-:-:S02]  /*a8e0*/  IMAD R16, R2, R6, R16 ;  /* 0x0000000602107224 */ /* 0x000fc400078e0210 */
[----:B------:R-:W-:Y:S02]  /*a8f0*/  VIADD R0, R13, 0x38 ;  /* 0x000000380d007836 */ /* 0x000fe40000000000 */
[--C-:B------:R-:W-:Y:S01]  /*a900*/  @!P0 IMAD.IADD R9, R9, 0x1, -R2.reuse ;  /* 0x0000000109098824 */ /* 0x100fe200078e0a02 */
[C---:B------:R-:W-:Y:S01]  /*a910*/  ISETP.GT.U32.AND P0, PT, R2.reuse, R16, PT ;  /* 0x000000100200720c */ /* 0x040fe20003f04070 */
[--C-:B------:R-:W-:Y:S01]  /*a920*/  @!P2 IMAD.IADD R11, R11, 0x1, -R2.reuse ;  /* 0x000000010b0ba824 */ /* 0x100fe200078e0a02 */
[----:B------:R-:W-:Y:S01]  /*a930*/  ISETP.GT.U32.AND P2, PT, R2, R15, PT ;  /* 0x0000000f0200720c */ /* 0x000fe20003f44070 */
[----:B------:R-:W-:Y:S01]  /*a940*/  VIADD R7, R13, 0x37 ;  /* 0x000000370d077836 */ /* 0x000fe20000000000 */
[----:B------:R-:W-:Y:S01]  /*a950*/  IABS R14, R0 ;  /* 0x00000000000e7213 */ /* 0x000fe20000000000 */
[----:B0-----:R-:W-:Y:S02]  /*a960*/  IMAD.MOV.U32 R3, RZ, RZ, R9 ;  /* 0x000000ffff037224 */ /* 0x001fe400078e0009 */
[----:B------:R-:W-:Y:S01]  /*a970*/  @!P6 IMAD.IADD R17, R17, 0x1, -R2 ;  /* 0x000000011111e824 */ /* 0x000fe200078e0a02 */
[----:B------:R-:W-:Y:S01]  /*a980*/  IABS R18, R7 ;  /* 0x0000000700127213 */ /* 0x000fe20000000000 */
[----:B------:R-:W-:-:S02]  /*a990*/  @!P4 IMAD.MOV R3, RZ, RZ, -R3 ;  /* 0x000000ffff03c224 */ /* 0x000fc400078e0a03 */
[----:B------:R-:W-:Y:S01]  /*a9a0*/  IMAD.HI.U32 R19, R23, R14, RZ ;  /* 0x0000000e17137227 */ /* 0x000fe200078e00ff */
[C---:B------:R-:W-:Y:S02]  /*a9b0*/  ISETP.GT.U32.AND P6, PT, R2.reuse, R17, PT ;  /* 0x000000110200720c */ /* 0x040fe40003fc4070 */
[----:B------:R0:W-:Y:S01]  /*a9c0*/  STL [R1+0xc8], R3 ;  /* 0x0000c80301007387 */ /* 0x0001e20000100800 */
[----:B------:R-:W-:Y:S02]  /*a9d0*/  VIADD R6, R13, 0x36 ;  /* 0x000000360d067836 */ /* 0x000fe40000000000 */
[----:B------:R-:W-:Y:S02]  /*a9e0*/  @!P2 IMAD.IADD R15, R15, 0x1, -R2 ;  /* 0x000000010f0fa824 */ /* 0x000fe400078e0a02 */
[----:B------:R-:W-:Y:S01]  /*a9f0*/  IMAD.MOV R19, RZ, RZ, -R19 ;  /* 0x000000ffff137224 */ /* 0x000fe200078e0a13 */
[----:B------:R-:W-:Y:S01]  /*aa00*/  IABS R8, R6 ;  /* 0x0000000600087213 */ /* 0x000fe20000000000 */
[----:B------:R-:W-:Y:S01]  /*aa10*/  IMAD.MOV.U32 R9, RZ, RZ, R18 ;  /* 0x000000ffff097224 */ /* 0x000fe200078e0012 */
[----:B------:R-:W-:Y:S01]  /*aa20*/  ISETP.GT.U32.AND P2, PT, R2, R15, PT ;  /* 0x0000000f0200720c */ /* 0x000fe20003f44070 */
[----:B------:R-:W-:Y:S01]  /*aa30*/  @!P0 IMAD.IADD R16, R16, 0x1, -R2 ;  /* 0x0000000110108824 */ /* 0x000fe200078e0a02 */
[----:B------:R-:W-:Y:S01]  /*aa40*/  ISETP.GE.AND P0, PT, R10, RZ, PT ;  /* 0x000000ff0a00720c */ /* 0x000fe20003f06270 */
[----:B0-----:R-:W-:-:S02]  /*aa50*/  IMAD.MOV.U32 R3, RZ, RZ, R11 ;  /* 0x000000ffff037224 */ /* 0x001fc400078e000b */
[C---:B------:R-:W-:Y:S01]  /*aa60*/  IMAD R10, R2.reuse, R19, R14 ;  /* 0x00000013020a7224 */ /* 0x040fe200078e020e */
[----:B------:R-:W-:Y:S01]  /*aa70*/  ISETP.GT.U32.AND P4, PT, R2, R16, PT ;  /* 0x000000100200720c */ /* 0x000fe20003f84070 */
[----:B------:R-:W-:-:S04]  /*aa80*/  IMAD.HI.U32 R14, R23, R9, RZ ;  /* 0x00000009170e7227 */ /* 0x000fc800078e00ff */
[----:B------:R-:W-:Y:S01]  /*aa90*/  @!P3 IMAD.MOV R3, RZ, RZ, -R3 ;  /* 0x000000ffff03b224 */ /* 0x000fe200078e0a03 */
[----:B------:R-:W-:Y:S01]  /*aaa0*/  ISETP.GE.AND P3, PT, R0, RZ, PT ;  /* 0x000000ff0000720c */ /* 0x000fe20003f66270 */
[----:B------:R-:W-:-:S03]  /*aab0*/  IMAD.HI.U32 R0, R23, R8, RZ ;  /* 0x0000000817007227 */ /* 0x000fc600078e00ff */
[----:B------:R0:W-:Y:S01]  /*aac0*/  STL [R1+0x9c], R3 ;  /* 0x00009c0301007387 */ /* 0x0001e20000100800 */
[----:B------:R-:W-:Y:S02]  /*aad0*/  IMAD.MOV R18, RZ, RZ, -R14 ;  /* 0x000000ffff127224 */ /* 0x000fe400078e0a0e */
[----:B------:R-:W-:Y:S01]  /*aae0*/  @!P6 IMAD.IADD R17, R17, 0x1, -R2 ;  /* 0x000000011111e824 */ /* 0x000fe200078e0a02 */
[C---:B------:R-:W-:Y:S01]  /*aaf0*/  ISETP.GT.U32.AND P6, PT, R2.reuse, R10, PT ;  /* 0x0000000a0200720c */ /* 0x040fe20003fc4070 */
[----:B------:R-:W-:Y:S02]  /*ab00*/  IMAD.MOV R14, RZ, RZ, -R0 ;  /* 0x000000ffff0e7224 */ /* 0x000fe400078e0a00 */
[C---:B------:R-:W-:Y:S02]  /*ab10*/  IMAD R9, R2.reuse, R18, R9 ;  /* 0x0000001202097224 */ /* 0x040fe400078e0209 */
[----:B------:R-:W-:Y:S02]  /*ab20*/  IMAD R8, R2, R14, R8 ;  /* 0x0000000e02087224 */ /* 0x000fe400078e0208 */
[----:B------:R-:W-:-:S02]  /*ab30*/  IMAD.MOV.U32 R5, RZ, RZ, R17 ;  /* 0x000000ffff057224 */ /* 0x000fc400078e0011 */
[--C-:B------:R-:W-:Y:S01]  /*ab40*/  @!P2 IMAD.IADD R15, R15, 0x1, -R2.reuse ;  /* 0x000000010f0fa824 */ /* 0x100fe200078e0a02 */
[C---:B------:R-:W-:Y:S01]  /*ab50*/  ISETP.GT.U32.AND P2, PT, R2.reuse, R9, PT ;  /* 0x000000090200720c */ /* 0x040fe20003f44070 */
[----:B------:R-:W-:Y:S01]  /*ab60*/  @!P5 IMAD.MOV R5, RZ, RZ, -R5 ;  /* 0x000000ffff05d224 */ /* 0x000fe200078e0a05 */
[----:B------:R-:W-:Y:S01]  /*ab70*/  ISETP.GT.U32.AND P5, PT, R2, R8, PT ;  /* 0x000000080200720c */ /* 0x000fe20003fa4070 */
[----:B------:R-:W-:Y:S01]  /*ab80*/  @!P4 IMAD.IADD R16, R16, 0x1, -R2 ;  /* 0x000000011010c824 */ /* 0x000fe200078e0a02 */
[----:B------:R-:W-:Y:S01]  /*ab90*/  ISETP.GE.AND P4, PT, R7, RZ, PT ;  /* 0x000000ff0700720c */ /* 0x000fe20003f86270 */
[C---:B------:R-:W-:Y:S01]  /*aba0*/  VIADD R0, R13.reuse, 0x34 ;  /* 0x000000340d007836 */ /* 0x040fe20000000000 */
[----:B------:R-:W-:Y:S01]  /*abb0*/  STL [R1+0xa0], R5 ;  /* 0x0000a00501007387 */ /* 0x000fe20000100800 */
[----:B------:R-:W-:Y:S02]  /*abc0*/  VIADD R11, R13, 0x35 ;  /* 0x000000350d0b7836 */ /* 0x000fe40000000000 */
[----:B------:R-:W-:Y:S01]  /*abd0*/  IMAD.MOV.U32 R4, RZ, RZ, R16 ;  /* 0x000000ffff047224 */ /* 0x000fe200078e0010 */
[----:B------:R-:W-:Y:S01]  /*abe0*/  IABS R14, R0 ;  /* 0x00000000000e7213 */ /* 0x000fe20000000000 */
[--C-:B------:R-:W-:Y:S01]  /*abf0*/  @!P6 IMAD.IADD R10, R10, 0x1, -R2.reuse ;  /* 0x000000010a0ae824 */ /* 0x100fe200078e0a02 */
[----:B------:R-:W-:Y:S01]  /*ac00*/  IABS R7, R11 ;  /* 0x0000000b00077213 */ /* 0x000fe20000000000 */
[----:B------:R-:W-:-:S02]  /*ac10*/  @!P2 IMAD.IADD R9, R9, 0x1, -R2 ;  /* 0x000000010909a824 */ /* 0x000fc400078e0a02 */
[----:B------:R-:W-:Y:S01]  /*ac20*/  @!P1 IMAD.MOV R4, RZ, RZ, -R4 ;  /* 0x000000ffff049224 */ /* 0x000fe200078e0a04 */
[----:B------:R-:W-:Y:S01]  /*ac30*/  ISETP.GE.AND P1, PT, R6, RZ, PT ;  /* 0x000000ff0600720c */ /* 0x000fe20003f26270 */
[----:B------:R-:W-:Y:S01]  /*ac40*/  @!P5 IMAD.IADD R8, R8, 0x1, -R2 ;  /* 0x000000010808d824 */ /* 0x000fe200078e0a02 */
[C---:B------:R-:W-:Y:S01]  /*ac50*/  ISETP.GT.U32.AND P2, PT, R2.reuse, R9, PT ;  /* 0x000000090200720c */ /* 0x040fe20003f44070 */
[----:B------:R-:W-:Y:S01]  /*ac60*/  IMAD.MOV.U32 R6, RZ, RZ, R14 ;  /* 0x000000ffff067224 */ /* 0x000fe200078e000e */
[C---:B------:R-:W-:Y:S01]  /*ac70*/  ISETP.GT.U32.AND P6, PT, R2.reuse, R10, PT ;  /* 0x0000000a0200720c */ /* 0x040fe20003fc4070 */
[----:B------:R-:W-:Y:S01]  /*ac80*/  IMAD.HI.U32 R14, R23, R7, RZ ;  /* 0x00000007170e7227 */ /* 0x000fe200078e00ff */
[----:B------:R-:W-:Y:S01]  /*ac90*/  ISETP.GT.U32.AND P5, PT, R2, R8, PT ;  /* 0x000000080200720c */ /* 0x000fe20003fa4070 */
[----:B------:R-:W-:Y:S02]  /*aca0*/  STL [R1+0xa4], R4 ;  /* 0x0000a40401007387 */ /* 0x000fe40000100800 */
[----:B0-----:R-:W-:-:S02]  /*acb0*/  IMAD.MOV.U32 R3, RZ, RZ, R15 ;  /* 0x000000ffff037224 */ /* 0x001fc400078e000f */
[----:B------:R-:W-:-:S04]  /*acc0*/  IMAD.HI.U32 R15, R23, R6, RZ ;  /* 0x00000006170f7227 */ /* 0x000fc800078e00ff */
[----:B------:R-:W-:Y:S02]  /*acd0*/  IMAD.MOV R14, RZ, RZ, -R14 ;  /* 0x000000ffff0e7224 */ /* 0x000fe400078e0a0e */
[----:B------:R-:W-:Y:S02]  /*ace0*/  IMAD.MOV R15, RZ, RZ, -R15 ;  /* 0x000000ffff0f7224 */ /* 0x000fe400078e0a0f */
[----:B------:R-:W-:Y:S01]  /*acf0*/  @!P0 IMAD.MOV R3, RZ, RZ, -R3 ;  /* 0x000000ffff038224 */ /* 0x000fe200078e0a03 */
[----:B------:R-:W-:Y:S01]  /*ad00*/  ISETP.GE.AND P0, PT, R11, RZ, PT ;  /* 0x000000ff0b00720c */ /* 0x000fe20003f06270 */
[C---:B------:R-:W-:Y:S02]  /*ad10*/  IMAD R7, R2.reuse, R14, R7 ;  /* 0x0000000e02077224 */ /* 0x040fe400078e0207 */
[----:B------:R-:W-:Y:S01]  /*ad20*/  VIADD R11, R13, 0x33 ;  /* 0x000000330d0b7836 */ /* 0x000fe20000000000 */
[----:B------:R0:W-:Y:S01]  /*ad30*/  STL [R1+0xb8], R3 ;  /* 0x0000b80301007387 */ /* 0x0001e20000100800 */
[----:B------:R-:W-:-:S02]  /*ad40*/  IMAD R6, R2, R15, R6 ;  /* 0x0000000f02067224 */ /* 0x000fc400078e0206 */
[--C-:B------:R-:W-:Y:S01]  /*ad50*/  @!P2 IMAD.IADD R9, R9, 0x1, -R2.reuse ;  /* 0x000000010909a824 */ /* 0x100fe200078e0a02 */
[----:B------:R-:W-:Y:S01]  /*ad60*/  ISETP.GT.U32.AND P2, PT, R2, R7, PT ;  /* 0x000000070200720c */ /* 0x000fe20003f44070 */
[--C-:B------:R-:W-:Y:S01]  /*ad70*/  @!P6 IMAD.IADD R10, R10, 0x1, -R2.reuse ;  /* 0x000000010a0ae824 */ /* 0x100fe200078e0a02 */
[----:B------:R-:W-:Y:S01]  /*ad80*/  ISETP.GE.AND P6, PT, R0, RZ, PT ;  /* 0x000000ff0000720c */ /* 0x000fe20003fc6270 */
[----:B------:R-:W-:Y:S01]  /*ad90*/  @!P5 IMAD.IADD R8, R8, 0x1, -R2 ;  /* 0x000000010808d824 */ /* 0x000fe200078e0a02 */
[----:B------:R-:W-:Y:S01]  /*ada0*/  IABS R0, R11 ;  /* 0x0000000b00007213 */ /* 0x000fe20000000000 */
[----:B------:R-:W-:Y:S01]  /*adb0*/  VIADD R16, R13, 0x30 ;  /* 0x000000300d107836 */ /* 0x000fe20000000000 */
[----:B------:R-:W-:Y:S01]  /*adc0*/  ISETP.GT.U32.AND P5, PT, R2, R6, PT ;  /* 0x000000060200720c */ /* 0x000fe20003fa4070 */
[----:B0-----:R-:W-:Y:S02]  /*add0*/  IMAD.MOV.U32 R3, RZ, RZ, R10 ;  /* 0x000000ffff037224 */ /* 0x001fe400078e000a */
[----:B------:R-:W-:Y:S01]  /*ade0*/  IMAD.HI.U32 R19, R23, R0, RZ ;  /* 0x0000000017137227 */ /* 0x000fe200078e00ff */
[----:B------:R-:W-:-:S03]  /*adf0*/  IABS R20, R16 ;  /* 0x0000001000147213 */ /* 0x000fc60000000000 */
[----:B------:R-:W-:Y:S01]  /*ae00*/  @!P3 IMAD.MOV R3, RZ, RZ, -R3 ;  /* 0x000000ffff03b224 */ /* 0x000fe200078e0a03 */
[----:B------:R-:W-:Y:S01]  /*ae10*/  ISETP.GE.AND P3, PT, R11, RZ, PT ;  /* 0x000000ff0b00720c */ /* 0x000fe20003f66270 */
[----:B------:R-:W-:Y:S02]  /*ae20*/  IMAD.MOV R19, RZ, RZ, -R19 ;  /* 0x000000ffff137224 */ /* 0x000fe400078e0a13 */
[----:B------:R-:W-:Y:S01]  /*ae30*/  @!P2 IMAD.IADD R7, R7, 0x1, -R2 ;  /* 0x000000010707a824 */ /* 0x000fe200078e0a02 */
[----:B------:R0:W-:Y:S01]  /*ae40*/  STL [R1+0x98], R3 ;  /* 0x0000980301007387 */ /* 0x0001e20000100800 */
[C---:B------:R-:W-:Y:S02]  /*ae50*/  VIADD R14, R13.reuse, 0x32 ;  /* 0x000000320d0e7836 */ /* 0x040fe40000000000 */
[----:B------:R-:W-:Y:S02]  /*ae60*/  IMAD R0, R2, R19, R0 ;  /* 0x0000001302007224 */ /* 0x000fe400078e0200 */
[----:B------:R-:W-:Y:S01]  /*ae70*/  @!P5 IMAD.IADD R6, R6, 0x1, -R2 ;  /* 0x000000010606d824 */ /* 0x000fe200078e0a02 */
[C---:B------:R-:W-:Y:S01]  /*ae80*/  ISETP.GT.U32.AND P5, PT, R2.reuse, R7, PT ;  /* 0x000000070200720c */ /* 0x040fe20003fa4070 */
[----:B------:R-:W-:Y:S01]  /*ae90*/  VIADD R15, R13, 0x31 ;  /* 0x000000310d0f7836 */ /* 0x000fe20000000000 */
[----:B------:R-:W-:Y:S01]  /*aea0*/  IABS R17, R14 ;  /* 0x0000000e00117213 */ /* 0x000fe20000000000 */
[----:B------:R-:W-:Y:S01]  /*aeb0*/  IMAD.HI.U32 R11, R23, R20, RZ ;  /* 0x00000014170b7227 */ /* 0x000fe200078e00ff */
[----:B------:R-:W-:-:S02]  /*aec0*/  ISETP.GT.U32.AND P2, PT, R2, R0, PT ;  /* 0x000000000200720c */ /* 0x000fc40003f44070 */
[----:B------:R-:W-:Y:S01]  /*aed0*/  IABS R18, R15 ;  /* 0x0000000f00127213 */ /* 0x000fe20000000000 */
[----:B0-----:R-:W-:Y:S02]  /*aee0*/  IMAD.MOV.U32 R3, RZ, RZ, R9 ;  /* 0x000000ffff037224 */ /* 0x001fe400078e0009 */
[----:B------:R-:W-:-:S04]  /*aef0*/  IMAD.HI.U32 R21, R23, R17, RZ ;  /* 0x0000001117157227 */ /* 0x000fc800078e00ff */
[----:B------:R-:W-:Y:S01]  /*af00*/  @!P4 IMAD.MOV R3, RZ, RZ, -R3 ;  /* 0x000000ffff03c224 */ /* 0x000fe200078e0a03 */
[----:B------:R-:W-:Y:S01]  /*af10*/  ISETP.GT.U32.AND P4, PT, R2, R6, PT ;  /* 0x000000060200720c */ /* 0x000fe20003f84070 */
[----:B------:R-:W-:Y:S02]  /*af20*/  IMAD.MOV R11, RZ, RZ, -R11 ;  /* 0x000000ffff0b7224 */ /* 0x000fe400078e0a0b */
[----:B------:R-:W-:Y:S01]  /*af30*/  VIADD R19, R13, 0x2f ;  /* 0x0000002f0d137836 */ /* 0x000fe20000000000 */
[----:B------:R0:W-:Y:S01]  /*af40*/  STL [R1+0x90], R3 ;  /* 0x0000900301007387 */ /* 0x0001e20000100800 */
[----:B------:R-:W-:-:S03]  /*af50*/  IMAD.HI.U32 R22, R23, R18, RZ ;  /* 0x0000001217167227 */ /* 0x000fc600078e00ff */
[----:B------:R-:W-:Y:S01]  /*af60*/  IABS R10, R19 ;  /* 0x00000013000a7213 */ /* 0x000fe20000000000 */
[----:B------:R-:W-:Y:S02]  /*af70*/  IMAD.MOV R21, RZ, RZ, -R21 ;  /* 0x000000ffff157224 */ /* 0x000fe400078e0a15 */
[C---:B------:R-:W-:Y:S02]  /*af80*/  IMAD R20, R2.reuse, R11, R20 ;  /* 0x0000000b02147224 */ /* 0x040fe400078e0214 */
[----:B------:R-:W-:Y:S02]  /*af90*/  @!P5 IMAD.IADD R7, R7, 0x1, -R2 ;  /* 0x000000010707d824 */ /* 0x000fe400078e0a02 */
[----:B------:R-:W-:Y:S02]  /*afa0*/  IMAD.MOV R22, RZ, RZ, -R22 ;  /* 0x000000ffff167224 */ /* 0x000fe400078e0a16 */
[----:B------:R-:W-:Y:S02]  /*afb0*/  IMAD R17, R2, R21, R17 ;  /* 0x0000001502117224 */ /* 0x000fe400078e0211 */
[----:B------:R-:W-:-:S02]  /*afc0*/  @!P2 IMAD.IADD R0, R0, 0x1, -R2 ;  /* 0x000000010000a824 */ /* 0x000fc400078e0a02 */
[----:B------:R-:W-:Y:S01]  /*afd0*/  @!P4 IMAD.IADD R6, R6, 0x1, -R2 ;  /* 0x000000010606c824 */ /* 0x000fe200078e0a02 */
[C---:B------:R-:W-:Y:S01]  /*afe0*/  ISETP.GT.U32.AND P4, PT, R2.reuse, R20, PT ;  /* 0x000000140200720c */ /* 0x040fe20003f84070 */
[----:B------:R-:W-:Y:S01]  /*aff0*/  IMAD.MOV.U32 R4, RZ, RZ, R8 ;  /* 0x000000ffff047224 */ /* 0x000fe200078e0008 */
[C---:B------:R-:W-:Y:S01]  /*b000*/  ISETP.GT.U32.AND P2, PT, R2.reuse, R0, PT ;  /* 0x000000000200720c */ /* 0x040fe20003f44070 */
[----:B0-----:R-:W-:Y:S01]  /*b010*/  IMAD.MOV.U32 R3, RZ, RZ, R7 ;  /* 0x000000ffff037224 */ /* 0x001fe200078e0007 */
[C---:B------:R-:W-:Y:S01]  /*b020*/  ISETP.GT.U32.AND P5, PT, R2.reuse, R17, PT ;  /* 0x000000110200720c */ /* 0x040fe20003fa4070 */
[----:B------:R-:W-:Y:S02]  /*b030*/  IMAD R18, R2, R22, R18 ;  /* 0x0000001602127224 */ /* 0x000fe400078e0212 */
[----:B------:R-:W-:-:S04]  /*b040*/  IMAD.HI.U32 R7, R23, R10, RZ ;  /* 0x0000000a17077227 */ /* 0x000fc800078e00ff */
[----:B------:R-:W-:Y:S01]  /*b050*/  @!P1 IMAD.MOV R4, RZ, RZ, -R4 ;  /* 0x000000ffff049224 */ /* 0x000fe200078e0a04 */
[----:B------:R-:W-:Y:S01]  /*b060*/  ISETP.GT.U32.AND P1, PT, R2, R18, PT ;  /* 0x000000120200720c */ /* 0x000fe20003f24070 */
[----:B------:R-:W-:Y:S01]  /*b070*/  @!P0 IMAD.MOV R3, RZ, RZ, -R3 ;  /* 0x000000ffff038224 */ /* 0x000fe200078e0a03 */
[----:B------:R-:W-:Y:S01]  /*b080*/  ISETP.GE.AND P0, PT, R14, RZ, PT ;  /* 0x000000ff0e00720c */ /* 0x000fe20003f06270 */
[----:B------:R-:W-:Y:S01]  /*b090*/  IMAD.MOV R7, RZ, RZ, -R7 ;  /* 0x000000ffff077224 */ /* 0x000fe200078e0a07 */
[----:B------:R-:W-:Y:S01]  /*b0a0*/  STL [R1+0x8c], R4 ;  /* 0x00008c0401007387 */ /* 0x000fe20000100800 */
[C---:B------:R-:W-:Y:S02]  /*b0b0*/  VIADD R9, R13.reuse, 0x2e ;  /* 0x0000002e0d097836 */ /* 0x040fe40000000000 */
[----:B------:R-:W-:Y:S01]  /*b0c0*/  IMAD R7, R2, R7, R10 ;  /* 0x0000000702077224 */ /* 0x000fe200078e020a */
[----:B------:R0:W-:Y:S01]  /*b0d0*/  STL [R1+0x80], R3 ;  /* 0x0000800301007387 */ /* 0x0001e20000100800 */
[----:B------:R-:W-:Y:S01]  /*b0e0*/  VIADD R10, R13, 0x2d ;  /* 0x0000002d0d0a7836 */ /* 0x000fe20000000000 */
[----:B------:R-:W-:Y:S01]  /*b0f0*/  IABS R14, R9 ;  /* 0x00000009000e7213 */ /* 0x000fe20000000000 */
[----:B------:R-:W-:-:S02]  /*b100*/  @!P4 IMAD.IADD R20, R20, 0x1, -R2 ;  /* 0x000000011414c824 */ /* 0x000fc400078e0a02 */
[--C-:B------:R-:W-:Y:S01]  /*b110*/  @!P2 IMAD.IADD R0, R0, 0x1, -R2.reuse ;  /* 0x000000010000a824 */ /* 0x100fe200078e0a02 */
[----:B------:R-:W-:Y:S01]  /*b120*/  ISETP.GE.AND P2, PT, R15, RZ, PT ;  /* 0x000000ff0f00720c */ /* 0x000fe20003f46270 */
[----:B------:R-:W-:Y:S01]  /*b130*/  @!P5 IMAD.IADD R17, R17, 0x1, -R2 ;  /* 0x000000011111d824 */ /* 0x000fe200078e0a02 */
[----:B------:R-:W-:Y:S01]  /*b140*/  ISETP.GT.U32.AND P4, PT, R2, R20, PT ;  /* 0x000000140200720c */ /* 0x000fe20003f84070 */
[----:B------:R-:W-:Y:S01]  /*b150*/  IMAD.HI.U32 R8, R23, R14, RZ ;  /* 0x0000000e17087227 */ /* 0x000fe200078e00ff */
[----:B------:R-:W-:-:S03]  /*b160*/  ISETP.GE.AND P5, PT, R16, RZ, PT ;  /* 0x000000ff1000720c */ /* 0x000fc60003fa6270 */
[----:B0-----:R-:W-:Y:S01]  /*b170*/  IMAD.MOV.U32 R3, RZ, RZ, R6 ;  /* 0x000000ffff037224 */ /* 0x001fe200078e0006 */
[----:B------:R-:W-:Y:S01]  /*b180*/  IABS R6, R10 ;  /* 0x0000000a00067213 */ /* 0x000fe20000000000 */
[--C-:B------:R-:W-:Y:S01]  /*b190*/  @!P1 IMAD.IADD R18, R18, 0x1, -R2.reuse ;  /* 0x0000000112129824 */ /* 0x100fe200078e0a02 */
[C---:B------:R-:W-:Y:S01]  /*b1a0*/  ISETP.GT.U32.AND P1, PT, R2.reuse, R17, PT ;  /* 0x000000110200720c */ /* 0x040fe20003f24070 */
[----:B------:R-:W-:Y:S02]  /*b1b0*/  @!P6 IMAD.MOV R3, RZ, RZ, -R3 ;  /* 0x000000ffff03e224 */ /* 0x000fe400078e0a03 */
[----:B------:R-:W-:Y:S01]  /*b1c0*/  VIADD R5, R13, 0x3 ;  /* 0x000000030d057836 */ /* 0x000fe20000000000 */
[----:B------:R-:W-:Y:S01]  /*b1d0*/  ISETP.GT.U32.AND P6, PT, R2, R18, PT ;  /* 0x000000120200720c */ /* 0x000fe20003fc4070 */
[--C-:B------:R-:W-:Y:S01]  /*b1e0*/  @!P4 IMAD.IADD R20, R20, 0x1, -R2.reuse ;  /* 0x000000011414c824 */ /* 0x100fe200078e0a02 */
[----:B------:R0:W-:Y:S07]  /*b1f0*/  STL [R1+0x78], R3 ;  /* 0x0000780301007387 */ /* 0x0001ee0000100800 */
[----:B------:R-:W-:Y:S01]  /*b200*/  @!P1 IMAD.IADD R17, R17, 0x1, -R2 ;  /* 0x0000000111119824 */ /* 0x000fe200078e0a02 */
[----:B------:R-:W-:Y:S01]  /*b210*/  ISETP.GE.AND P1, PT, R19, RZ, PT ;  /* 0x000000ff1300720c */ /* 0x000fe20003f26270 */
[----:B0-----:R-:W-:-:S02]  /*b220*/  IMAD.MOV.U32 R3, RZ, RZ, R0 ;  /* 0x000000ffff037224 */ /* 0x001fc400078e0000 */
[----:B------:R-:W-:Y:S02]  /*b230*/  IMAD.MOV.U32 R0, RZ, RZ, R6 ;  /* 0x000000ffff007224 */ /* 0x000fe400078e0006 */
[----:B------:R-:W-:Y:S02]  /*b240*/  IMAD.MOV R6, RZ, RZ, -R8 ;  /* 0x000000ffff067224 */ /* 0x000fe400078e0a08 */
[----:B------:R-:W-:Y:S01]  /*b250*/  @!P3 IMAD.MOV R3, RZ, RZ, -R3 ;  /* 0x000000ffff03b224 */ /* 0x000fe200078e0a03 */
[C---:B------:R-:W-:Y:S01]  /*b260*/  ISETP.GT.U32.AND P3, PT, R2.reuse, R7, PT ;  /* 0x000000070200720c */ /* 0x040fe20003f64070 */
[C---:B------:R-:W-:Y:S02]  /*b270*/  IMAD R14, R2.reuse, R6, R14 ;  /* 0x00000006020e7224 */ /* 0x040fe400078e020e */
[----:B------:R-:W-:Y:S01]  /*b280*/  VIADD R8, R13, 0x2c ;  /* 0x0000002c0d087836 */ /* 0x000fe20000000000 */
[----:B------:R0:W-:Y:S01]  /*b290*/  STL [R1+0x74], R3 ;  /* 0x0000740301007387 */ /* 0x0001e20000100800 */
[----:B------:R-:W-:Y:S01]  /*b2a0*/  IMAD.HI.U32 R11, R23, R0, RZ ;  /* 0x00000000170b7227 */ /* 0x000fe200078e00ff */
[----:B------:R-:W-:-:S02]  /*b2b0*/  ISETP.GT.U32.AND P4, PT, R2, R14, PT ;  /* 0x0000000e0200720c */ /* 0x000fc40003f84070 */
[----:B------:R-:W-:Y:S01]  /*b2c0*/  IABS R15, R8 ;  /* 0x00000008000f7213 */ /* 0x000fe20000000000 */
[--C-:B------:R-:W-:Y:S01]  /*b2d0*/  @!P6 IMAD.IADD R18, R18, 0x1, -R2.reuse ;  /* 0x000000011212e824 */ /* 0x100fe200078e0a02 */
[----:B------:R-:W-:Y:S01]  /*b2e0*/  ISETP.GE.AND P6, PT, R9, RZ, PT ;  /* 0x000000ff0900720c */ /* 0x000fe20003fc6270 */
[----:B------:R-:W-:Y:S02]  /*b2f0*/  IMAD.MOV R11, RZ, RZ, -R11 ;  /* 0x000000ffff0b7224 */ /* 0x000fe400078e0a0b */
[----:B------:R-:W-:Y:S01]  /*b300*/  @!P3 IMAD.IADD R7, R7, 0x1, -R2 ;  /* 0x000000010707b824 */ /* 0x000fe200078e0a02 */
[----:B------:R-:W-:Y:S01]  /*b310*/  ISETP.GE.AND P3, PT, R10, RZ, PT ;  /* 0x000000ff0a00720c */ /* 0x000fe20003f66270 */
[----:B0-----:R-:W-:Y:S02]  /*b320*/  IMAD.MOV.U32 R3, RZ, RZ, R17 ;  /* 0x000000ffff037224 */ /* 0x001fe400078e0011 */
[----:B------:R-:W-:Y:S02]  /*b330*/  IMAD R10, R2, R11, R0 ;  /* 0x0000000b020a7224 */ /* 0x000fe400078e0200 */
[----:B------:R-:W-:-:S02]  /*b340*/  @!P0 IMAD.MOV R3, RZ, RZ, -R3 ;  /* 0x000000ffff038224 */ /* 0x000fc400078e0a03 */
[----:B------:R-:W-:Y:S01]  /*b350*/  @!P4 IMAD.IADD R14, R14, 0x1, -R2 ;  /* 0x000000010e0ec824 */ /* 0x000fe200078e0a02 */
[C---:B------:R-:W-:Y:S01]  /*b360*/  ISETP.GT.U32.AND P4, PT, R2.reuse, R7, PT ;  /* 0x000000070200720c */ /* 0x040fe20003f84070 */
[----:B------:R-:W-:Y:S01]  /*b370*/  IMAD.MOV.U32 R4, RZ, RZ, R18 ;  /* 0x000000ffff047224 */ /* 0x000fe200078e0012 */
[----:B------:R0:W-:Y:S01]  /*b380*/  STL [R1+0x70], R3 ;  /* 0x0000700301007387 */ /* 0x0001e20000100800 */
[----:B------:R-:W-:Y:S01]  /*b390*/  IMAD.HI.U32 R21, R23, R15, RZ ;  /* 0x0000000f17157227 */ /* 0x000fe200078e00ff */
[----:B------:R-:W-:-:S03]  /*b3a0*/  ISETP.GT.U32.AND P0, PT, R2, R14, PT ;  /* 0x0000000e0200720c */ /* 0x000fc60003f04070 */
[----:B------:R-:W-:Y:S01]  /*b3b0*/  @!P2 IMAD.MOV R4, RZ, RZ, -R4 ;  /* 0x000000ffff04a224 */ /* 0x000fe200078e0a04 */
[----:B------:R-:W-:Y:S01]  /*b3c0*/  ISETP.GT.U32.AND P2, PT, R2, R10, PT ;  /* 0x0000000a0200720c */ /* 0x000fe20003f44070 */
[----:B------:R-:W-:Y:S02]  /*b3d0*/  IMAD.MOV R17, RZ, RZ, -R21 ;  /* 0x000000ffff117224 */ /* 0x000fe400078e0a15 */
[----:B------:R-:W-:Y:S01]  /*b3e0*/  VIADD R9, R13, 0x2a ;  /* 0x0000002a0d097836 */ /* 0x000fe20000000000 */
[----:B------:R1:W-:Y:S01]  /*b3f0*/  STL [R1+0x6c], R4 ;  /* 0x00006c0401007387 */ /* 0x0003e20000100800 */
[----:B0-----:R-:W-:Y:S02]  /*b400*/  IMAD.MOV.U32 R3, RZ, RZ, R20 ;  /* 0x000000ffff037224 */ /* 0x001fe400078e0014 */
[----:B------:R-:W-:Y:S01]  /*b410*/  @!P4 IMAD.IADD R7, R7, 0x1, -R2 ;  /* 0x000000010707c824 */ /* 0x000fe200078e0a02 */
[----:B------:R-:W-:Y:S01]  /*b420*/  IABS R16, R9 ;  /* 0x0000000900107213 */ /* 0x000fe20000000000 */
[----:B------:R-:W-:Y:S01]  /*b430*/  @!P5 IMAD.MOV R3, RZ, RZ, -R3 ;  /* 0x000000ffff03d224 */ /* 0x000fe200078e0a03 */
[----:B------:R-:W-:Y:S01]  /*b440*/  ISETP.GE.AND P5, PT, R8, RZ, PT ;  /* 0x000000ff0800720c */ /* 0x000fe20003fa6270 */
[----:B------:R-:W-:-:S02]  /*b450*/  IMAD R8, R2, R17, R15 ;  /* 0x0000001102087224 */ /* 0x000fc400078e020f */
[C---:B------:R-:W-:Y:S01]  /*b460*/  VIADD R11, R13.reuse, 0x2b ;  /* 0x0000002b0d0b7836 */ /* 0x040fe20000000000 */
[----:B------:R0:W-:Y:S01]  /*b470*/  STL [R1+0x68], R3 ;  /* 0x0000680301007387 */ /* 0x0001e20000100800 */
[----:B------:R-:W-:Y:S01]  /*b480*/  VIADD R0, R13, 0x29 ;  /* 0x000000290d007836 */ /* 0x000fe20000000000 */
[----:B------:R-:W-:Y:S01]  /*b490*/  ISETP.GT.U32.AND P4, PT, R2, R8, PT ;  /* 0x000000080200720c */ /* 0x000fe20003f84070 */
[----:B------:R-:W-:Y:S01]  /*b4a0*/  @!P2 IMAD.IADD R10, R10, 0x1, -R2 ;  /* 0x000000010a0aa824 */ /* 0x000fe200078e0a02 */
[----:B------:R-:W-:Y:S01]  /*b4b0*/  IABS R19, R11 ;  /* 0x0000000b00137213 */ /* 0x000fe20000000000 */
[----:B------:R-:W-:Y:S01]  /*b4c0*/  IMAD.MOV.U32 R18, RZ, RZ, R16 ;  /* 0x000000ffff127224 */ /* 0x000fe200078e0010 */
[----:B------:R-:W-:Y:S01]  /*b4d0*/  IABS R6, R0 ;  /* 0x0000000000067213 */ /* 0x000fe20000000000 */
[----:B------:R-:W-:Y:S01]  /*b4e0*/  @!P0 IMAD.IADD R14, R14, 0x1, -R2 ;  /* 0x000000010e0e8824 */ /* 0x000fe200078e0a02 */
[----:B------:R-:W-:Y:S01]  /*b4f0*/  ISETP.GT.U32.AND P2, PT, R2, R10, PT ;  /* 0x0000000a0200720c */ /* 0x000fe20003f44070 */
[----:B------:R-:W-:Y:S01]  /*b500*/  IMAD.HI.U32 R17, R23, R18, RZ ;  /* 0x0000001217117227 */ /* 0x000fe200078e00ff */
[----:B------:R-:W-:-:S03]  /*b510*/  ISETP.GE.AND P0, PT, R11, RZ, PT ;  /* 0x000000ff0b00720c */ /* 0x000fc60003f06270 */
[----:B------:R-:W-:-:S04]  /*b520*/  IMAD.HI.U32 R16, R23, R19, RZ ;  /* 0x0000001317107227 */ /* 0x000fc800078e00ff */
[----:B------:R-:W-:Y:S02]  /*b530*/  IMAD.MOV.U32 R15, RZ, RZ, R6 ;  /* 0x000000ffff0f7224 */ /* 0x000fe400078e0006 */
[----:B------:R-:W-:Y:S02]  /*b540*/  IMAD.MOV R11, RZ, RZ, -R17 ;  /* 0x000000ffff0b7224 */ /* 0x000fe400078e0a11 */
[----:B------:R-:W-:Y:S02]  /*b550*/  @!P4 IMAD.IADD R8, R8, 0x1, -R2 ;  /* 0x000000010808c824 */ /* 0x000fe400078e0a02 */
[----:B------:R-:W-:Y:S02]  /*b560*/  IMAD.MOV R16, RZ, RZ, -R16 ;  /* 0x000000ffff107224 */ /* 0x000fe400078e0a10 */
[----:B------:R-:W-:Y:S01]  /*b570*/  IMAD.HI.U32 R6, R23, R15, RZ ;  /* 0x0000000f17067227 */ /* 0x000fe200078e00ff */
[----:B------:R-:W-:-:S03]  /*b580*/  ISETP.GT.U32.AND P4, PT, R2, R8, PT ;  /* 0x000000080200720c */ /* 0x000fc60003f84070 */
[C---:B------:R-:W-:Y:S02]  /*b590*/  IMAD R11, R2.reuse, R11, R18 ;  /* 0x0000000b020b7224 */ /* 0x040fe400078e0212 */
[----:B------:R-:W-:Y:S02]  /*b5a0*/  VIADD R17, R13, 0x28 ;  /* 0x000000280d117836 */ /* 0x000fe40000000000 */
[----:B------:R-:W-:Y:S02]  /*b5b0*/  IMAD R16, R2, R16, R19 ;  /* 0x0000001002107224 */ /* 0x000fe400078e0213 */
[----:B------:R-:W-:Y:S01]  /*b5c0*/  IMAD.MOV R19, RZ, RZ, -R6 ;  /* 0x000000ffff137224 */ /* 0x000fe200078e0a06 */
[----:B------:R-:W-:Y:S01]  /*b5d0*/  IABS R18, R17 ;  /* 0x0000001100127213 */ /* 0x000fe20000000000 */
[----:B------:R-:W-:Y:S02]  /*b5e0*/  IMAD.MOV.U32 R6, RZ, RZ, R7 ;  /* 0x000000ffff067224 */ /* 0x000fe400078e0007 */
[----:B------:R-:W-:Y:S01]  /*b5f0*/  @!P2 IMAD.IADD R10, R10, 0x1, -R2 ;  /* 0x000000010a0aa824 */ /* 0x000fe200078e0a02 */
[----:B------:R-:W-:Y:S01]  /*b600*/  ISETP.GT.U32.AND P2, PT, R2, R11, PT ;  /* 0x0000000b0200720c */ /* 0x000fe20003f44070 */
[----:B-1----:R-:W-:-:S02]  /*b610*/  IMAD.MOV.U32 R4, RZ, RZ, R14 ;  /* 0x000000ffff047224 */ /* 0x002fc400078e000e */
[----:B------:R-:W-:Y:S01]  /*b620*/  @!P1 IMAD.MOV R6, RZ, RZ, -R6 ;  /* 0x000000ffff069224 */ /* 0x000fe200078e0a06 */
[C---:B------:R-:W-:Y:S01]  /*b630*/  ISETP.GT.U32.AND P1, PT, R2.reuse, R16, PT ;  /* 0x000000100200720c */ /* 0x040fe20003f24070 */
[----:B0-----:R-:W-:Y:S02]  /*b640*/  IMAD.MOV.U32 R3, RZ, RZ, R10 ;  /* 0x000000ffff037224 */ /* 0x001fe400078e000a */
[----:B------:R-:W-:Y:S01]  /*b650*/  IMAD R7, R2, R19, R15 ;  /* 0x0000001302077224 */ /* 0x000fe200078e020f */
[----:B------:R-:W-:Y:S01]  /*b660*/  STL [R1+0xdfc], R6 ;  /* 0x000dfc0601007387 */ /* 0x000fe20000100800 */
[----:B------:R-:W-:Y:S02]  /*b670*/  VIADD R15, R13, 0x27 ;  /* 0x000000270d0f7836 */ /* 0x000fe40000000000 */
[----:B------:R-:W-:-:S04]  /*b680*/  IMAD.HI.U32 R14, R23, R18, RZ ;  /* 0x00000012170e7227 */ /* 0x000fc800078e00ff */
[----:B------:R-:W-:Y:S01]  /*b690*/  @!P6 IMAD.MOV R4, RZ, RZ, -R4 ;  /* 0x000000ffff04e224 */ /* 0x000fe200078e0a04 */
[----:B------:R-:W-:Y:S01]  /*b6a0*/  ISETP.GE.AND P6, PT, R9, RZ, PT ;  /* 0x000000ff0900720c */ /* 0x000fe20003fc6270 */
[----:B------:R-:W-:Y:S01]  /*b6b0*/  @!P3 IMAD.MOV R3, RZ, RZ, -R3 ;  /* 0x000000ffff03b224 */ /* 0x000fe200078e0a03 */
[----:B------:R-:W-:Y:S01]  /*b6c0*/  IABS R9, R15 ;  /* 0x0000000f00097213 */ /* 0x000fe20000000000 */
[----:B------:R-:W-:Y:S01]  /*b6d0*/  @!P4 IMAD.IADD R8, R8, 0x1, -R2 ;  /* 0x000000010808c824 */ /* 0x000fe200078e0a02 */
[----:B------:R-:W-:Y:S01]  /*b6e0*/  STL [R1+0x30], R4 ;  /* 0x0000300401007387 */ /* 0x000fe20000100800 */
[----:B------:R-:W-:Y:S01]  /*b6f0*/  IMAD.MOV R14, RZ, RZ, -R14 ;  /* 0x000000ffff0e7224 */ /* 0x000fe200078e0a0e */
[----:B------:R-:W-:Y:S01]  /*b700*/  ISETP.GT.U32.AND P3, PT, R2, R7, PT ;  /* 0x000000070200720c */ /* 0x000fe20003f64070 */
[----:B------:R-:W-:Y:S01]  /*b710*/  @!P2 IMAD.IADD R11, R11, 0x1, -R2 ;  /* 0x000000010b0ba824 */ /* 0x000fe200078e0a02 */
[----:B------:R0:W-:Y:S01]  /*b720*/  STL [R1+0x60], R3 ;  /* 0x0000600301007387 */ /* 0x0001e20000100800 */
[----:B------:R-:W-:Y:S01]  /*b730*/  ISETP.GE.AND P4, PT, R0, RZ, PT ;  /* 0x000000ff0000720c */ /* 0x000fe20003f86270 */
[----:B------:R-:W-:-:S02]  /*b740*/  IMAD R0, R2, R14, R18 ;  /* 0x0000000e02007224 */ /* 0x000fc400078e0212 */
[----:B------:R-:W-:Y:S02]  /*b750*/  IMAD.MOV.U32 R14, RZ, RZ, R9 ;  /* 0x000000ffff0e7224 */ /* 0x000fe400078e0009 */
[----:B------:R-:W-:Y:S01]  /*b760*/  @!P1 IMAD.IADD R16, R16, 0x1, -R2 ;  /* 0x0000000110109824 */ /* 0x000fe200078e0a02 */
[----:B------:R-:W-:Y:S01]  /*b770*/  ISETP.GE.AND P1, PT, R17, RZ, PT ;  /* 0x000000ff1100720c */ /* 0x000fe20003f26270 */
[----:B------:R-:W-:-:S03]  /*b780*/  IMAD.HI.U32 R18, R23, R14, RZ ;  /* 0x0000000e17127227 */ /* 0x000fc600078e00ff */
[C---:B------:R-:W-:Y:S01]  /*b790*/  ISETP.GT.U32.AND P2, PT, R2.reuse, R16, PT ;  /* 0x000000100200720c */ /* 0x040fe20003f44070 */
[----:B0-----:R-:W-:Y:S02]  /*b7a0*/  IMAD.MOV.U32 R3, RZ, RZ, R8 ;  /* 0x000000ffff037224 */ /* 0x001fe400078e0008 */
[----:B------:R-:W-:Y:S02]  /*b7b0*/  IMAD.MOV R18, RZ, RZ, -R18 ;  /* 0x000000ffff127224 */ /* 0x000fe400078e0a12 */
[----:B------:R-:W-:Y:S01]  /*b7c0*/  @!P5 IMAD.MOV R3, RZ, RZ, -R3 ;  /* 0x000000ffff03d224 */ /* 0x000fe200078e0a03 */
[C---:B------:R-:W-:Y:S01]  /*b7d0*/  ISETP.GT.U32.AND P5, PT, R2.reuse, R11, PT ;  /* 0x0000000b0200720c */ /* 0x040fe20003fa4070 */
[----:B------:R-:W-:Y:S02]  /*b7e0*/  @!P3 IMAD.IADD R7, R7, 0x1, -R2 ;  /* 0x000000010707b824 */ /* 0x000fe400078e0a02 */
[C---:B------:R-:W-:Y:S01]  /*b7f0*/  IMAD R14, R2.reuse, R18, R14 ;  /* 0x00000012020e7224 */ /* 0x040fe200078e020e */
[----:B------:R0:W-:Y:S01]  /*b800*/  STL [R1+0x64], R3 ;  /* 0x0000640301007387 */ /* 0x0001e20000100800 */
[C---:B------:R-:W-:Y:S01]  /*b810*/  VIADD R8, R13.reuse, 0x25 ;  /* 0x000000250d087836 */ /* 0x040fe20000000000 */
[----:B------:R-:W-:Y:S01]  /*b820*/  ISETP.GT.U32.AND P3, PT, R2, R7, PT ;  /* 0x000000070200720c */ /* 0x000fe20003f64070 */
[----:B------:R-:W-:Y:S01]  /*b830*/  @!P2 IMAD.IADD R16, R16, 0x1, -R2 ;  /* 0x000000011010a824 */ /* 0x000fe200078e0a02 */
[----:B------:R-:W-:Y:S01]  /*b840*/  ISETP.GT.U32.AND P2, PT, R2, R0, PT ;  /* 0x000000000200720c */ /* 0x000fe20003f44070 */
[----:B------:R-:W-:Y:S01]  /*b850*/  VIADD R10, R13, 0x24 ;  /* 0x000000240d0a7836 */ /* 0x000fe20000000000 */
[----:B------:R-:W-:Y:S01]  /*b860*/  IABS R18, R8 ;  /* 0x0000000800127213 */ /* 0x000fe20000000000 */
[----:B------:R-:W-:-:S02]  /*b870*/  IMAD.MOV.U32 R4, RZ, RZ, R16 ;  /* 0x000000ffff047224 */ /* 0x000fc400078e0010 */
[--C-:B------:R-:W-:Y:S01]  /*b880*/  @!P5 IMAD.IADD R11, R11, 0x1, -R2.reuse ;  /* 0x000000010b0bd824 */ /* 0x100fe200078e0a02 */
[----:B------:R-:W-:Y:S01]  /*b890*/  ISETP.GT.U32.AND P5, PT, R2, R14, PT ;  /* 0x0000000e0200720c */ /* 0x000fe20003fa4070 */
[----:B------:R-:W-:Y:S01]  /*b8a0*/  VIADD R9, R13, 0x26 ;  /* 0x000000260d097836 */ /* 0x000fe20000000000 */
[----:B------:R-:W-:Y:S01]  /*b8b0*/  IABS R19, R10 ;  /* 0x0000000a00137213 */ /* 0x000fe20000000000 */
[----:B0-----:R-:W-:Y:S02]  /*b8c0*/  IMAD.MOV.U32 R3, RZ, RZ, R11 ;  /* 0x000000ffff037224 */ /* 0x001fe400078e000b */
[----:B------:R-:W-:Y:S01]  /*b8d0*/  @!P3 IMAD.IADD R7, R7, 0x1, -R2 ;  /* 0x000000010707b824 */ /* 0x000fe200078e0a02 */
[----:B------:R-:W-:Y:S01]  /*b8e0*/  ISETP.GE.AND P3, PT, R15, RZ, PT ;  /* 0x000000ff0f00720c */ /* 0x000fe20003f66270 */
[----:B------:R-:W-:Y:S01]  /*b8f0*/  IMAD.HI.U32 R15, R23, R18, RZ ;  /* 0x00000012170f7227 */ /* 0x000fe200078e00ff */
[----:B------:R-:W-:-:S03]  /*b900*/  IABS R17, R9 ;  /* 0x0000000900117213 */ /* 0x000fc60000000000 */
[----:B------:R-:W-:Y:S02]  /*b910*/  @!P0 IMAD.MOV R4, RZ, RZ, -R4 ;  /* 0x000000ffff048224 */ /* 0x000fe400078e0a04 */
[--C-:B------:R-:W-:Y:S02]  /*b920*/  @!P5 IMAD.IADD R14, R14, 0x1, -R2.reuse ;  /* 0x000000010e0ed824 */ /* 0x100fe400078e0a02 */
[----:B------:R-:W-:Y:S01]  /*b930*/  @!P6 IMAD.MOV R3, RZ, RZ, -R3 ;  /* 0x000000ffff03e224 */ /* 0x000fe200078e0a03 */
[----:B------:R-:W-:Y:S01]  /*b940*/  STL [R1+0x34], R4 ;  /* 0x0000340401007387 */ /* 0x000fe20000100800 */
[----:B------:R-:W-:Y:S01]  /*b950*/  @!P2 IMAD.IADD R0, R0, 0x1, -R2 ;  /* 0x000000010000a824 */ /* 0x000fe200078e0a02 */
[----:B------:R-:W-:Y:S01]  /*b960*/  ISETP.GE.AND P2, PT, R9, RZ, PT ;  /* 0x000000ff0900720c */ /* 0x000fe20003f46270 */
[----:B------:R-:W-:Y:S01]  /*b970*/  IMAD.MOV R15, RZ, RZ, -R15 ;  /* 0x000000ffff0f7224 */ /* 0x000fe200078e0a0f */
[C---:B------:R-:W-:Y:S01]  /*b980*/  ISETP.GT.U32.AND P5, PT, R2.reuse, R14, PT ;  /* 0x0000000e0200720c */ /* 0x040fe20003fa4070 */
[----:B------:R-:W-:Y:S01]  /*b990*/  IMAD.HI.U32 R9, R23, R19, RZ ;  /* 0x0000001317097227 */ /* 0x000fe200078e00ff */
[----:B------:R0:W-:Y:S01]  /*b9a0*/  STL [R1+0x50], R3 ;  /* 0x0000500301007387 */ /* 0x0001e20000100800 */
[----:B------:R-:W-:-:S02]  /*b9b0*/  ISETP.GT.U32.AND P0, PT, R2, R0, PT ;  /* 0x000000000200720c */ /* 0x000fc40003f04070 */
[----:B------:R-:W-:Y:S02]  /*b9c0*/  IMAD R18, R2, R15, R18 ;  /* 0x0000000f02127224 */ /* 0x000fe400078e0212 */
[----:B------:R-:W-:-:S04]  /*b9d0*/  IMAD.HI.U32 R20, R23, R17, RZ ;  /* 0x0000001117147227 */ /* 0x000fc800078e00ff */
[----:B------:R-:W-:Y:S02]  /*b9e0*/  IMAD.MOV R9, RZ, RZ, -R9 ;  /* 0x000000ffff097224 */ /* 0x000fe400078e0a09 */
[----:B0-----:R-:W-:Y:S02]  /*b9f0*/  IMAD.MOV.U32 R3, RZ, RZ, R7 ;  /* 0x000000ffff037224 */ /* 0x001fe400078e0007 */
[----:B------:R-:W-:Y:S02]  /*ba00*/  IMAD.MOV R20, RZ, RZ, -R20 ;  /* 0x000000ffff147224 */ /* 0x000fe400078e0a14 */
[----:B------:R-:W-:Y:S01]  /*ba10*/  @!P4 IMAD.MOV R3, RZ, RZ, -R3 ;  /* 0x000000ffff03c224 */ /* 0x000fe200078e0a03 */
[C---:B------:R-:W-:Y:S01]  /*ba20*/  ISETP.GT.U32.AND P4, PT, R2.reuse, R18, PT ;  /* 0x000000120200720c */ /* 0x040fe20003f84070 */
[C---:B------:R-:W-:Y:S02]  /*ba30*/  IMAD R19, R2.reuse, R9, R19 ;  /* 0x0000000902137224 */ /* 0x040fe400078e0213 */
[----:B------:R-:W-:Y:S01]  /*ba40*/  IMAD R17, R2, R20, R17 ;  /* 0x0000001402117224 */ /* 0x000fe200078e0211 */
[----:B------:R0:W-:Y:S01]  /*ba50*/  STL [R1+0x58], R3 ;  /* 0x0000580301007387 */ /* 0x0001e20000100800 */
[--C-:B------:R-:W-:Y:S01]  /*ba60*/  @!P5 IMAD.IADD R14, R14, 0x1, -R2.reuse ;  /* 0x000000010e0ed824 */ /* 0x100fe200078e0a02 */
[----:B------:R-:W-:Y:S01]  /*ba70*/  ISETP.GT.U32.AND P5, PT, R2, R19, PT ;  /* 0x000000130200720c */ /* 0x000fe20003fa4070 */
[----:B------:R-:W-:Y:S01]  /*ba80*/  @!P0 IMAD.IADD R0, R0, 0x1, -R2 ;  /* 0x0000000100008824 */ /* 0x000fe200078e0a02 */
[----:B------:R-:W-:Y:S01]  /*ba90*/  ISETP.GT.U32.AND P6, PT, R2, R17, PT ;  /* 0x000000110200720c */ /* 0x000fe20003fc4070 */
[C---:B------:R-:W-:Y:S01]  /*baa0*/  VIADD R7, R13.reuse, 0x22 ;  /* 0x000000220d077836 */ /* 0x040fe20000000000 */
[----:B------:R-:W-:Y:S01]  /*bab0*/  ISETP.GE.AND P0, PT, R8, RZ, PT ;  /* 0x000000ff0800720c */ /* 0x000fe20003f06270 */
[----:B------:R-:W-:-:S02]  /*bac0*/  VIADD R11, R13, 0x23 ;  /* 0x000000230d0b7836 */ /* 0x000fc40000000000 */
[----:B------:R-:W-:Y:S01]  /*bad0*/  @!P4 IMAD.IADD R18, R18, 0x1, -R2 ;  /* 0x000000011212c824 */ /* 0x000fe200078e0a02 */
[----:B------:R-:W-:Y:S01]  /*bae0*/  IABS R8, R7 ;  /* 0x0000000700087213 */ /* 0x000fe20000000000 */
[----:B0-----:R-:W-:Y:S01]  /*baf0*/  IMAD.MOV.U32 R3, RZ, RZ, R0 ;  /* 0x000000ffff037224 */ /* 0x001fe200078e0000 */
[----:B------:R-:W-:Y:S01]  /*bb00*/  IABS R9, R11 ;  /* 0x0000000b00097213 */ /* 0x000fe20000000000 */
[----:B------:R-:W-:Y:S02]  /*bb10*/  VIADD R0, R13, 0x21 ;  /* 0x000000210d007836 */ /* 0x000fe40000000000 */
[----:B------:R-:W-:Y:S01]  /*bb20*/  @!P1 IMAD.MOV R3, RZ, RZ, -R3 ;  /* 0x000000ffff039224 */ /* 0x000fe200078e0a03 */
[----:B------:R-:W-:Y:S01]  /*bb30*/  ISETP.GT.U32.AND P1, PT, R2, R18, PT ;  /* 0x000000120200720c */ /* 0x000fe20003f24070 */
[--C-:B------:R-:W-:Y:S01]  /*bb40*/  @!P5 IMAD.IADD R19, R19, 0x1, -R2.reuse ;  /* 0x000000011313d824 */ /* 0x100fe200078e0a02 */
[----:B------:R-:W-:Y:S01]  /*bb50*/  IABS R16, R0 ;  /* 0x0000000000107213 */ /* 0x000fe20000000000 */
[----:B------:R-:W-:Y:S01]  /*bb60*/  @!P6 IMAD.IADD R17, R17, 0x1, -R2 ;  /* 0x000000011111e824 */ /* 0x000fe200078e0a02 */
[----:B------:R-:W-:Y:S01]  /*bb70*/  ISETP.GE.AND P6, PT, R10, RZ, PT ;  /* 0x000000ff0a00720c */ /* 0x000fe20003fc6270 */
[C---:B------:R-:W-:Y:S01]  /*bb80*/  IMAD.HI.U32 R10, R23.reuse, R8, RZ ;  /* 0x00000008170a7227 */ /* 0x040fe200078e00ff */
[C---:B------:R-:W-:Y:S01]  /*bb90*/  ISETP.GT.U32.AND P5, PT, R2.reuse, R19, PT ;  /* 0x000000130200720c */ /* 0x040fe20003fa4070 */
[----:B------:R0:W-:Y:S01]  /*bba0*/  STL [R1+0x5c], R3 ;  /* 0x00005c0301007387 */ /* 0x0001e20000100800 */
[----:B------:R-:W-:Y:S01]  /*bbb0*/  ISETP.GT.U32.AND P4, PT, R2, R17, PT ;  /* 0x000000110200720c */ /* 0x000fe20003f84070 */
[----:B------:R-:W-:-:S04]  /*bbc0*/  IMAD.HI.U32 R15, R23, R9, RZ ;  /* 0x00000009170f7227 */ /* 0x000fc800078e00ff */
[----:B------:R-:W-:Y:S02]  /*bbd0*/  IMAD.MOV R10, RZ, RZ, -R10 ;  /* 0x000000ffff0a7224 */ /* 0x000fe400078e0a0a */
[----:B------:R-:W-:Y:S02]  /*bbe0*/  IMAD.MOV R15, RZ, RZ, -R15 ;  /* 0x000000ffff0f7224 */ /* 0x000fe400078e0a0f */
[----:B------:R-:W-:Y:S01]  /*bbf0*/  @!P1 IMAD.IADD R18, R18, 0x1, -R2 ;  /* 0x0000000112129824 */ /* 0x000fe200078e0a02 */
[----:B------:R-:W-:Y:S01]  /*bc00*/  ISETP.GE.AND P1, PT, R7, RZ, PT ;  /* 0x000000ff0700720c */ /* 0x000fe20003f26270 */
[C---:B------:R-:W-:Y:S02]  /*bc10*/  IMAD R7, R2.reuse, R10, R8 ;  /* 0x0000000a02077224 */ /* 0x040fe400078e0208 */
[----:B------:R-:W-:Y:S02]  /*bc20*/  IMAD R9, R2, R15, R9 ;  /* 0x0000000f02097224 */ /* 0x000fe400078e0209 */
[----:B0-----:R-:W-:-:S02]  /*bc30*/  IMAD.MOV.U32 R3, RZ, RZ, R14 ;  /* 0x000000ffff037224 */ /* 0x001fc400078e000e */
[--C-:B------:R-:W-:Y:S01]  /*bc40*/  @!P5 IMAD.IADD R19, R19, 0x1, -R2.reuse ;  /* 0x000000011313d824 */ /* 0x100fe200078e0a02 */
[C---:B------:R-:W-:Y:S01]  /*bc50*/  ISETP.GT.U32.AND P5, PT, R2.reuse, R7, PT ;  /* 0x000000070200720c */ /* 0x040fe20003fa4070 */
[----:B------:R-:W-:Y:S01]  /*bc60*/  @!P3 IMAD.MOV R3, RZ, RZ, -R3 ;  /* 0x000000ffff03b224 */ /* 0x000fe200078e0a03 */
[----:B------:R-:W-:Y:S01]  /*bc70*/  ISETP.GT.U32.AND P3, PT, R2, R9, PT ;  /* 0x000000090200720c */ /* 0x000fe20003f64070 */
[----:B------:R-:W-:Y:S01]  /*bc80*/  @!P4 IMAD.IADD R17, R17, 0x1, -R2 ;  /* 0x000000011111c824 */ /* 0x000fe200078e0a02 */
[----:B------:R-:W-:Y:S01]  /*bc90*/  ISETP.GE.AND P4, PT, R11, RZ, PT ;  /* 0x000000ff0b00720c */ /* 0x000fe20003f86270 */
[----:B------:R-:W-:Y:S01]  /*bca0*/  IMAD.HI.U32 R11, R23, R16, RZ ;  /* 0x00000010170b7227 */ /* 0x000fe200078e00ff */
[----:B------:R0:W-:Y:S03]  /*bcb0*/  STL [R1+0x54], R3 ;  /* 0x0000540301007387 */ /* 0x0001e60000100800 */
[----:B------:R-:W-:-:S02]  /*bcc0*/  IMAD.MOV R11, RZ, RZ, -R11 ;  /* 0x000000ffff0b7224 */ /* 0x000fc400078e0a0b */
[----:B------:R-:W-:Y:S02]  /*bcd0*/  VIADD R8, R13, 0x1f ;  /* 0x0000001f0d087836 */ /* 0x000fe40000000000 */
[--C-:B------:R-:W-:Y:S02]  /*bce0*/  @!P5 IMAD.IADD R7, R7, 0x1, -R2.reuse ;  /* 0x000000010707d824 */ /* 0x100fe400078e0a02 */
[----:B------:R-:W-:Y:S01]  /*bcf0*/  @!P3 IMAD.IADD R9, R9, 0x1, -R2 ;  /* 0x000000010909b824 */ /* 0x000fe200078e0a02 */
[----:B------:R-:W-:Y:S01]  /*bd00*/  IABS R10, R8 ;  /* 0x00000008000a7213 */ /* 0x000fe20000000000 */
[----:B0-----:R-:W-:Y:S01]  /*bd10*/  IMAD.MOV.U32 R3, RZ, RZ, R17 ;  /* 0x000000ffff037224 */ /* 0x001fe200078e0011 */
[----:B------:R-:W-:Y:S01]  /*bd20*/  ISETP.GE.AND P3, PT, R0, RZ, PT ;  /* 0x000000ff0000720c */ /* 0x000fe20003f66270 */
[C---:B------:R-:W-:Y:S01]  /*bd30*/  IMAD R16, R2.reuse, R11, R16 ;  /* 0x0000000b02107224 */ /* 0x040fe200078e0210 */
[C---:B------:R-:W-:Y:S01]  /*bd40*/  ISETP.GT.U32.AND P5, PT, R2.reuse, R9, PT ;  /* 0x000000090200720c */ /* 0x040fe20003fa4070 */
[----:B------:R-:W-:Y:S01]  /*bd50*/  @!P2 IMAD.MOV R3, RZ, RZ, -R3 ;  /* 0x000000ffff03a224 */ /* 0x000fe200078e0a03 */
[----:B------:R-:W-:Y:S01]  /*bd60*/  ISETP.GT.U32.AND P2, PT, R2, R7, PT ;  /* 0x000000070200720c */ /* 0x000fe20003f44070 */
[----:B------:R-:W-:-:S02]  /*bd70*/  IMAD.MOV.U32 R4, RZ, RZ, R18 ;  /* 0x000000ffff047224 */ /* 0x000fc400078e0012 */
[----:B------:R-:W-:Y:S01]  /*bd80*/  VIADD R15, R13, 0x20 ;  /* 0x000000200d0f7836 */ /* 0x000fe20000000000 */
[----:B------:R0:W-:Y:S01]  /*bd90*/  STL [R1+0x4c], R3 ;  /* 0x00004c0301007387 */ /* 0x0001e20000100800 */
[----:B------:R-:W-:Y:S01]  /*bda0*/  @!P0 IMAD.MOV R4, RZ, RZ, -R4 ;  /* 0x000000ffff048224 */ /* 0x000fe200078e0a04 */
[----:B------:R-:W-:Y:S01]  /*bdb0*/  ISETP.GT.U32.AND P0, PT, R2, R16, PT ;  /* 0x000000100200720c */ /* 0x000fe20003f04070 */
[----:B------:R-:W-:Y:S01]  /*bdc0*/  IMAD.HI.U32 R18, R23, R10, RZ ;  /* 0x0000000a17127227 */ /* 0x000fe200078e00ff */
[----:B------:R-:W-:Y:S02]  /*bdd0*/  IABS R14, R15 ;  /* 0x0000000f000e7213 */ /* 0x000fe40000000000 */
[----:B------:R1:W-:Y:S01]  /*bde0*/  STL [R1+0x48], R4 ;  /* 0x0000480401007387 */ /* 0x0003e20000100800 */
[--C-:B------:R-:W-:Y:S01]  /*bdf0*/  @!P5 IMAD.IADD R9, R9, 0x1, -R2.reuse ;  /* 0x000000010909d824 */ /* 0x100fe200078e0a02 */
[----:B------:R-:W-:Y:S01]  /*be00*/  ISETP.GE.AND P5, PT, R8, RZ, PT ;  /* 0x000000ff0800720c */ /* 0x000fe20003fa6270 */
[----:B------:R-:W-:-:S02]  /*be10*/  @!P2 IMAD.IADD R7, R7, 0x1, -R2 ;  /* 0x000000010707a824 */ /* 0x000fc400078e0a02 */
[----:B0-----:R-:W-:Y:S02]  /*be20*/  IMAD.MOV.U32 R3, RZ, RZ, R19 ;  /* 0x000000ffff037224 */ /* 0x001fe400078e0013 */
[----:B------:R-:W-:-:S04]  /*be30*/  IMAD.HI.U32 R17, R23, R14, RZ ;  /* 0x0000000e17117227 */ /* 0x000fc800078e00ff */
[----:B------:R-:W-:Y:S01]  /*be40*/  @!P6 IMAD.MOV R3, RZ, RZ, -R3 ;  /* 0x000000ffff03e224 */ /* 0x000fe200078e0a03 */
[----:B------:R-:W-:Y:S01]  /*be50*/  ISETP.GE.AND P6, PT, R15, RZ, PT ;  /* 0x000000ff0f00720c */ /* 0x000fe20003fc6270 */
[----:B------:R-:W-:Y:S02]  /*be60*/  IMAD.MOV R15, RZ, RZ, -R18 ;  /* 0x000000ffff0f7224 */ /* 0x000fe400078e0a12 */
[----:B------:R-:W-:Y:S01]  /*be70*/  VIADD R0, R13, 0x1e ;  /* 0x0000001e0d007836 */ /* 0x000fe20000000000 */
[----:B------:R0:W-:Y:S01]  /*be80*/  STL [R1+0x3c], R3 ;  /* 0x00003c0301007387 */ /* 0x0001e20000100800 */
[----:B------:R-:W-:Y:S02]  /*be90*/  IMAD R8, R2, R15, R10 ;  /* 0x0000000f02087224 */ /* 0x000fe400078e020a */
[----:B------:R-:W-:Y:S01]  /*bea0*/  @!P0 IMAD.IADD R16, R16, 0x1, -R2 ;  /* 0x0000000110108824 */ /* 0x000fe200078e0a02 */
[----:B------:R-:W-:Y:S01]  /*beb0*/  IABS R11, R0 ;  /* 0x00000000000b7213 */ /* 0x000fe20000000000 */
[----:B------:R-:W-:-:S02]  /*bec0*/  IMAD.MOV R17, RZ, RZ, -R17 ;  /* 0x000000ffff117224 */ /* 0x000fc400078e0a11 */
[----:B-1----:R-:W-:Y:S01]  /*bed0*/  IMAD.MOV.U32 R4, RZ, RZ, R9 ;  /* 0x000000ffff047224 */ /* 0x002fe200078e0009 */
[C---:B------:R-:W-:Y:S01]  /*bee0*/  ISETP.GT.U32.AND P0, PT, R2.reuse, R16, PT ;  /* 0x000000100200720c */ /* 0x040fe20003f04070 */
[C---:B------:R-:W-:Y:S02]  /*bef0*/  IMAD R14, R2.reuse, R17, R14 ;  /* 0x00000011020e7224 */ /* 0x040fe400078e020e */
[----:B0-----:R-:W-:Y:S02]  /*bf00*/  IMAD.MOV.U32 R3, RZ, RZ, R7 ;  /* 0x000000ffff037224 */ /* 0x001fe400078e0007 */
[----:B------:R-:W-:Y:S01]  /*bf10*/  IMAD.HI.U32 R10, R23, R11, RZ ;  /* 0x0000000b170a7227 */ /* 0x000fe200078e00ff */
[----:B------:R-:W-:-:S03]  /*bf20*/  ISETP.GT.U32.AND P2, PT, R2, R14, PT ;  /* 0x0000000e0200720c */ /* 0x000fc60003f44070 */
[----:B------:R-:W-:Y:S01]  /*bf30*/  @!P1 IMAD.MOV R3, RZ, RZ, -R3 ;  /* 0x000000ffff039224 */ /* 0x000fe200078e0a03 */
[----:B------:R-:W-:Y:S01]  /*bf40*/  ISETP.GT.U32.AND P1, PT, R2, R8, PT ;  /* 0x000000080200720c */ /* 0x000fe20003f24070 */
[----:B------:R-:W-:Y:S02]  /*bf50*/  IMAD.MOV R10, RZ, RZ, -R10 ;  /* 0x000000ffff0a7224 */ /* 0x000fe400078e0a0a */
[C---:B------:R-:W-:Y:S02]  /*bf60*/  VIADD R17, R13.reuse, 0x1d ;  /* 0x0000001d0d117836 */ /* 0x040fe40000000000 */
[----:B------:R-:W-:Y:S01]  /*bf70*/  @!P4 IMAD.MOV R4, RZ, RZ, -R4 ;  /* 0x000000ffff04c224 */ /* 0x000fe200078e0a04 */
[----:B------:R-:W-:Y:S01]  /*bf80*/  ISETP.GE.AND P4, PT, R0, RZ, PT ;  /* 0x000000ff0000720c */ /* 0x000fe20003f86270 */
[----:B------:R-:W-:Y:S01]  /*bf90*/  IMAD R11, R2, R10, R11 ;  /* 0x0000000a020b7224 */ /* 0x000fe200078e020b */
[----:B------:R-:W-:Y:S01]  /*bfa0*/  IABS R15, R17 ;  /* 0x00000011000f7213 */ /* 0x000fe20000000000 */
[--C-:B------:R-:W-:Y:S01]  /*bfb0*/  @!P0 IMAD.IADD R16, R16, 0x1, -R2.reuse ;  /* 0x0000000110108824 */ /* 0x100fe200078e0a02 */
[----:B------:R-:W-:Y:S01]  /*bfc0*/  STL [R1+0x40], R4 ;  /* 0x0000400401007387 */ /* 0x000fe20000100800 */
[C---:B------:R-:W-:Y:S01]  /*bfd0*/  VIADD R7, R13.reuse, 0x1c ;  /* 0x0000001c0d077836 */ /* 0x040fe20000000000 */
[----:B------:R-:W-:Y:S01]  /*bfe0*/  ISETP.GT.U32.AND P0, PT, R2, R11, PT ;  /* 0x0000000b0200720c */ /* 0x000fe20003f04070 */
[--C-:B------:R-:W-:Y:S01]  /*bff0*/  @!P1 IMAD.IADD R8, R8, 0x1, -R2.reuse ;  /* 0x0000000108089824 */ /* 0x100fe200078e0a02 */
[----:B------:R0:W-:Y:S01]  /*c000*/  STL [R1+0x44], R3 ;  /* 0x0000440301007387 */ /* 0x0001e20000100800 */
[----:B------:R-:W-:Y:S01]  /*c010*/  @!P2 IMAD.IADD R14, R14, 0x1, -R2 ;  /* 0x000000010e0ea824 */ /* 0x000fe200078e0a02 */
[----:B------:R-:W-:Y:S01]  /*c020*/  IABS R10, R7 ;  /* 0x00000007000a7213 */ /* 0x000fe20000000000 */
[C---:B------:R-:W-:Y:S01]  /*c030*/  VIADD R0, R13.reuse, 0x1b ;  /* 0x0000001b0d007836 */ /* 0x040fe20000000000 */
[C---:B------:R-:W-:Y:S01]  /*c040*/  ISETP.GT.U32.AND P1, PT, R2.reuse, R8, PT ;  /* 0x000000080200720c */ /* 0x040fe20003f24070 */
[C---:B------:R-:W-:Y:S01]  /*c050*/  VIADD R19, R13.reuse, 0x13 ;  /* 0x000000130d137836 */ /* 0x040fe20000000000 */
[----:B------:R-:W-:Y:S01]  /*c060*/  ISETP.GT.U32.AND P2, PT, R2, R14, PT ;  /* 0x0000000e0200720c */ /* 0x000fe20003f44070 */
[----:B------:R-:W-:Y:S01]  /*c070*/  VIADD R6, R13, 0x4 ;  /* 0x000000040d067836 */ /* 0x000fe20000000000 */
[----:B------:R-:W-:Y:S01]  /*c080*/  IABS R9, R0 ;  /* 0x0000000000097213 */ /* 0x000fe20000000000 */
[----:B0-----:R-:W-:-:S02]  /*c090*/  IMAD.MOV.U32 R3, RZ, RZ, R16 ;  /* 0x000000ffff037224 */ /* 0x001fc400078e0010 */
[----:B------:R-:W-:-:S04]  /*c0a0*/  IMAD.HI.U32 R16, R23, R15, RZ ;  /* 0x0000000f17107227 */ /* 0x000fc800078e00ff */
[----:B------:R-:W-:Y:S01]  /*c0b0*/  @!P3 IMAD.MOV R3, RZ, RZ, -R3 ;  /* 0x000000ffff03b224 */ /* 0x000fe200078e0a03 */
[----:B------:R-:W-:Y:S01]  /*c0c0*/  ISETP.GE.AND P3, PT, R17, RZ, PT ;  /* 0x000000ff1100720c */ /* 0x000fe20003f66270 */
[----:B------:R-:W-:Y:S02]  /*c0d0*/  IMAD.MOV R17, RZ, RZ, -R16 ;  /* 0x000000ffff117224 */ /* 0x000fe400078e0a10 */
[----:B------:R-:W-:Y:S01]  /*c0e0*/  IMAD.HI.U32 R16, R23, R10, RZ ;  /* 0x0000000a17107227 */ /* 0x000fe200078e00ff */
[----:B------:R0:W-:Y:S03]  /*c0f0*/  STL [R1+0x150], R3 ;  /* 0x0001500301007387 */ /* 0x0001e60000100800 */
[----:B------:R-:W-:Y:S02]  /*c100*/  IMAD R15, R2, R17, R15 ;  /* 0x00000011020f7224 */ /* 0x000fe400078e020f */
[----:B------:R-:W-:-:S02]  /*c110*/  IMAD.MOV R16, RZ, RZ, -R16 ;  /* 0x000000ffff107224 */ /* 0x000fc400078e0a10 */
[--C-:B------:R-:W-:Y:S01]  /*c120*/  @!P1 IMAD.IADD R8, R8, 0x1, -R2.reuse ;  /* 0x0000000108089824 */ /* 0x100fe200078e0a02 */
[C---:B------:R-:W-:Y:S01]  /*c130*/  ISETP.GT.U32.AND P1, PT, R2.reuse, R15, PT ;  /* 0x0000000f0200720c */ /* 0x040fe20003f24070 */
[----:B------:R-:W-:Y:S02]  /*c140*/  @!P0 IMAD.IADD R11, R11, 0x1, -R2 ;  /* 0x000000010b0b8824 */ /* 0x000fe400078e0a02 */
[C---:B------:R-:W-:Y:S02]  /*c150*/  IMAD R10, R2.reuse, R16, R10 ;  /* 0x00000010020a7224 */ /* 0x040fe400078e020a */
[----:B0-----:R-:W-:Y:S01]  /*c160*/  IMAD.MOV.U32 R3, RZ, RZ, R8 ;  /* 0x000000ffff037224 */ /* 0x001fe200078e0008 */
[----:B------:R-:W-:Y:S01]  /*c170*/  ISETP.GT.U32.AND P0, PT, R2, R11, PT ;  /* 0x0000000b0200720c */ /* 0x000fe20003f04070 */
[----:B------:R-:W-:Y:S01]  /*c180*/  @!P2 IMAD.IADD R14, R14, 0x1, -R2 ;  /* 0x000000010e0ea824 */ /* 0x000fe200078e0a02 */
[----:B------:R-:W-:Y:S01]  /*c190*/  ISETP.GE.AND P2, PT, R7, RZ, PT ;  /* 0x000000ff0700720c */ /* 0x000fe20003f46270 */
[----:B------:R-:W-:Y:S01]  /*c1a0*/  @!P5 IMAD.MOV R3, RZ, RZ, -R3 ;  /* 0x000000ffff03d224 */ /* 0x000fe200078e0a03 */
[----:B------:R-:W-:Y:S01]  /*c1b0*/  ISETP.GT.U32.AND P5, PT, R2, R10, PT ;  /* 0x0000000a0200720c */ /* 0x000fe20003fa4070 */
[----:B------:R-:W-:-:S04]  /*c1c0*/  IMAD.HI.U32 R7, R23, R9, RZ ;  /* 0x0000000917077227 */ /* 0x000fc800078e00ff */
[----:B------:R-:W-:Y:S02]  /*c1d0*/  IMAD.MOV.U32 R4, RZ, RZ, R14 ;  /* 0x000000ffff047224 */ /* 0x000fe400078e000e */
[----:B------:R-:W-:Y:S02]  /*c1e0*/  IMAD.MOV R8, RZ, RZ, -R7 ;  /* 0x000000ffff087224 */ /* 0x000fe400078e0a07 */
[----:B------:R-:W-:Y:S02]  /*c1f0*/  VIADD R7, R13, 0x1a ;  /* 0x0000001a0d077836 */ /* 0x000fe40000000000 */
[----:B------:R-:W-:Y:S02]  /*c200*/  @!P1 IMAD.IADD R15, R15, 0x1, -R2 ;  /* 0x000000010f0f9824 */ /* 0x000fe400078e0a02 */
[----:B------:R-:W-:Y:S01]  /*c210*/  @!P6 IMAD.MOV R4, RZ, RZ, -R4 ;  /* 0x000000ffff04e224 */ /* 0x000fe200078e0a04 */
[----:B------:R-:W-:Y:S01]  /*c220*/  ISETP.GE.AND P6, PT, R0, RZ, PT ;  /* 0x000000ff0000720c */ /* 0x000fe20003fc6270 */
[--C-:B------:R-:W-:Y:S01]  /*c230*/  @!P0 IMAD.IADD R11, R11, 0x1, -R2.reuse ;  /* 0x000000010b0b8824 */ /* 0x100fe200078e0a02 */
[----:B------:R-:W-:Y:S01]  /*c240*/  ISETP.GE.AND P0, PT, R7, RZ, PT ;  /* 0x000000ff0700720c */ /* 0x000fe20003f06270 */
[----:B------:R-:W-:Y:S01]  /*c250*/  VIADD R16, R13, 0x19 ;  /* 0x000000190d107836 */ /* 0x000fe20000000000 */
[----:B------:R-:W-:Y:S01]  /*c260*/  IABS R7, R7 ;  /* 0x0000000700077213 */ /* 0x000fe20000000000 */
[----:B------:R-:W-:Y:S01]  /*c270*/  @!P5 IMAD.IADD R10, R10, 0x1, -R2 ;  /* 0x000000010a0ad824 */ /* 0x000fe200078e0a02 */
[C---:B------:R-:W-:Y:S01]  /*c280*/  ISETP.GT.U32.AND P1, PT, R2.reuse, R15, PT ;  /* 0x0000000f0200720c */ /* 0x040fe20003f24070 */
[----:B------:R-:W-:Y:S01]  /*c290*/  STL [R1+0x114], R4 ;  /* 0x0001140401007387 */ /* 0x000fe20000100800 */
[----:B------:R-:W-:Y:S01]  /*c2a0*/  IABS R0, R16 ;  /* 0x0000001000007213 */ /* 0x000fe20000000000 */
[C---:B------:R-:W-:Y:S01]  /*c2b0*/  IMAD R9, R2.reuse, R8, R9 ;  /* 0x0000000802097224 */ /* 0x040fe200078e0209 */
[----:B------:R-:W-:Y:S01]  /*c2c0*/  ISETP.GT.U32.AND P5, PT, R2, R10, PT ;  /* 0x0000000a0200720c */ /* 0x000fe20003fa4070 */
[----:B------:R0:W-:Y:S01]  /*c2d0*/  STL [R1+0x118], R3 ;  /* 0x0001180301007387 */ /* 0x0001e20000100800 */
[----:B------:R-:W-:Y:S01]  /*c2e0*/  IABS R8, R12 ;  /* 0x0000000c00087213 */ /* 0x000fe20000000000 */
[----:B------:R-:W-:-:S03]  /*c2f0*/  IMAD.HI.U32 R17, R23, R0, RZ ;  /* 0x0000000017117227 */ /* 0x000fc600078e00ff */
[----:B------:R-:W1:Y:S01]  /*c300*/  I2F.RP R14, R8 ;  /* 0x00000008000e7306 */ /* 0x000e620000209400 */
[----:B------:R-:W-:Y:S02]  /*c310*/  IMAD.MOV R17, RZ, RZ, -R17 ;  /* 0x000000ffff117224 */ /* 0x000fe400078e0a11 */
[----:B------:R-:W-:Y:S01]  /*c320*/  @!P1 IMAD.IADD R15, R15, 0x1, -R2 ;  /* 0x000000010f0f9824 */ /* 0x000fe200078e0a02 */
[----:B------:R-:W-:Y:S01]  /*c330*/  ISETP.GE.AND P1, PT, R16, RZ, PT ;  /* 0x000000ff1000720c */ /* 0x000fe20003f26270 */
[----:B0-----:R-:W-:Y:S02]  /*c340*/  IMAD.MOV.U32 R3, RZ, RZ, R11 ;  /* 0x000000ffff037224 */ /* 0x001fe400078e000b */
[----:B------:R-:W-:-:S04]  /*c350*/  IMAD.HI.U32 R11, R23, R7, RZ ;  /* 0x00000007170b7227 */ /* 0x000fc800078e00ff */
[----:B------:R-:W-:Y:S02]  /*c360*/  IMAD.MOV R11, RZ, RZ, -R11 ;  /* 0x000000ffff0b7224 */ /* 0x000fe400078e0a0b */
[----:B------:R-:W-:Y:S02]  /*c370*/  @!P5 IMAD.IADD R10, R10, 0x1, -R2 ;  /* 0x000000010a0ad824 */ /* 0x000fe400078e0a02 */
[C---:B------:R-:W-:Y:S01]  /*c380*/  IMAD R7, R2.reuse, R11, R7 ;  /* 0x0000000b02077224 */ /* 0x040fe200078e0207 */
[----:B-1----:R-:W0:Y:S01]  /*c390*/  MUFU.RCP R14, R14 ;  /* 0x0000000e000e7308 */ /* 0x002e220000001000 */
[C---:B------:R-:W-:Y:S02]  /*c3a0*/  IMAD R0, R2.reuse, R17, R0 ;  /* 0x0000001102007224 */ /* 0x040fe400078e0200 */
[----:B------:R-:W-:Y:S01]  /*c3b0*/  IMAD.MOV.U32 R4, RZ, RZ, R15 ;  /* 0x000000ffff047224 */ /* 0x000fe200078e000f */
[C---:B------:R-:W-:Y:S01]  /*c3c0*/  ISETP.GT.U32.AND P5, PT, R2.reuse, R7, PT ;  /* 0x000000070200720c */ /* 0x040fe20003fa4070 */
[----:B------:R-:W-:Y:S01]  /*c3d0*/  @!P4 IMAD.MOV R3, RZ, RZ, -R3 ;  /* 0x000000ffff03c224 */ /* 0x000fe200078e0a03 */
[C---:B------:R-:W-:Y:S01]  /*c3e0*/  ISETP.GT.U32.AND P4, PT, R2.reuse, R9, PT ;  /* 0x000000090200720c */ /* 0x040fe20003f84070 */
[----:B------:R-:W-:Y:S01]  /*c3f0*/  @!P3 IMAD.MOV R4, RZ, RZ, -R4 ;  /* 0x000000ffff04b224 */ /* 0x000fe200078e0a04 */
[----:B------:R-:W-:Y:S01]  /*c400*/  ISETP.GT.U32.AND P3, PT, R2, R0, PT ;  /* 0x000000000200720c */ /* 0x000fe20003f64070 */
[C---:B------:R-:W-:Y:S01]  /*c410*/  VIADD R16, R13.reuse, 0x18 ;  /* 0x000000180d107836 */ /* 0x040fe20000000000 */
[----:B------:R1:W-:Y:S01]  /*c420*/  STL [R1+0x11c], R3 ;  /* 0x00011c0301007387 */ /* 0x0003e20000100800 */
[----:B------:R-:W-:-:S02]  /*c430*/  VIADD R11, R13, 0x17 ;  /* 0x000000170d0b7836 */ /* 0x000fc40000000000 */
[----:B------:R-:W-:Y:S01]  /*c440*/  VIADD R17, R13, 0x15 ;  /* 0x000000150d117836 */ /* 0x000fe20000000000 */
[----:B------:R-:W-:Y:S01]  /*c450*/  IABS R20, R16 ;  /* 0x0000001000147213 */ /* 0x000fe20000000000 */
[----:B------:R3:W-:Y:S01]  /*c460*/  STL [R1+0x10c], R4 ;  /* 0x00010c0401007387 */ /* 0x0007e20000100800 */
[----:B------:R-:W-:Y:S01]  /*c470*/  IABS R18, R11 ;  /* 0x0000000b00127213 */ /* 0x000fe20000000000 */
[--C-:B------:R-:W-:Y:S01]  /*c480*/  @!P5 IMAD.IADD R7, R7, 0x1, -R2.reuse ;  /* 0x000000010707d824 */ /* 0x100fe200078e0a02 */
[----:B------:R-:W-:Y:S01]  /*c490*/  ISETP.GE.AND P5, PT, R16, RZ, PT ;  /* 0x000000ff1000720c */ /* 0x000fe20003fa6270 */
[----:B------:R-:W-:Y:S02]  /*c4a0*/  @!P4 IMAD.IADD R9, R9, 0x1, -R2 ;  /* 0x000000010909c824 */ /* 0x000fe400078e0a02 */
[----:B-1----:R-:W-:Y:S02]  /*c4b0*/  IMAD.MOV.U32 R3, RZ, RZ, R10 ;  /* 0x000000ffff037224 */ /* 0x002fe400078e000a */
[----:B------:R-:W-:Y:S01]  /*c4c0*/  @!P3 IMAD.IADD R0, R0, 0x1, -R2 ;  /* 0x000000010000b824 */ /* 0x000fe200078e0a02 */
[C---:B------:R-:W-:Y:S01]  /*c4d0*/  ISETP.GT.U32.AND P4, PT, R2.reuse, R9, PT ;  /* 0x000000090200720c */ /* 0x040fe20003f84070 */
[----:B------:R-:W-:Y:S01]  /*c4e0*/  @!P2 IMAD.MOV R3, RZ, RZ, -R3 ;  /* 0x000000ffff03a224 */ /* 0x000fe200078e0a03 */
[C---:B------:R-:W-:Y:S01]  /*c4f0*/  ISETP.GT.U32.AND P2, PT, R2.reuse, R7, PT ;  /* 0x000000070200720c */ /* 0x040fe20003f44070 */
[----:B------:R-:W-:Y:S01]  /*c500*/  IMAD.HI.U32 R15, R23, R20, RZ ;  /* 0x00000014170f7227 */ /* 0x000fe200078e00ff */
[----:B------:R-:W-:-:S02]  /*c510*/  ISETP.GT.U32.AND P3, PT, R2, R0, PT ;  /* 0x000000000200720c */ /* 0x000fc40003f64070 */
[----:B------:R1:W-:Y:S01]  /*c520*/  STL [R1+0x104], R3 ;  /* 0x0001040301007387 */ /* 0x0003e20000100800 */
[----:B------:R-:W-:-:S04]  /*c530*/  IMAD.HI.U32 R10, R23, R18, RZ ;  /* 0x00000012170a7227 */ /* 0x000fc800078e00ff */
[----:B------:R-:W-:Y:S02]  /*c540*/  IMAD.MOV R15, RZ, RZ, -R15 ;  /* 0x000000ffff0f7224 */ /* 0x000fe400078e0a0f */
[----:B------:R-:W-:Y:S02]  /*c550*/  IMAD.MOV R10, RZ, RZ, -R10 ;  /* 0x000000ffff0a7224 */ /* 0x000fe400078e0a0a */
[----:B------:R-:W-:Y:S02]  /*c560*/  IMAD R20, R2, R15, R20 ;  /* 0x0000000f02147224 */ /* 0x000fe400078e0214 */
[----:B0-----:R-:W-:Y:S02]  /*c570*/  VIADD R14, R14, 0xffffffe ;  /* 0x0ffffffe0e0e7836 */ /* 0x001fe40000000000 */
[C---:B------:R-:W-:Y:S02]  /*c580*/  IMAD R18, R2.reuse, R10, R18 ;  /* 0x0000000a02127224 */ /* 0x040fe400078e0212 */
[--C-:B------:R-:W-:Y:S01]  /*c590*/  @!P2 IMAD.IADD R7, R7, 0x1, -R2.reuse ;  /* 0x000000010707a824 */ /* 0x100fe200078e0a02 */
[----:B------:R-:W-:Y:S01]  /*c5a0*/  ISETP.GT.U32.AND P2, PT, R2, R20, PT ;  /* 0x000000140200720c */ /* 0x000fe20003f44070 */
[--C-:B------:R-:W-:Y:S01]  /*c5b0*/  @!P4 IMAD.IADD R9, R9, 0x1, -R2.reuse ;  /* 0x000000010909c824 */ /* 0x100fe200078e0a02 */
[----:B------:R-:W-:Y:S01]  /*c5c0*/  ISETP.GE.AND P4, PT, R11, RZ, PT ;  /* 0x000000ff0b00720c */ /* 0x000fe20003f86270 */
[----:B------:R-:W-:Y:S01]  /*c5d0*/  @!P3 IMAD.IADD R0, R0, 0x1, -R2 ;  /* 0x000000010000b824 */ /* 0x000fe200078e0a02 */
[----:B------:R0:W2:Y:S01]  /*c5e0*/  F2I.FTZ.U32.TRUNC.NTZ R11, R14 ;  /* 0x0000000e000b7305 */ /* 0x0000a2000021f000 */
[----:B------:R-:W-:Y:S01]  /*c5f0*/  ISETP.GT.U32.AND P3, PT, R2, R18, PT ;  /* 0x000000120200720c */ /* 0x000fe20003f64070 */
[----:B---3--:R-:W-:-:S02]  /*c600*/  IMAD.MOV.U32 R4, RZ, RZ, R9 ;  /* 0x000000ffff047224 */ /* 0x008fc400078e0009 */
[----:B-1----:R-:W-:Y:S02]  /*c610*/  IMAD.MOV.U32 R3, RZ, RZ, R7 ;  /* 0x000000ffff037224 */ /* 0x002fe400078e0007 */
[----:B------:R-:W-:Y:S02]  /*c620*/  @!P6 IMAD.MOV R4, RZ, RZ, -R4 ;  /* 0x000000ffff04e224 */ /* 0x000fe400078e0a04 */
[----:B------:R-:W-:Y:S01]  /*c630*/  @!P0 IMAD.MOV R3, RZ, RZ, -R3 ;  /* 0x000000ffff038224 */ /* 0x000fe200078e0a03 */
[----:B------:R-:W-:Y:S01]  /*c640*/  ISETP.GE.AND P0, PT, R17, RZ, PT ;  /* 0x000000ff1100720c */ /* 0x000fe20003f06270 */
[----:B0-----:R-:W-:Y:S01]  /*c650*/  VIADD R14, R13, 0x16 ;  /* 0x000000160d0e7836 */ /* 0x001fe20000000000 */
[----:B------:R-:W-:Y:S01]  /*c660*/  STL [R1+0xf0], R4 ;  /* 0x0000f00401007387 */ /* 0x000fe20000100800 */
[--C-:B------:R-:W-:Y:S01]  /*c670*/  @!P2 IMAD.IADD R20, R20, 0x1, -R2.reuse ;  /* 0x000000011414a824 */ /* 0x100fe200078e0a02 */
[----:B------:R-:W-:Y:S01]  /*c680*/  IABS R17, R17 ;  /* 0x0000001100117213 */ /* 0x000fe20000000000 */
[----:B------:R-:W-:Y:S01]  /*c690*/  @!P3 IMAD.IADD R18, R18, 0x1, -R2 ;  /* 0x000000011212b824 */ /* 0x000fe200078e0a02 */
[----:B------:R-:W-:Y:S01]  /*c6a0*/  ISETP.GE.AND P6, PT, R14, RZ, PT ;  /* 0x000000ff0e00720c */ /* 0x000fe20003fc6270 */
[----:B--2---:R-:W-:Y:S01]  /*c6b0*/  IMAD.MOV R15, RZ, RZ, -R11 ;  /* 0x000000ffff0f7224 */ /* 0x004fe200078e0a0b */
[----:B------:R-:W-:Y:S01]  /*c6c0*/  IABS R14, R14 ;  /* 0x0000000e000e7213 */ /* 0x000fe20000000000 */
[----:B------:R-:W-:Y:S01]  /*c6d0*/  IMAD.MOV.U32 R10, RZ, RZ, RZ ;  /* 0x000000ffff0a7224 */ /* 0x000fe200078e00ff */
[----:B------:R-:W-:Y:S01]  /*c6e0*/  ISETP.GT.U32.AND P3, PT, R2, R20, PT ;  /* 0x000000140200720c */ /* 0x000fe20003f64070 */
[----:B------:R-:W-:Y:S01]  /*c6f0*/  IMAD R15, R15, R8, RZ ;  /* 0x000000080f0f7224 */ /* 0x000fe200078e02ff */
[----:B------:R0:W-:Y:S01]  /*c700*/  STL [R1+0xf4], R3 ;  /* 0x0000f40301007387 */ /* 0x0001e20000100800 */
[----:B------:R-:W-:-:S04]  /*c710*/  IMAD.HI.U32 R16, R23, R14, RZ ;  /* 0x0000000e17107227 */ /* 0x000fc800078e00ff */
[----:B------:R-:W-:Y:S02]  /*c720*/  IMAD.MOV R16, RZ, RZ, -R16 ;  /* 0x000000ffff107224 */ /* 0x000fe400078e0a10 */
[----:B------:R-:W-:-:S04]  /*c730*/  IMAD.HI.U32 R15, R11, R15, R10 ;  /* 0x0000000f0b0f7227 */ /* 0x000fc800078e000a */
[----:B0-----:R-:W-:Y:S02]  /*c740*/  IMAD.MOV.U32 R3, RZ, RZ, R0 ;  /* 0x000000ffff037224 */ /* 0x001fe400078e0000 */
[C---:B------:R-:W-:Y:S02]  /*c750*/  IMAD R11, R2.reuse, R16, R14 ;  /* 0x00000010020b7224 */ /* 0x040fe400078e020e */
[C---:B------:R-:W-:Y:S02]  /*c760*/  VIADD R9, R13.reuse, 0x14 ;  /* 0x000000140d097836 */ /* 0x040fe40000000000 */
[----:B------:R-:W-:Y:S01]  /*c770*/  @!P1 IMAD.MOV R3, RZ, RZ, -R3 ;  /* 0x000000ffff039224 */ /* 0x000fe200078e0a03 */
[----:B------:R-:W-:Y:S01]  /*c780*/  ISETP.GT.U32.AND P1, PT, R2, R18, PT ;  /* 0x000000120200720c */ /* 0x000fe20003f24070 */
[----:B------:R-:W-:Y:S01]  /*c790*/  @!P3 IMAD.IADD R20, R20, 0x1, -R2 ;  /* 0x000000011414b824 */ /* 0x000fe200078e0a02 */
[----:B------:R-:W-:Y:S01]  /*c7a0*/  ISETP.GT.U32.AND P3, PT, R2, R11, PT ;  /* 0x0000000b0200720c */ /* 0x000fe20003f64070 */
[----:B------:R-:W-:Y:S01]  /*c7b0*/  VIADD R14, R13, 0x12 ;  /* 0x000000120d0e7836 */ /* 0x000fe20000000000 */
[----:B------:R-:W-:Y:S01]  /*c7c0*/  IABS R7, R9 ;  /* 0x0000000900077213 */ /* 0x000fe20000000000 */
[----:B------:R0:W-:Y:S01]  /*c7d0*/  STL [R1+0xe8], R3 ;  /* 0x0000e80301007387 */ /* 0x0001e20000100800 */
[----:B------:R-:W-:Y:S01]  /*c7e0*/  ISETP.GE.AND P2, PT, R9, RZ, PT ;  /* 0x000000ff0900720c */ /* 0x000fe20003f46270 */
[----:B------:R-:W-:-:S04]  /*c7f0*/  IMAD.HI.U32 R9, R23, R17, RZ ;  /* 0x0000001117097227 */ /* 0x000fc800078e00ff */
[----:B------:R-:W-:-:S04]  /*c800*/  IMAD.HI.U32 R0, R23, R7, RZ ;  /* 0x0000000717007227 */ /* 0x000fc800078e00ff */
[----:B0-----:R-:W-:Y:S02]  /*c810*/  IMAD.MOV.U32 R3, RZ, RZ, R20 ;  /* 0x000000ffff037224 */ /* 0x001fe400078e0014 */
[----:B------:R-:W-:Y:S02]  /*c820*/  IMAD.MOV R9, RZ, RZ, -R9 ;  /* 0x000000ffff097224 */ /* 0x000fe400078e0a09 */
[----:B------:R-:W-:Y:S02]  /*c830*/  @!P5 IMAD.MOV R3, RZ, RZ, -R3 ;  /* 0x000000ffff03d224 */ /* 0x000fe400078e0a03 */
[----:B------:R-:W-:Y:S02]  /*c840*/  IMAD.MOV R0, RZ, RZ, -R0 ;  /* 0x000000ffff007224 */ /* 0x000fe400078e0a00 */
[--C-:B------:R-:W-:Y:S01]  /*c850*/  @!P1 IMAD.IADD R18, R18, 0x1, -R2.reuse ;  /* 0x0000000112129824 */ /* 0x100fe200078e0a02 */
[----:B------:R-:W-:Y:S01]  /*c860*/  ISETP.GE.AND P1, PT, R19, RZ, PT ;  /* 0x000000ff1300720c */ /* 0x000fe20003f26270 */
[----:B------:R-:W-:Y:S01]  /*c870*/  @!P3 IMAD.IADD R11, R11, 0x1, -R2 ;  /* 0x000000010b0bb824 */ /* 0x000fe200078e0a02 */
[----:B------:R0:W-:Y:S01]  /*c880*/  STL [R1+0xb4], R3 ;  /* 0x0000b40301007387 */ /* 0x0001e20000100800 */
[C---:B------:R-:W-:Y:S01]  /*c890*/  IMAD R17, R2.reuse, R9, R17 ;  /* 0x0000000902117224 */ /* 0x040fe200078e0211 */
[----:B------:R-:W-:Y:S01]  /*c8a0*/  IABS R19, R19 ;  /* 0x0000001300137213 */ /* 0x000fe20000000000 */
[C---:B------:R-:W-:Y:S01]  /*c8b0*/  IMAD R7, R2.reuse, R0, R7 ;  /* 0x0000000002077224 */ /* 0x040fe200078e0207 */
[----:B------:R-:W-:Y:S01]  /*c8c0*/  IABS R9, R14 ;  /* 0x0000000e00097213 */ /* 0x000fe20000000000 */
[----:B------:R-:W-:Y:S01]  /*c8d0*/  VIADD R16, R13, 0x11 ;  /* 0x000000110d107836 */ /* 0x000fe20000000000 */
[C---:B------:R-:W-:Y:S01]  /*c8e0*/  ISETP.GT.U32.AND P5, PT, R2.reuse, R11, PT ;  /* 0x0000000b0200720c */ /* 0x040fe20003fa4070 */
[----:B------:R-:W-:Y:S01]  /*c8f0*/  IMAD.HI.U32 R22, R23, R19, RZ ;  /* 0x0000001317167227 */ /* 0x000fe200078e00ff */
[----:B------:R-:W-:-:S02]  /*c900*/  ISETP.GT.U32.AND P3, PT, R2, R17, PT ;  /* 0x000000110200720c */ /* 0x000fc40003f64070 */
[----:B------:R-:W-:Y:S01]  /*c910*/  IABS R10, R16 ;  /* 0x00000010000a7213 */ /* 0x000fe20000000000 */
[----:B0-----:R-:W-:Y:S01]  /*c920*/  IMAD.MOV.U32 R3, RZ, RZ, R18 ;  /* 0x000000ffff037224 */ /* 0x001fe200078e0012 */
[----:B------:R-:W-:Y:S01]  /*c930*/  IABS R0, R25 ;  /* 0x0000001900007213 */ /* 0x000fe20000000000 */
[----:B------:R-:W-:-:S04]  /*c940*/  IMAD.HI.U32 R20, R23, R9, RZ ;  /* 0x0000000917147227 */ /* 0x000fc800078e00ff */
[----:B------:R-:W-:Y:S01]  /*c950*/  @!P4 IMAD.MOV R3, RZ, RZ, -R3 ;  /* 0x000000ffff03c224 */ /* 0x000fe200078e0a03 */
[C---:B------:R-:W-:Y:S01]  /*c960*/  ISETP.GT.U32.AND P4, PT, R2.reuse, R7, PT ;  /* 0x000000070200720c */ /* 0x040fe20003f84070 */
[----:B------:R-:W-:Y:S02]  /*c970*/  IMAD.MOV R22, RZ, RZ, -R22 ;  /* 0x000000ffff167224 */ /* 0x000fe400078e0a16 */
[----:B------:R-:W-:Y:S01]  /*c980*/  IMAD.MOV R20, RZ, RZ, -R20 ;  /* 0x000000ffff147224 */ /* 0x000fe200078e0a14 */
[----:B------:R0:W-:Y:S01]  /*c990*/  STL [R1+0xb0], R3 ;  /* 0x0000b00301007387 */ /* 0x0001e20000100800 */
[C---:B------:R-:W-:Y:S02]  /*c9a0*/  IMAD R19, R2.reuse, R22, R19 ;  /* 0x0000001602137224 */ /* 0x040fe400078e0213 */
[C---:B------:R-:W-:Y:S01]  /*c9b0*/  IMAD R9, R2.reuse, R20, R9 ;  /* 0x0000001402097224 */ /* 0x040fe200078e0209 */
[----:B------:R-:W-:Y:S01]  /*c9c0*/  IABS R20, R13 ;  /* 0x0000000d00147213 */ /* 0x000fe20000000000 */
[--C-:B------:R-:W-:Y:S01]  /*c9d0*/  @!P5 IMAD.IADD R11, R11, 0x1, -R2.reuse ;  /* 0x000000010b0bd824 */ /* 0x100fe200078e0a02 */
[----:B------:R-:W-:Y:S01]  /*c9e0*/  ISETP.GT.U32.AND P5, PT, R2, R19, PT ;  /* 0x000000130200720c */ /* 0x000fe20003fa4070 */
[----:B------:R-:W-:-:S02]  /*c9f0*/  @!P3 IMAD.IADD R17, R17, 0x1, -R2 ;  /* 0x000000011111b824 */ /* 0x000fc400078e0a02 */
[----:B------:R-:W-:Y:S01]  /*ca00*/  @!P4 IMAD.IADD R7, R7, 0x1, -R2 ;  /* 0x000000010707c824 */ /* 0x000fe200078e0a02 */
[C---:B------:R-:W-:Y:S01]  /*ca10*/  ISETP.GT.U32.AND P4, PT, R2.reuse, R9, PT ;  /* 0x000000090200720c */ /* 0x040fe20003f84070 */
[----:B------:R-:W-:Y:S01]  /*ca20*/  IMAD.HI.U32 R21, R23, R10, RZ ;  /* 0x0000000a17157227 */ /* 0x000fe200078e00ff */
[----:B------:R-:W-:-:S03]  /*ca30*/  ISETP.GT.U32.AND P3, PT, R2, R17, PT ;  /* 0x000000110200720c */ /* 0x000fc60003f64070 */
[----:B------:R-:W-:Y:S02]  /*ca40*/  IMAD.MOV R18, RZ, RZ, -R21 ;  /* 0x000000ffff127224 */ /* 0x000fe400078e0a15 */
[----:B0-----:R-:W-:Y:S02]  /*ca50*/  IMAD.MOV.U32 R3, RZ, RZ, R11 ;  /* 0x000000ffff037224 */ /* 0x001fe400078e000b */
[----:B------:R-:W-:Y:S01]  /*ca60*/  @!P5 IMAD.IADD R19, R19, 0x1, -R2 ;  /* 0x000000011313d824 */ /* 0x000fe200078e0a02 */
[C---:B------:R-:W-:Y:S01]  /*ca70*/  ISETP.GT.U32.AND P5, PT, R2.reuse, R7, PT ;  /* 0x000000070200720c */ /* 0x040fe20003fa4070 */
[----:B------:R-:W-:Y:S01]  /*ca80*/  IMAD R10, R2, R18, R10 ;  /* 0x00000012020a7224 */ /* 0x000fe200078e020a */
[----:B------:R-:W-:Y:S01]  /*ca90*/  IABS R18, R28 ;  /* 0x0000001c00127213 */ /* 0x000fe20000000000 */
[----:B------:R-:W-:Y:S02]  /*caa0*/  @!P4 IMAD.IADD R9, R9, 0x1, -R2 ;  /* 0x000000010909c824 */ /* 0x000fe400078e0a02 */
[----:B------:R-:W-:-:S03]  /*cab0*/  IMAD.HI.U32 R21, R23, R0, RZ ;  /* 0x0000000017157227 */ /* 0x000fc600078e00ff */
[C---:B------:R-:W-:Y:S01]  /*cac0*/  ISETP.GT.U32.AND P4, PT, R2.reuse, R9, PT ;  /* 0x000000090200720c */ /* 0x040fe20003f84070 */
[----:B------:R-:W-:Y:S01]  /*cad0*/  @!P6 IMAD.MOV R3, RZ, RZ, -R3 ;  /* 0x000000ffff03e224 */ /* 0x000fe200078e0a03 */
[C---:B------:R-:W-:Y:S01]  /*cae0*/  ISETP.GT.U32.AND P6, PT, R2.reuse, R19, PT ;  /* 0x000000130200720c */ /* 0x040fe20003fc4070 */
[----:B------:R-:W-:Y:S02]  /*caf0*/  IMAD.MOV R21, RZ, RZ, -R21 ;  /* 0x000000ffff157224 */ /* 0x000fe400078e0a15 */
[----:B------:R-:W-:Y:S01]  /*cb00*/  IMAD.HI.U32 R11, R23, R20, RZ ;  /* 0x00000014170b7227 */ /* 0x000fe200078e00ff */
[----:B------:R0:W-:Y:S03]  /*cb10*/  STL [R1+0x88], R3 ;  /* 0x0000880301007387 */ /* 0x0001e60000100800 */
[----:B------:R-:W-:Y:S01]  /*cb20*/  @!P3 IMAD.IADD R17, R17, 0x1, -R2 ;  /* 0x000000011111b824 */ /* 0x000fe200078e0a02 */
[----:B------:R-:W-:Y:S01]  /*cb30*/  ISETP.GT.U32.AND P3, PT, R2, R10, PT ;  /* 0x0000000a0200720c */ /* 0x000fe20003f64070 */
[----:B------:R-:W-:-:S04]  /*cb40*/  IMAD.HI.U32 R15, R15, R18, RZ ;  /* 0x000000120f0f7227 */ /* 0x000fc800078e00ff */
[C---:B------:R-:W-:Y:S02]  /*cb50*/  IMAD R0, R2.reuse, R21, R0 ;  /* 0x0000001502007224 */ /* 0x040fe400078e0200 */
[----:B------:R-:W-:Y:S02]  /*cb60*/  IMAD.MOV R11, RZ, RZ, -R11 ;  /* 0x000000ffff0b7224 */ /* 0x000fe400078e0a0b */
[----:B0-----:R-:W-:Y:S01]  /*cb70*/  IMAD.MOV.U32 R3, RZ, RZ, R17 ;  /* 0x000000ffff037224 */ /* 0x001fe200078e0011 */
[----:B------:R-:W-:Y:S01]  /*cb80*/  IABS R17, R24 ;  /* 0x0000001800117213 */ /* 0x000fe20000000000 */
[----:B------:R-:W-:Y:S02]  /*cb90*/  IMAD.MOV R15, RZ, RZ, -R15 ;  /* 0x000000ffff0f7224 */ /* 0x000fe400078e0a0f */
[C---:B------:R-:W-:Y:S02]  /*cba0*/  IMAD R11, R2.reuse, R11, R20 ;  /* 0x0000000b020b7224 */ /* 0x040fe400078e0214 */
[----:B------:R-:W-:Y:S01]  /*cbb0*/  @!P0 IMAD.MOV R3, RZ, RZ, -R3 ;  /* 0x000000ffff038224 */ /* 0x000fe200078e0a03 */
[----:B------:R-:W-:Y:S01]  /*cbc0*/  ISETP.GT.U32.AND P0, PT, R2, R0, PT ;  /* 0x000000000200720c */ /* 0x000fe20003f04070 */
[----:B------:R-:W-:-:S02]  /*cbd0*/  IMAD R15, R8, R15, R18 ;  /* 0x0000000f080f7224 */ /* 0x000fc400078e0212 */
[--C-:B------:R-:W-:Y:S01]  /*cbe0*/  @!P6 IMAD.IADD R19, R19, 0x1, -R2.reuse ;  /* 0x000000011313e824 */ /* 0x100fe200078e0a02 */
[----:B------:R-:W-:Y:S01]  /*cbf0*/  ISETP.GT.U32.AND P6, PT, R2, R11, PT ;  /* 0x0000000b0200720c */ /* 0x000fe20003fc4070 */
[--C-:B------:R-:W-:Y:S01]  /*cc00*/  @!P4 IMAD.IADD R9, R9, 0x1, -R2.reuse ;  /* 0x000000010909c824 */ /* 0x100fe200078e0a02 */
[----:B------:R-:W-:Y:S01]  /*cc10*/  ISETP.GT.U32.AND P4, PT, R8, R15, PT ;  /* 0x0000000f0800720c */ /* 0x000fe20003f84070 */
[--C-:B------:R-:W-:Y:S01]  /*cc20*/  @!P5 IMAD.IADD R7, R7, 0x1, -R2.reuse ;  /* 0x000000010707d824 */ /* 0x100fe200078e0a02 */
[----:B------:R-:W-:Y:S01]  /*cc30*/  ISETP.GE.AND P5, PT, R14, RZ, PT ;  /* 0x000000ff0e00720c */ /* 0x000fe20003fa6270 */
[C---:B------:R-:W-:Y:S01]  /*cc40*/  VIADD R14, R13.reuse, 0xf ;  /* 0x0000000f0d0e7836 */ /* 0x040fe20000000000 */
[----:B------:R0:W-:Y:S01]  /*cc50*/  STL [R1+0x84], R3 ;  /* 0x0000840301007387 */ /* 0x0001e20000100800 */
[--C-:B------:R-:W-:Y:S02]  /*cc60*/  @!P3 IMAD.IADD R10, R10, 0x1, -R2.reuse ;  /* 0x000000010a0ab824 */ /* 0x100fe400078e0a02 */
[--C-:B------:R-:W-:Y:S01]  /*cc70*/  @!P0 IMAD.IADD R0, R0, 0x1, -R2.reuse ;  /* 0x0000000100008824 */ /* 0x100fe200078e0a02 */
[----:B------:R-:W-:Y:S01]  /*cc80*/  IABS R21, R14 ;  /* 0x0000000e00157213 */ /* 0x000fe20000000000 */
[----:B------:R-:W-:Y:S01]  /*cc90*/  VIADD R18, R13, 0xe ;  /* 0x0000000e0d127836 */ /* 0x000fe20000000000 */
[C---:B------:R-:W-:Y:S01]  /*cca0*/  ISETP.GT.U32.AND P3, PT, R2.reuse, R10, PT ;  /* 0x0000000a0200720c */ /* 0x040fe20003f64070 */
[----:B------:R-:W-:Y:S01]  /*ccb0*/  @!P6 IMAD.IADD R11, R11, 0x1, -R2 ;  /* 0x000000010b0be824 */ /* 0x000fe200078e0a02 */
[C---:B------:R-:W-:Y:S01]  /*ccc0*/  ISETP.GT.U32.AND P0, PT, R2.reuse, R0, PT ;  /* 0x000000000200720c */ /* 0x040fe20003f04070 */
[----:B------:R-:W-:Y:S01]  /*ccd0*/  @!P4 IMAD.IADD R15, R15, 0x1, -R8 ;  /* 0x000000010f0fc824 */ /* 0x000fe200078e0a08 */
[----:B------:R-:W-:Y:S01]  /*cce0*/  IABS R22, R18 ;  /* 0x0000001200167213 */ /* 0x000fe20000000000 */
[----:B------:R-:W-:Y:S01]  /*ccf0*/  IMAD.HI.U32 R26, R23, R21, RZ ;  /* 0x00000015171a7227 */ /* 0x000fe200078e00ff */
[----:B------:R-:W-:-:S02]  /*cd00*/  ISETP.GT.U32.AND P6, PT, R2, R11, PT ;  /* 0x0000000b0200720c */ /* 0x000fc40003fc4070 */
[----:B------:R-:W-:Y:S01]  /*cd10*/  ISETP.GT.U32.AND P4, PT, R8, R15, PT ;  /* 0x0000000f0800720c */ /* 0x000fe20003f84070 */
[----:B------:R-:W-:-:S04]  /*cd20*/  IMAD.HI.U32 R20, R23, R17, RZ ;  /* 0x0000001117147227 */ /* 0x000fc800078e00ff */
[--C-:B------:R-:W-:Y:S01]  /*cd30*/  @!P3 IMAD.IADD R10, R10, 0x1, -R2.reuse ;  /* 0x000000010a0ab824 */ /* 0x100fe200078e0a02 */
[----:B------:R-:W-:Y:S01]  /*cd40*/  ISETP.GE.AND P3, PT, R16, RZ, PT ;  /* 0x000000ff1000720c */ /* 0x000fe20003f66270 */
[----:B------:R-:W-:Y:S01]  /*cd50*/  @!P0 IMAD.IADD R0, R0, 0x1, -R2 ;  /* 0x0000000100008824 */ /* 0x000fe200078e0a02 */
[----:B------:R-:W-:Y:S01]  /*cd60*/  ISETP.GE.AND P0, PT, R25, RZ, PT ;  /* 0x000000ff1900720c */ /* 0x000fe20003f06270 */
[----:B------:R-:W-:Y:S02]  /*cd70*/  IMAD.MOV R25, RZ, RZ, -R26 ;  /* 0x000000ffff197224 */ /* 0x000fe400078e0a1a */
[----:B------:R-:W-:Y:S01]  /*cd80*/  @!P6 IMAD.IADD R11, R11, 0x1, -R2 ;  /* 0x000000010b0be824 */ /* 0x000fe200078e0a02 */
[----:B------:R-:W-:Y:S01]  /*cd90*/  ISETP.GE.AND P6, PT, R14, RZ, PT ;  /* 0x000000ff0e00720c */ /* 0x000fe20003fc6270 */
[----:B------:R-:W-:Y:S02]  /*cda0*/  @!P4 IMAD.IADD R15, R15, 0x1, -R8 ;  /* 0x000000010f0fc824 */ /* 0x000fe400078e0a08 */
[----:B------:R-:W-:-:S02]  /*cdb0*/  IMAD R14, R2, R25, R21 ;  /* 0x00000019020e7224 */ /* 0x000fc400078e0215 */
[----:B------:R-:W-:Y:S02]  /*cdc0*/  IMAD.MOV.U32 R8, RZ, RZ, R19 ;  /* 0x000000ffff087224 */ /* 0x000fe400078e0013 */
[----:B------:R-:W-:-:S04]  /*cdd0*/  IMAD.HI.U32 R16, R23, R22, RZ ;  /* 0x0000001617107227 */ /* 0x000fc800078e00ff */
[----:B------:R-:W-:Y:S01]  /*cde0*/  @!P1 IMAD.MOV R8, RZ, RZ, -R8 ;  /* 0x000000ffff089224 */ /* 0x000fe200078e0a08 */
[C---:B------:R-:W-:Y:S01]  /*cdf0*/  ISETP.GT.U32.AND P1, PT, R2.reuse, R14, PT ;  /* 0x0000000e0200720c */ /* 0x040fe20003f24070 */
[----:B------:R-:W-:Y:S02]  /*ce00*/  IMAD.MOV R16, RZ, RZ, -R16 ;  /* 0x000000ffff107224 */ /* 0x000fe400078e0a10 */
[----:B------:R-:W-:Y:S01]  /*ce10*/  @!P2 IMAD.MOV R7, RZ, RZ, -R7 ;  /* 0x000000ffff07a224 */ /* 0x000fe200078e0a07 */
[C---:B------:R-:W-:Y:S01]  /*ce20*/  ISETP.GE.AND P2, PT, R13.reuse, RZ, PT ;  /* 0x000000ff0d00720c */ /* 0x040fe20003f46270 */
[C---:B------:R-:W-:Y:S02]  /*ce30*/  IMAD R22, R2.reuse, R16, R22 ;  /* 0x0000001002167224 */ /* 0x040fe400078e0216 */
[----:B------:R-:W-:Y:S01]  /*ce40*/  IMAD.MOV R20, RZ, RZ, -R20 ;  /* 0x000000ffff147224 */ /* 0x000fe200078e0a14 */
[----:B------:R-:W-:Y:S01]  /*ce50*/  STL [R1+0xdb4], R7 ;  /* 0x000db40701007387 */ /* 0x000fe20000100800 */
[C---:B------:R-:W-:Y:S01]  /*ce60*/  VIADD R16, R13.reuse, 0xc ;  /* 0x0000000c0d107836 */ /* 0x040fe20000000000 */
[C---:B------:R-:W-:Y:S01]  /*ce70*/  ISETP.GT.U32.AND P4, PT, R2.reuse, R22, PT ;  /* 0x000000160200720c */ /* 0x040fe20003f84070 */
[----:B------:R-:W-:Y:S01]  /*ce80*/  IMAD R17, R2, R20, R17 ;  /* 0x0000001402117224 */ /* 0x000fe200078e0211 */
[----:B------:R1:W-:Y:S01]  /*ce90*/  STL [R1+0xdb8], R8 ;  /* 0x000db80801007387 */ /* 0x0003e20000100800 */
[----:B------:R-:W-:Y:S01]  /*cea0*/  @!P1 IMAD.IADD R14, R14, 0x1, -R2 ;  /* 0x000000010e0e9824 */ /* 0x000fe200078e0a02 */
[----:B------:R-:W-:Y:S01]  /*ceb0*/  IABS R21, R16 ;  /* 0x0000001000157213 */ /* 0x000fe20000000000 */
[----:B------:R-:W-:-:S02]  /*cec0*/  VIADD R20, R13, 0xb ;  /* 0x0000000b0d147836 */ /* 0x000fc40000000000 */
[----:B------:R-:W-:Y:S01]  /*ced0*/  @!P5 IMAD.MOV R9, RZ, RZ, -R9 ;  /* 0x000000ffff09d224 */ /* 0x000fe200078e0a09 */
[----:B------:R-:W-:Y:S01]  /*cee0*/  ISETP.GE.AND P5, PT, R28, RZ, PT ;  /* 0x000000ff1c00720c */ /* 0x000fe20003fa6270 */
[C---:B------:R-:W-:Y:S01]  /*cef0*/  IMAD.HI.U32 R25, R23.reuse, R21, RZ ;  /* 0x0000001517197227 */ /* 0x040fe200078e00ff */
[----:B------:R-:W-:Y:S02]  /*cf00*/  ISETP.GT.U32.AND P1, PT, R2, R14, PT ;  /* 0x0000000e0200720c */ /* 0x000fe40003f24070 */
[----:B------:R-:W-:Y:S01]  /*cf10*/  IABS R19, R20 ;  /* 0x0000001400137213 */ /* 0x000fe20000000000 */
[----:B------:R-:W-:Y:S01]  /*cf20*/  @!P2 IMAD.MOV R11, RZ, RZ, -R11 ;  /* 0x000000ffff0ba224 */ /* 0x000fe200078e0a0b */
[----:B------:R-:W-:Y:S01]  /*cf30*/  ISETP.GE.AND P2, PT, R18, RZ, PT ;  /* 0x000000ff1200720c */ /* 0x000fe20003f46270 */
[----:B------:R-:W-:Y:S01]  /*cf40*/  IMAD.MOV R25, RZ, RZ, -R25 ;  /* 0x000000ffff197224 */ /* 0x000fe200078e0a19 */
[----:B------:R-:W-:Y:S01]  /*cf50*/  STL [R1+0xdbc], R9 ;  /* 0x000dbc0901007387 */ /* 0x000fe20000100800 */
[----:B------:R-:W-:Y:S01]  /*cf60*/  @!P3 IMAD.MOV R10, RZ, RZ, -R10 ;  /* 0x000000ffff0ab224 */ /* 0x000fe200078e0a0a */
[----:B------:R-:W-:Y:S01]  /*cf70*/  ISETP.GT.U32.AND P3, PT, R2, R17, PT ;  /* 0x000000110200720c */ /* 0x000fe20003f64070 */
[----:B------:R-:W-:-:S03]  /*cf80*/  IMAD.HI.U32 R18, R23, R19, RZ ;  /* 0x0000001317127227 */ /* 0x000fc600078e00ff */
[----:B------:R-:W-:Y:S01]  /*cf90*/  STL [R1+0xdc0], R10 ;  /* 0x000dc00a01007387 */ /* 0x000fe20000100800 */
[----:B------:R-:W-:Y:S02]  /*cfa0*/  IMAD R21, R2, R25, R21 ;  /* 0x0000001902157224 */ /* 0x000fe400078e0215 */
[----:B------:R-:W-:Y:S01]  /*cfb0*/  @!P4 IMAD.IADD R22, R22, 0x1, -R2 ;  /* 0x000000011616c824 */ /* 0x000fe200078e0a02 */
[----:B------:R-:W-:Y:S01]  /*cfc0*/  ISETP.NE.AND P4, PT, R12, RZ, PT ;  /* 0x000000ff0c00720c */ /* 0x000fe20003f85270 */
[----:B0-----:R-:W-:Y:S01]  /*cfd0*/  IMAD.MOV.U32 R3, RZ, RZ, R15 ;  /* 0x000000ffff037224 */ /* 0x001fe200078e000f */
[----:B------:R-:W-:Y:S01]  /*cfe0*/  STL [R1+0xdc4], R11 ;  /* 0x000dc40b01007387 */ /* 0x000fe20000100800 */
[----:B------:R-:W-:Y:S02]  /*cff0*/  IMAD.MOV R25, RZ, RZ, -R18 ;  /* 0x000000ffff197224 */ /* 0x000fe400078e0a12 */
[----:B------:R-:W-:Y:S01]  /*d000*/  @!P5 IMAD.MOV R3, RZ, RZ, -R3 ;  /* 0x000000ffff03d224 */ /* 0x000fe200078e0a03 */
[----:B------:R-:W-:Y:S01]  /*d010*/  ISETP.GT.U32.AND P5, PT, R2, R22, PT ;  /* 0x000000160200720c */ /* 0x000fe20003fa4070 */
[----:B------:R-:W-:Y:S01]  /*d020*/  @!P1 IMAD.IADD R14, R14, 0x1, -R2 ;  /* 0x000000010e0e9824 */ /* 0x000fe200078e0a02 */
[C---:B------:R-:W-:Y:S01]  /*d030*/  ISETP.GT.U32.AND P1, PT, R2.reuse, R21, PT ;  /* 0x000000150200720c */ /* 0x040fe20003f24070 */
[----:B------:R-:W-:-:S02]  /*d040*/  IMAD R19, R2, R25, R19 ;  /* 0x0000001902137224 */ /* 0x000fc400078e0213 */
[----:B------:R-:W-:Y:S02]  /*d050*/  @!P6 IMAD.MOV R14, RZ, RZ, -R14 ;  /* 0x000000ffff0ee224 */ /* 0x000fe400078e0a0e */
[--C-:B------:R-:W-:Y:S01]  /*d060*/  @!P3 IMAD.IADD R17, R17, 0x1, -R2.reuse ;  /* 0x000000011111b824 */ /* 0x100fe200078e0a02 */
[C---:B------:R-:W-:Y:S01]  /*d070*/  ISETP.GT.U32.AND P6, PT, R2.reuse, R19, PT ;  /* 0x000000130200720c */ /* 0x040fe20003fc4070 */
[C---:B------:R-:W-:Y:S01]  /*d080*/  VIADD R15, R13.reuse, 0xa ;  /* 0x0000000a0d0f7836 */ /* 0x040fe20000000000 */
[----:B------:R-:W-:Y:S01]  /*d090*/  @!P4 LOP3.LUT R3, RZ, R12, RZ, 0x33, !PT ;  /* 0x0000000cff03c212 */ /* 0x000fe200078e33ff */
[----:B-1----:R-:W-:Y:S01]  /*d0a0*/  VIADD R8, R13, 0x6 ;  /* 0x000000060d087836 */ /* 0x002fe20000000000 */
[----:B------:R-:W-:Y:S01]  /*d0b0*/  ISETP.GT.U32.AND P3, PT, R2, R17, PT ;  /* 0x000000110200720c */ /* 0x000fe20003f64070 */
[--C-:B------:R-:W-:Y:S01]  /*d0c0*/  @!P5 IMAD.IADD R22, R22, 0x1, -R2.reuse ;  /* 0x000000011616d824 */ /* 0x100fe200078e0a02 */
[----:B------:R-:W-:Y:S01]  /*d0d0*/  IABS R18, R15 ;  /* 0x0000000f00127213 */ /* 0x000fe20000000000 */
[----:B------:R-:W-:Y:S01]  /*d0e0*/  @!P1 IMAD.IADD R21, R21, 0x1, -R2 ;  /* 0x0000000115159824 */ /* 0x000fe200078e0a02 */
[----:B------:R-:W-:Y:S01]  /*d0f0*/  ISETP.GE.AND P4, PT, R24, RZ, PT ;  /* 0x000000ff1800720c */ /* 0x000fe20003f86270 */
[----:B------:R-:W-:Y:S01]  /*d100*/  @!P2 IMAD.MOV R22, RZ, RZ, -R22 ;  /* 0x000000ffff16a224 */ /* 0x000fe200078e0a16 */
[----:B------:R-:W-:Y:S01]  /*d110*/  ISETP.GE.AND P5, PT, R16, RZ, PT ;  /* 0x000000ff1000720c */ /* 0x000fe20003fa6270 */
[----:B------:R-:W-:Y:S01]  /*d120*/  IMAD.HI.U32 R12, R23, R18, RZ ;  /* 0x00000012170c7227 */ /* 0x000fe200078e00ff */
[C---:B------:R-:W-:Y:S01]  /*d130*/  ISETP.GT.U32.AND P2, PT, R2.reuse, R21, PT ;  /* 0x000000150200720c */ /* 0x040fe20003f44070 */
[----:B------:R0:W-:Y:S01]  /*d140*/  STL [R1+0x18], R3 ;  /* 0x0000180301007387 */ /* 0x0001e20000100800 */
[----:B------:R-:W-:Y:S01]  /*d150*/  ISETP.GE.AND P1, PT, R15, RZ, PT ;  /* 0x000000ff0f00720c */ /* 0x000fe20003f26270 */
[----:B------:R-:W-:Y:S01]  /*d160*/  @!P6 IMAD.IADD R19, R19, 0x1, -R2 ;  /* 0x000000011313e824 */ /* 0x000fe200078e0a02 */
[----:B------:R-:W-:Y:S01]  /*d170*/  IABS R25, R8 ;  /* 0x0000000800197213 */ /* 0x000fe20000000000 */
[----:B------:R-:W-:Y:S01]  /*d180*/  IMAD.MOV R16, RZ, RZ, -R12 ;  /* 0x000000ffff107224 */ /* 0x000fe200078e0a0c */
[----:B------:R-:W-:Y:S01]  /*d190*/  STL [R1+0xdc8], R14 ;  /* 0x000dc80e01007387 */ /* 0x000fe20000100800 */
[----:B------:R-:W-:Y:S01]  /*d1a0*/  VIADD R15, R13, 0x8 ;  /* 0x000000080d0f7836 */ /* 0x000fe20000000000 */
[----:B------:R-:W-:Y:S01]  /*d1b0*/  ISETP.GT.U32.AND P6, PT, R2, R19, PT ;  /* 0x000000130200720c */ /* 0x000fe20003fc4070 */
[----:B------:R-:W-:Y:S01]  /*d1c0*/  @!P3 IMAD.IADD R17, R17, 0x1, -R2 ;  /* 0x000000011111b824 */ /* 0x000fe200078e0a02 */
[----:B------:R-:W-:Y:S01]  /*d1d0*/  ISETP.GE.AND P3, PT, R20, RZ, PT ;  /* 0x000000ff1400720c */ /* 0x000fe20003f66270 */
[C---:B------:R-:W-:Y:S01]  /*d1e0*/  VIADD R12, R13.reuse, 0x9 ;  /* 0x000000090d0c7836 */ /* 0x040fe20000000000 */
[----:B------:R-:W-:Y:S01]  /*d1f0*/  IABS R27, R15 ;  /* 0x0000000f001b7213 */ /* 0x000fe20000000000 */
[----:B------:R-:W-:Y:S01]  /*d200*/  IMAD R18, R2, R16, R18 ;  /* 0x0000001002127224 */ /* 0x000fe200078e0212 */
[----:B------:R-:W-:Y:S01]  /*d210*/  STL [R1+0xdcc], R22 ;  /* 0x000dcc1601007387 */ /* 0x000fe20000100800 */
[----:B------:R-:W-:Y:S01]  /*d220*/  VIADD R16, R13, 0x7 ;  /* 0x000000070d107836 */ /* 0x000fe20000000000 */
[----:B------:R-:W-:Y:S01]  /*d230*/  IABS R20, R12 ;  /* 0x0000000c00147213 */ /* 0x000fe20000000000 */
[----:B0-----:R-:W-:-:S02]  /*d240*/  IMAD.MOV.U32 R3, RZ, RZ, R17 ;  /* 0x000000ffff037224 */ /* 0x001fc400078e0011 */
[----:B------:R-:W-:Y:S01]  /*d250*/  @!P2 IMAD.IADD R21, R21, 0x1, -R2 ;  /* 0x000000011515a824 */ /* 0x000fe200078e0a02 */
[----:B------:R-:W-:Y:S01]  /*d260*/  ISETP.GE.AND P2, PT, R12, RZ, PT ;  /* 0x000000ff0c00720c */ /* 0x000fe20003f46270 */
[----:B------:R-:W-:Y:S01]  /*d270*/  @!P4 IMAD.MOV R3, RZ, RZ, -R3 ;  /* 0x000000ffff03c224 */ /* 0x000fe200078e0a03 */
[----:B------:R-:W-:Y:S01]  /*d280*/  IABS R24, R16 ;  /* 0x0000001000187213 */ /* 0x000fe20000000000 */
[C---:B------:R-:W-:Y:S01]  /*d290*/  IMAD.HI.U32 R12, R23.reuse, R27, RZ ;  /* 0x0000001b170c7227 */ /* 0x040fe200078e00ff */
[----:B------:R-:W-:Y:S02]  /*d2a0*/  ISETP.GT.U32.AND P4, PT, R2, R18, PT ;  /* 0x000000120200720c */ /* 0x000fe40003f84070 */
[----:B------:R0:W-:Y:S01]  /*d2b0*/  STL [R1+0x20], R3 ;  /* 0x0000200301007387 */ /* 0x0001e20000100800 */
[----:B------:R-:W-:-:S04]  /*d2c0*/  IMAD.HI.U32 R17, R23, R20, RZ ;  /* 0x0000001417117227 */ /* 0x000fc800078e00ff */
[----:B------:R-:W-:Y:S01]  /*d2d0*/  @!P6 IMAD.IADD R19, R19, 0x1, -R2 ;  /* 0x000000011313e824 */ /* 0x000fe200078e0a02 */
[----:B------:R-:W-:Y:S01]  /*d2e0*/  ISETP.GE.AND P6, PT, R15, RZ, PT ;  /* 0x000000ff0f00720c */ /* 0x000fe20003fc6270 */
[----:B------:R-:W-:Y:S02]  /*d2f0*/  IMAD.MOV R12, RZ, RZ, -R12 ;  /* 0x000000ffff0c7224 */ /* 0x000fe400078e0a0c */
[----:B------:R-:W-:Y:S02]  /*d300*/  IMAD.MOV R17, RZ, RZ, -R17 ;  /* 0x000000ffff117224 */ /* 0x000fe400078e0a11 */
[----:B------:R-:W-:-:S04]  /*d310*/  IMAD.HI.U32 R15, R23, R24, RZ ;  /* 0x00000018170f7227 */ /* 0x000fc800078e00ff */
[C---:B------:R-:W-:Y:S02]  /*d320*/  IMAD R27, R2.reuse, R12, R27 ;  /* 0x0000000c021b7224 */ /* 0x040fe400078e021b */
[C---:B------:R-:W-:Y:S01]  /*d330*/  IMAD R20, R2.reuse, R17, R20 ;  /* 0x0000001102147224 */ /* 0x040fe200078e0214 */
[----:B------:R-:W-:Y:S01]  /*d340*/  IABS R17, R6 ;  /* 0x0000000600117213 */ /* 0x000fe20000000000 */
[----:B------:R-:W-:Y:S02]  /*d350*/  IMAD.MOV R15, RZ, RZ, -R15 ;  /* 0x000000ffff0f7224 */ /* 0x000fe400078e0a0f */
[----:B------:R-:W-:Y:S02]  /*d360*/  VIADD R28, R13, 0x5 ;  /* 0x000000050d1c7836 */ /* 0x000fe40000000000 */
[----:B------:R-:W-:Y:S01]  /*d370*/  @!P3 IMAD.MOV R19, RZ, RZ, -R19 ;  /* 0x000000ffff13b224 */ /* 0x000fe200078e0a13 */
[----:B------:R-:W-:Y:S01]  /*d380*/  ISETP.GT.U32.AND P3, PT, R2, R27, PT ;  /* 0x0000001b0200720c */ /* 0x000fe20003f64070 */
[----:B------:R-:W-:Y:S01]  /*d390*/  @!P4 IMAD.IADD R18, R18, 0x1, -R2 ;  /* 0x000000011212c824 */ /* 0x000fe200078e0a02 */
[C---:B------:R-:W-:Y:S01]  /*d3a0*/  ISETP.GT.U32.AND P4, PT, R2.reuse, R20, PT ;  /* 0x000000140200720c */ /* 0x040fe20003f84070 */
[----:B------:R-:W-:Y:S01]  /*d3b0*/  IMAD R24, R2, R15, R24 ;  /* 0x0000000f02187224 */ /* 0x000fe200078e0218 */
[----:B------:R-:W-:Y:S01]  /*d3c0*/  IABS R12, R28 ;  /* 0x0000001c000c7213 */ /* 0x000fe20000000000 */
[----:B------:R-:W-:-:S04]  /*d3d0*/  IMAD.HI.U32 R15, R23, R25, RZ ;  /* 0x00000019170f7227 */ /* 0x000fc800078e00ff */
[----:B------:R-:W-:Y:S02]  /*d3e0*/  IMAD.MOV R26, RZ, RZ, -R15 ;  /* 0x000000ffff1a7224 */ /* 0x000fe400078e0a0f */
[----:B------:R-:W-:-:S04]  /*d3f0*/  IMAD.HI.U32 R15, R23, R12, RZ ;  /* 0x0000000c170f7227 */ /* 0x000fc800078e00ff */
[----:B------:R-:W-:Y:S01]  /*d400*/  IMAD R25, R2, R26, R25 ;  /* 0x0000001a02197224 */ /* 0x000fe200078e0219 */
[----:B------:R-:W-:Y:S01]  /*d410*/  IABS R26, R5 ;  /* 0x00000005001a7213 */ /* 0x000fe20000000000 */
[----:B------:R-:W-:Y:S02]  /*d420*/  VIADD R4, R13, 0x2 ;  /* 0x000000020d047836 */ /* 0x000fe40000000000 */
[----:B------:R-:W-:Y:S02]  /*d430*/  IMAD.MOV R15, RZ, RZ, -R15 ;  /* 0x000000ffff0f7224 */ /* 0x000fe400078e0a0f */
[--C-:B------:R-:W-:Y:S01]  /*d440*/  @!P3 IMAD.IADD R27, R27, 0x1, -R2.reuse ;  /* 0x000000011b1bb824 */ /* 0x100fe200078e0a02 */
[----:B------:R-:W-:Y:S01]  /*d450*/  ISETP.GE.AND P3, PT, R16, RZ, PT ;  /* 0x000000ff1000720c */ /* 0x000fe20003f66270 */
[----:B------:R-:W-:Y:S02]  /*d460*/  @!P4 IMAD.IADD R20, R20, 0x1, -R2 ;  /* 0x000000011414c824 */ /* 0x000fe400078e0a02 */
[----:B------:R-:W-:-:S02]  /*d470*/  IMAD.MOV.U32 R16, RZ, RZ, R26 ;  /* 0x000000ffff107224 */ /* 0x000fc400078e001a */
[C---:B------:R-:W-:Y:S01]  /*d480*/  IMAD R12, R2.reuse, R15, R12 ;  /* 0x0000000f020c7224 */ /* 0x040fe200078e020c */
[----:B------:R-:W-:Y:S01]  /*d490*/  IABS R15, R4 ;  /* 0x00000004000f7213 */ /* 0x000fe20000000000 */
[----:B------:R-:W-:Y:S01]  /*d4a0*/  @!P5 IMAD.MOV R21, RZ, RZ, -R21 ;  /* 0x000000ffff15d224 */ /* 0x000fe200078e0a15 */
[C---:B------:R-:W-:Y:S01]  /*d4b0*/  ISETP.GT.U32.AND P5, PT, R2.reuse, R18, PT ;  /* 0x000000120200720c */ /* 0x040fe20003fa4070 */
[C---:B------:R-:W-:Y:S01]  /*d4c0*/  IMAD.HI.U32 R26, R23.reuse, R16, RZ ;  /* 0x00000010171a7227 */ /* 0x040fe200078e00ff */
[C---:B------:R-:W-:Y:S02]  /*d4d0*/  ISETP.GT.U32.AND P4, PT, R2.reuse, R20, PT ;  /* 0x000000140200720c */ /* 0x040fe40003f84070 */
[----:B------:R-:W-:Y:S01]  /*d4e0*/  STL [R1+0xdd0], R21 ;  /* 0x000dd01501007387 */ /* 0x000fe20000100800 */
[----:B------:R-:W-:Y:S02]  /*d4f0*/  IMAD.MOV R26, RZ, RZ, -R26 ;  /* 0x000000ffff1a7224 */ /* 0x000fe400078e0a1a */
[----:B0-----:R-:W-:Y:S01]  /*d500*/  IMAD.HI.U32 R3, R23, R15, RZ ;  /* 0x0000000f17037227 */ /* 0x001fe200078e00ff */
[----:B------:R-:W-:Y:S03]  /*d510*/  STL [R1+0xdd4], R19 ;  /* 0x000dd41301007387 */ /* 0x000fe60000100800 */
[----:B------:R-:W-:-:S02]  /*d520*/  IMAD R16, R2, R26, R16 ;  /* 0x0000001a02107224 */ /* 0x000fc400078e0210 */
[----:B------:R-:W-:Y:S02]  /*d530*/  IMAD.MOV R26, RZ, RZ, -R3 ;  /* 0x000000ffff1a7224 */ /* 0x000fe400078e0a03 */
[----:B------:R-:W0:Y:S01]  /*d540*/  S2R R3, SR_TID.X ;  /* 0x0000000000037919 */ /* 0x000e220000002100 */
[--C-:B------:R-:W-:Y:S01]  /*d550*/  @!P5 IMAD.IADD R18, R18, 0x1, -R2.reuse ;  /* 0x000000011212d824 */ /* 0x100fe200078e0a02 */
[----:B------:R-:W-:Y:S01]  /*d560*/  ISETP.GT.U32.AND P5, PT, R2, R24, PT ;  /* 0x000000180200720c */ /* 0x000fe20003fa4070 */
[----:B------:R-:W-:Y:S01]  /*d570*/  @!P4 IMAD.IADD R20, R20, 0x1, -R2 ;  /* 0x000000011414c824 */ /* 0x000fe200078e0a02 */
[----:B------:R-:W-:Y:S01]  /*d580*/  ISETP.GT.U32.AND P4, PT, R2, R25, PT ;  /* 0x000000190200720c */ /* 0x000fe20003f84070 */
[----:B------:R-:W-:-:S04]  /*d590*/  IMAD.HI.U32 R29, R23, R17, RZ ;  /* 0x00000011171d7227 */ /* 0x000fc800078e00ff */
[----:B------:R-:W-:Y:S02]  /*d5a0*/  IMAD.MOV R29, RZ, RZ, -R29 ;  /* 0x000000ffff1d7224 */ /* 0x000fe400078e0a1d */
[C---:B------:R-:W-:Y:S02]  /*d5b0*/  IMAD R15, R2.reuse, R26, R15 ;  /* 0x0000001a020f7224 */ /* 0x040fe400078e020f */
[----:B------:R-:W-:Y:S02]  /*d5c0*/  IMAD R17, R2, R29, R17 ;  /* 0x0000001d02117224 */ /* 0x000fe400078e0211 */
[--C-:B------:R-:W-:Y:S01]  /*d5d0*/  @!P5 IMAD.IADD R24, R24, 0x1, -R2.reuse ;  /* 0x000000011818d824 */ /* 0x100fe200078e0a02 */
[----:B------:R-:W-:Y:S01]  /*d5e0*/  ISETP.GT.U32.AND P5, PT, R2, R27, PT ;  /* 0x0000001b0200720c */ /* 0x000fe20003fa4070 */
[----:B------:R-:W-:Y:S02]  /*d5f0*/  @!P4 IMAD.IADD R25, R25, 0x1, -R2 ;  /* 0x000000011919c824 */ /* 0x000fe400078e0a02 */
[----:B------:R-:W-:-:S02]  /*d600*/  VIADD R29, R13, 0x1 ;  /* 0x000000010d1d7836 */ /* 0x000fc40000000000 */
[----:B------:R-:W-:Y:S01]  /*d610*/  @!P1 IMAD.MOV R18, RZ, RZ, -R18 ;  /* 0x000000ffff129224 */ /* 0x000fe200078e0a12 */
[----:B------:R-:W-:-:S07]  /*d620*/  ISETP.GT.U32.AND P4, PT, R2, R25, PT ;  /* 0x000000190200720c */ /* 0x000fce0003f84070 */
[----:B------:R-:W-:Y:S01]  /*d630*/  @!P5 IMAD.IADD R27, R27, 0x1, -R2 ;  /* 0x000000011b1bd824 */ /* 0x000fe200078e0a02 */
[C---:B------:R-:W-:Y:S02]  /*d640*/  ISETP.GT.U32.AND P5, PT, R2.reuse, R17, PT ;  /* 0x000000110200720c */ /* 0x040fe40003fa4070 */
[----:B0-----:R-:W-:Y:S01]  /*d650*/  SHF.R.U32.HI R3, RZ, 0x5, R3 ;  /* 0x00000005ff037819 */ /* 0x001fe20000011603 */
[----:B------:R-:W-:Y:S01]  /*d660*/  @!P2 IMAD.MOV R20, RZ, RZ, -R20 ;  /* 0x000000ffff14a224 */ /* 0x000fe200078e0a14 */
[----:B------:R-:W-:Y:S01]  /*d670*/  IABS R26, R29 ;  /* 0x0000001d001a7213 */ /* 0x000fe20000000000 */
[--C-:B------:R-:W-:Y:S01]  /*d680*/  @!P4 IMAD.IADD R25, R25, 0x1, -R2.reuse ;  /* 0x000000011919c824 */ /* 0x100fe200078e0a02 */
[----:B------:R-:W-:Y:S01]  /*d690*/  SGXT.U32 R3, R3, 0x2 ;  /* 0x000000020303781a */ /* 0x000fe20000000000 */
[----:B------:R-:W-:Y:S01]  /*d6a0*/  STL [R1+0xdd8], R18 ;  /* 0x000dd81201007387 */ /* 0x000fe20000100800 */
[C---:B------:R-:W-:Y:S02]  /*d6b0*/  ISETP.GT.U32.AND P4, PT, R2.reuse, R15, PT ;  /* 0x0000000f0200720c */ /* 0x040fe40003f84070 */
[----:B------:R-:W-:Y:S01]  /*d6c0*/  LOP3.LUT R3, R3, 0x7c, RZ, 0xfc, !PT ;  /* 0x0000007c03037812 */ /* 0x000fe200078efcff */
[----:B------:R-:W2:Y:S01]  /*d6d0*/  LDL.LU R13, [R1+0xe28] ;  /* 0x000e2800010d7983 */ /* 0x000ea20000300800 */
[C---:B------:R-:W-:Y:S01]  /*d6e0*/  ISETP.GT.U32.AND P2, PT, R2.reuse, R12, PT ;  /* 0x0000000c0200720c */ /* 0x040fe20003f44070 */
[----:B------:R-:W-:Y:S01]  /*d6f0*/  @!P5 IMAD.IADD R17, R17, 0x1, -R2 ;  /* 0x000000011111d824 */ /* 0x000fe200078e0a02 */
[----:B------:R-:W-:Y:S01]  /*d700*/  ISETP.GT.U32.AND P1, PT, R2, R24, PT ;  /* 0x000000180200720c */ /* 0x000fe20003f24070 */
[----:B------:R-:W-:-:S02]  /*d710*/  IMAD R7, R3, UR6, RZ ;  /* 0x0000000603077c24 */ /* 0x000fc4000f8e02ff */
[----:B------:R-:W-:Y:S01]  /*d720*/  IMAD R3, RZ, RZ, -UR6 ;  /* 0x80000006ff037e24 */ /* 0x000fe2000f8e02ff */
[----:B------:R-:W-:Y:S01]  /*d730*/  ISETP.GE.AND P5, PT, R28, RZ, PT ;  /* 0x000000ff1c00720c */ /* 0x000fe20003fa6270 */
[----:B------:R-:W-:-:S04]  /*d740*/  IMAD.HI.U32 R28, R23, R26, RZ ;  /* 0x0000001a171c7227 */ /* 0x000fc800078e00ff */
[--C-:B------:R-:W-:Y:S01]  /*d750*/  @!P4 IMAD.IADD R15, R15, 0x1, -R2.reuse ;  /* 0x000000010f0fc824 */ /* 0x100fe200078e0a02 */
[----:B------:R-:W-:Y:S01]  /*d760*/  ISETP.GT.U32.AND P4, PT, R2, R17, PT ;  /* 0x000000110200720c */ /* 0x000fe20003f84070 */
[C---:B------:R-:W-:Y:S02]  /*d770*/  IMAD R7, R3.reuse, 0x4, R7 ;  /* 0x0000000403077824 */ /* 0x040fe400078e0207 */
[----:B------:R-:W-:Y:S02]  /*d780*/  IMAD.MOV.U32 R23, RZ, RZ, R27 ;  /* 0x000000ffff177224 */ /* 0x000fe400078e001b */
[----:B------:R-:W-:Y:S02]  /*d790*/  IMAD R3, R3, 0x4, R7 ;  /* 0x0000000403037824 */ /* 0x000fe400078e0207 */
[----:B------:R-:W-:Y:S01]  /*d7a0*/  @!P6 IMAD.MOV R23, RZ, RZ, -R23 ;  /* 0x000000ffff17e224 */ /* 0x000fe200078e0a17 */
[----:B------:R-:W-:Y:S01]  /*d7b0*/  STL [R1+0xddc], R20 ;  /* 0x000ddc1401007387 */ /* 0x000fe20000100800 */
[----:B------:R-:W-:Y:S01]  /*d7c0*/  @!P2 IMAD.IADD R12, R12, 0x1, -R2 ;  /* 0x000000010c0ca824 */ /* 0x000fe200078e0a02 */
[----:B------:R-:W-:-:S02]  /*d7d0*/  ISETP.GE.AND P2, PT, R8, RZ, PT ;  /* 0x000000ff0800720c */ /* 0x000fc40003f46270 */
[----:B------:R-:W-:Y:S01]  /*d7e0*/  STL [R1+0xcb4], R7 ;  /* 0x000cb40701007387 */ /* 0x000fe20000100800 */
[----:B------:R-:W-:-:S03]  /*d7f0*/  @!P1 IMAD.IADD R24, R24, 0x1, -R2 ;  /* 0x0000000118189824 */ /* 0x000fc600078e0a02 */
[----:B------:R-:W-:Y:S01]  /*d800*/  STL [R1+0xcb8], R3 ;  /* 0x000cb80301007387 */ /* 0x000fe20000100800 */
[----:B------:R-:W-:-:S03]  /*d810*/  ISETP.GT.U32.AND P1, PT, R2, R16, PT ;  /* 0x000000100200720c */ /* 0x000fc60003f24070 */
[----:B------:R0:W-:Y:S01]  /*d820*/  STL [R1+0xde0], R23 ;  /* 0x000de01701007387 */ /* 0x0001e20000100800 */
[----:B------:R-:W-:Y:S01]  /*d830*/  @!P4 IMAD.IADD R17, R17, 0x1, -R2 ;  /* 0x000000011111c824 */ /* 0x000fe200078e0a02 */
[----:B------:R-:W-:Y:S01]  /*d840*/  ISETP.GE.AND P4, PT, R4, RZ, PT ;  /* 0x000000ff0400720c */ /* 0x000fe20003f86270 */
[----:B------:R-:W-:Y:S01]  /*d850*/  @!P3 IMAD.MOV R24, RZ, RZ, -R24 ;  /* 0x000000ffff18b224 */ /* 0x000fe200078e0a18 */
[----:B------:R-:W1:Y:S01]  /*d860*/  S2R R4, SR_TID.X ;  /* 0x0000000000047919 */ /* 0x000e620000002100 */
[----:B0-----:R-:W-:-:S04]  /*d870*/  IMAD R23, RZ, RZ, -UR6 ;  /* 0x80000006ff177e24 */ /* 0x001fc8000f8e02ff */
[----:B------:R-:W-:Y:S01]  /*d880*/  IMAD R3, R23, 0x4, R3 ;  /* 0x0000000417037824 */ /* 0x000fe200078e0203 */
[----:B------:R-:W-:Y:S01]  /*d890*/  STL [R1+0xde4], R24 ;  /* 0x000de41801007387 */ /* 0x000fe20000100800 */
[----:B------:R-:W-:-:S03]  /*d8a0*/  @!P2 IMAD.MOV R25, RZ, RZ, -R25 ;  /* 0x000000ffff19a224 */ /* 0x000fc600078e0a19 */
[----:B------:R0:W-:Y:S01]  /*d8b0*/  STL [R1+0xc04], R3 ;  /* 0x000c040301007387 */ /* 0x0001e20000100800 */
[----:B------:R-:W-:-:S03]  /*d8c0*/  @!P1 IMAD.IADD R16, R16, 0x1, -R2 ;  /* 0x0000000110109824 */ /* 0x000fc600078e0a02 */
[----:B------:R-:W-:Y:S01]  /*d8d0*/  STL [R1+0xde8], R25 ;  /* 0x000de81901007387 */ /* 0x000fe20000100800 */
[----:B0-----:R-:W-:-:S05]  /*d8e0*/  IMAD R3, R23, 0x4, R3 ;  /* 0x0000000417037824 */ /* 0x001fca00078e0203 */
[----:B------:R0:W-:Y:S01]  /*d8f0*/  STL [R1+0xc00], R3 ;  /* 0x000c000301007387 */ /* 0x0001e20000100800 */
[----:B------:R-:W-:Y:S01]  /*d900*/  ISETP.GT.U32.AND P6, PT, R2, R16, PT ;  /* 0x000000100200720c */ /* 0x000fe20003fc4070 */
[----:B0-----:R-:W-:-:S05]  /*d910*/  IMAD R3, R23, 0x4, R3 ;  /* 0x0000000417037824 */ /* 0x001fca00078e0203 */
[----:B------:R0:W-:Y:S01]  /*d920*/  STL [R1+0xbf8], R3 ;  /* 0x000bf80301007387 */ /* 0x0001e20000100800 */
[----:B------:R-:W-:Y:S01]  /*d930*/  IMAD.MOV R28, RZ, RZ, -R28 ;  /* 0x000000ffff1c7224 */ /* 0x000fe200078e0a1c */
[C---:B------:R-:W-:Y:S01]  /*d940*/  ISETP.GT.U32.AND P1, PT, R2.reuse, R12, PT ;  /* 0x0000000c0200720c */ /* 0x040fe20003f24070 */
[----:B0-----:R-:W-:Y:S01]  /*d950*/  IMAD R3, R23, 0x4, R3 ;  /* 0x0000000417037824 */ /* 0x001fe200078e0203 */
[C---:B------:R-:W-:Y:S01]  /*d960*/  ISETP.GT.U32.AND P3, PT, R2.reuse, R15, PT ;  /* 0x0000000f0200720c */ /* 0x040fe20003f64070 */
[----:B------:R-:W-:-:S03]  /*d970*/  IMAD R26, R2, R28, R26 ;  /* 0x0000001c021a7224 */ /* 0x000fc600078e021a */
[----:B------:R0:W-:Y:S01]  /*d980*/  STL [R1+0xbfc], R3 ;  /* 0x000bfc0301007387 */ /* 0x0001e20000100800 */
[----:B------:R-:W-:Y:S01]  /*d990*/  @!P6 IMAD.IADD R16, R16, 0x1, -R2 ;  /* 0x000000011010e824 */ /* 0x000fe200078e0a02 */
[----:B------:R-:W-:Y:S01]  /*d9a0*/  ISETP.GT.U32.AND P6, PT, R2, R26, PT ;  /* 0x0000001a0200720c */ /* 0x000fe20003fc4070 */
[----:B0-----:R-:W-:Y:S02]  /*d9b0*/  IMAD R3, R23, 0x4, R3 ;  /* 0x0000000417037824 */ /* 0x001fe400078e0203 */
[----:B-1----:R-:W-:-:S03]  /*d9c0*/  IMAD.SHL.U32 R27, R4, 0x8, RZ ;  /* 0x00000008041b7824 */ /* 0x002fc600078e00ff */
[----:B------:R0:W-:Y:S01]  /*d9d0*/  STL [R1+0xc08], R3 ;  /* 0x000c080301007387 */ /* 0x0001e20000100800 */
[--C-:B------:R-:W-:Y:S01]  /*d9e0*/  @!P1 IMAD.IADD R12, R12, 0x1, -R2.reuse ;  /* 0x000000010c0c9824 */ /* 0x100fe200078e0a02 */
[----:B------:R-:W-:Y:S01]  /*d9f0*/  ISETP.GE.AND P1, PT, R5, RZ, PT ;  /* 0x000000ff0500720c */ /* 0x000fe20003f26270 */
[----:B0-----:R-:W-:Y:S01]  /*da00*/  IMAD R3, R23, 0x4, R3 ;  /* 0x0000000417037824 */ /* 0x001fe200078e0203 */
[----:B------:R-:W-:Y:S01]  /*da10*/  LOP3.LUT R28, R4, 0x7, RZ, 0xc0, !PT ;  /* 0x00000007041c7812 */ /* 0x000fe200078ec0ff */
[----:B------:R-:W-:Y:S01]  /*da20*/  @!P3 IMAD.IADD R15, R15, 0x1, -R2 ;  /* 0x000000010f0fb824 */ /* 0x000fe200078e0a02 */
[----:B------:R-:W-:Y:S02]  /*da30*/  LOP3.LUT R27, R27, 0x30, RZ, 0xc0, !PT ;  /* 0x000000301b1b7812 */ /* 0x000fe400078ec0ff */
[----:B------:R0:W-:Y:S01]  /*da40*/  STL [R1+0xc0c], R3 ;  /* 0x000c0c0301007387 */ /* 0x0001e20000100800 */
[----:B------:R-:W-:Y:S02]  /*da50*/  SHF.R.S32.HI R5, RZ, 0x6, R4 ;  /* 0x00000006ff057819 */ /* 0x000fe40000011404 */
[----:B------:R-:W-:-:S02]  /*da60*/  ISETP.GE.AND P3, PT, R29, RZ, PT ;  /* 0x000000ff1d00720c */ /* 0x000fc40003f66270 */
[----:B------:R-:W-:Y:S01]  /*da70*/  LOP3.LUT R29, R4, 0x60, RZ, 0xc0, !PT ;  /* 0x00000060041d7812 */ /* 0x000fe200078ec0ff */
[----:B0-----:R-:W-:Y:S01]  /*da80*/  IMAD R3, R23, 0x4, R3 ;  /* 0x0000000417037824 */ /* 0x001fe200078e0203 */
[----:B------:R-:W-:Y:S01]  /*da90*/  ISETP.GE.AND P2, PT, R6, RZ, PT ;  /* 0x000000ff0600720c */ /* 0x000fe20003f46270 */
[----:B------:R-:W-:Y:S01]  /*daa0*/  IMAD.SHL.U32 R6, R4, 0x2, RZ ;  /* 0x0000000204067824 */ /* 0x000fe200078e00ff */
[----:B------:R-:W-:Y:S01]  /*dab0*/  SGXT R7, R5, 0x1 ;  /* 0x000000010507781a */ /* 0x000fe20000000200 */
[----:B------:R-:W-:Y:S01]  /*dac0*/  IMAD R27, R28, 0x40, R27 ;  /* 0x000000401c1b7824 */ /* 0x000fe200078e021b */
[----:B------:R0:W-:Y:S01]  /*dad0*/  STL [R1+0xc10], R3 ;  /* 0x000c100301007387 */ /* 0x0001e20000100800 */
[----:B------:R-:W-:Y:S02]  /*dae0*/  @!P6 IMAD.IADD R26, R26, 0x1, -R2 ;  /* 0x000000011a1ae824 */ /* 0x000fe400078e0a02 */
[C---:B------:R-:W-:Y:S02]  /*daf0*/  IMAD.SHL.U32 R5, R28.reuse, 0x10, RZ ;  /* 0x000000101c057824 */ /* 0x040fe400078e00ff */
[----:B------:R-:W-:Y:S01]  /*db00*/  IMAD R29, R28, 0x4, R29 ;  /* 0x000000041c1d7824 */ /* 0x000fe200078e021d */
[----:B------:R-:W-:Y:S01]  /*db10*/  LOP3.LUT R28, R7, 0x90, RZ, 0xc0, !PT ;  /* 0x00000090071c7812 */ /* 0x000fe200078ec0ff */
[----:B0-----:R-:W-:Y:S01]  /*db20*/  IMAD R3, R23, 0x4, R3 ;  /* 0x0000000417037824 */ /* 0x001fe200078e0203 */
[----:B------:R-:W-:-:S02]  /*db30*/  LOP3.LUT R7, R27, 0x10, R6, 0x78, !PT ;  /* 0x000000101b077812 */ /* 0x000fc400078e7806 */
[----:B------:R-:W-:Y:S02]  /*db40*/  ISETP.GT.U32.AND P6, PT, R2, R26, PT ;  /* 0x0000001a0200720c */ /* 0x000fe40003fc4070 */
[----:B------:R0:W-:Y:S01]  /*db50*/  STL [R1+0xc44], R3 ;  /* 0x000c440301007387 */ /* 0x0001e20000100800 */
[----:B------:R-:W-:-:S03]  /*db60*/  LOP3.LUT R5, R5, 0x30, R6, 0x78, !PT ;  /* 0x0000003005057812 */ /* 0x000fc600078e7806 */
[----:B------:R-:W-:Y:S01]  /*db70*/  STL [R1+0xcbc], R7 ;  /* 0x000cbc0701007387 */ /* 0x000fe20000100800 */
[----:B0-----:R-:W-:Y:S02]  /*db80*/  IMAD R3, R23, 0x4, R3 ;  /* 0x0000000417037824 */ /* 0x001fe400078e0203 */
[----:B------:R-:W-:-:S03]  /*db90*/  IMAD.U32 R5, R29, 0x40, R5 ;  /* 0x000000401d057824 */ /* 0x000fc600078e0005 */
[----:B------:R0:W-:Y:S01]  /*dba0*/  STL [R1+0xc9c], R3 ;  /* 0x000c9c0301007387 */ /* 0x0001e20000100800 */
[----:B------:R-:W-:Y:S01]  /*dbb0*/  LOP3.LUT R4, R4, 0x7f, RZ, 0xc0, !PT ;  /* 0x0000007f04047812 */ /* 0x000fe200078ec0ff */
[----:B------:R-:W-:Y:S02]  /*dbc0*/  @!P5 IMAD.MOV R12, RZ, RZ, -R12 ;  /* 0x000000ffff0cd224 */ /* 0x000fe400078e0a0c */
[----:B------:R-:W-:Y:S01]  /*dbd0*/  STL [R1+0x1e4], R5 ;  /* 0x0001e40501007387 */ /* 0x000fe20000100800 */
[----:B0-----:R-:W-:Y:S02]  /*dbe0*/  IMAD R3, R23, 0x4, R3 ;  /* 0x0000000417037824 */ /* 0x001fe400078e0203 */
[----:B------:R-:W-:-:S03]  /*dbf0*/  @!P6 IMAD.IADD R26, R26, 0x1, -R2 ;  /* 0x000000011a1ae824 */ /* 0x000fc600078e0a02 */
[----:B------:R0:W-:Y:S01]  /*dc00*/  STL [R1+0xc48], R3 ;  /* 0x000c480301007387 */ /* 0x0001e20000100800 */
[----:B------:R-:W-:-:S03]  /*dc10*/  IMAD R2, R4, UR7, RZ ;  /* 0x0000000704027c24 */ /* 0x000fc6000f8e02ff */
[----:B------:R-:W-:Y:S01]  /*dc20*/  STL [R1+0xdec], R12 ;  /* 0x000dec0c01007387 */ /* 0x000fe20000100800 */
[----:B0-----:R-:W-:Y:S01]  /*dc30*/  IMAD R3, R23, 0x4, R3 ;  /* 0x0000000417037824 */ /* 0x001fe200078e0203 */
[----:B----4-:R-:W-:-:S04]  /*dc40*/  LEA R2, P6, R2, UR8, 0x1 ;  /* 0x0000000802027c11 */ /* 0x010fc8000f8c08ff */
[----:B------:R0:W-:Y:S02]  /*dc50*/  STL [R1+0xc98], R3 ;  /* 0x000c980301007387 */ /* 0x0001e40000100800 */
[----:B0-----:R-:W-:-:S05]  /*dc60*/  IMAD R3, R23, 0x4, R3 ;  /* 0x0000000417037824 */ /* 0x001fca00078e0203 */
[----:B------:R0:W-:Y:S01]  /*dc70*/  STL [R1+0xca4], R3 ;  /* 0x000ca40301007387 */ /* 0x0001e20000100800 */
[----:B------:R-:W-:-:S03]  /*dc80*/  IMAD R4, R23, 0x4, R3 ;  /* 0x0000000417047824 */ /* 0x000fc600078e0203 */
[----:B------:R1:W-:Y:S04]  /*dc90*/  STL [R1+0xd04], R2 ;  /* 0x000d040201007387 */ /* 0x0003e80000100800 */
[----:B------:R-:W3:Y:S04]  /*dca0*/  LDL.LU R20, [R1+0xa8] ;  /* 0x0000a80001147983 */ /* 0x000ee80000300800 */
[----:B------:R-:W4:Y:S04]  /*dcb0*/  LDL.LU R18, [R1+0xac] ;  /* 0x0000ac0001127983 */ /* 0x000f280000300800 */
[----:B------:R-:W5:Y:S04]  /*dcc0*/  LDL.LU R19, [R1+0xbc] ;  /* 0x0000bc0001137983 */ /* 0x000f680000300800 */
[----:B------:R1:W-:Y:S04]  /*dcd0*/  STL [R1+0xcac], R4 ;  /* 0x000cac0401007387 */ /* 0x0003e80000100800 */
[----:B------:R-:W5:Y:S04]  /*dce0*/  LDL.LU R21, [R1+0xe4] ;  /* 0x0000e40001157983 */ /* 0x000f680000300800 */
[----:B0-----:R-:W5:Y:S04]  /*dcf0*/  LDL.LU R3, [R1+0xec] ;  /* 0x0000ec0001037983 */ /* 0x001f680000300800 */
[----:B------:R-:W5:Y:S04]  /*dd00*/  LDL.LU R22, [R1+0xf8] ;  /* 0x0000f80001167983 */ /* 0x000f680000300800 */
[----:B------:R-:W5:Y:S04]  /*dd10*/  LDL.LU R14, [R1+0xfc] ;  /* 0x0000fc00010e7983 */ /* 0x000f680000300800 */
[----:B------:R-:W5:Y:S04]  /*dd20*/  LDL.LU R11, [R1+0x100] ;  /* 0x00010000010b7983 */ /* 0x000f680000300800 */
[----:B------:R-:W5:Y:S04]  /*dd30*/  LDL.LU R10, [R1+0x108] ;  /* 0x00010800010a7983 */ /* 0x000f680000300800 */
[----:B------:R-:W5:Y:S04]  /*dd40*/  LDL.LU R9, [R1+0x110] ;  /* 0x0001100001097983 */ /* 0x000f680000300800 */
[----:B------:R-:W5:Y:S04]  /*dd50*/  LDL.LU R8, [R1+0x148] ;  /* 0x0001480001087983 */ /* 0x000f680000300800 */
[----:B------:R-:W5:Y:S01]  /*dd60*/  LDL.LU R7, [R1+0x154] ;  /* 0x0001540001077983 */ /* 0x000f620000300800 */
[----:B------:R-:W-:Y:S01]  /*dd70*/  LOP3.LUT R6, R28, 0x7e, R6, 0x78, !PT ;  /* 0x0000007e1c067812 */ /* 0x000fe200078e7806 */
[----:B------:R-:W-:-:S02]  /*dd80*/  @!P2 IMAD.MOV R17, RZ, RZ, -R17 ;  /* 0x000000ffff11a224 */ /* 0x000fc400078e0a11 */
[----:B-1----:R-:W-:Y:S02]  /*dd90*/  IMAD R2, R23, 0x4, R4 ;  /* 0x0000000417027824 */ /* 0x002fe400078e0204 */
[----:B------:R-:W-:Y:S01]  /*dda0*/  @!P1 IMAD.MOV R16, RZ, RZ, -R16 ;  /* 0x000000ffff109224 */ /* 0x000fe200078e0a10 */
[----:B------:R-:W5:Y:S01]  /*ddb0*/  LDL.LU R6, [R1+0x160] ;  /* 0x0001600001067983 */ /* 0x000f620000300800 */
[----:B------:R-:W-:Y:S02]  /*ddc0*/  @!P4 IMAD.MOV R15, RZ, RZ, -R15 ;  /* 0x000000ffff0fc224 */ /* 0x000fe400078e0a0f */
[----:B------:R-:W-:Y:S01]  /*ddd0*/  @!P3 IMAD.MOV R26, RZ, RZ, -R26 ;  /* 0x000000ffff1ab224 */ /* 0x000fe200078e0a1a */
[----:B------:R-:W5:Y:S01]  /*dde0*/  LDL.LU R5, [R1+0x164] ;  /* 0x0001640001057983 */ /* 0x000f620000300800 */
[----:B------:R-:W-:-:S03]  /*ddf0*/  @!P0 IMAD.MOV R0, RZ, RZ, -R0 ;  /* 0x000000ffff008224 */ /* 0x000fc600078e0a00 */
[----:B------:R-:W5:Y:S04]  /*de00*/  LDL.LU R4, [R1+0x168] ;  /* 0x0001680001047983 */ /* 0x000f680000300800 */
[----:B------:R-:W-:Y:S01]  /*de10*/  STL [R1+0xdf0], R17 ;  /* 0x000df01101007387 */ /* 0x000fe20000100800 */
[----:B------:R-:W-:-:S03]  /*de20*/  IMAD R12, R23, 0x4, R2 ;  /* 0x00000004170c7824 */ /* 0x000fc600078e0202 */
[----:B------:R-:W-:Y:S01]  /*de30*/  STL [R1+0xca0], R2 ;  /* 0x000ca00201007387 */ /* 0x000fe20000100800 */
[----:B--2---:R-:W-:-:S03]  /*de40*/  ISETP.NE.AND P5, PT, R13, RZ, PT ;  /* 0x000000ff0d00720c */ /* 0x004fc60003fa5270 */
[----:B------:R-:W-:Y:S01]  /*de50*/  STL [R1+0xdf4], R16 ;  /* 0x000df41001007387 */ /* 0x000fe20000100800 */
[----:B------:R-:W-:-:S03]  /*de60*/  LOP3.LUT R13, RZ, R13, RZ, 0x33, !PT ;  /* 0x0000000dff0d7212 */ /* 0x000fc600078e33ff */
[----:B------:R-:W-:Y:S04]  /*de70*/  STL [R1+0xdf8], R15 ;  /* 0x000df80f01007387 */ /* 0x000fe80000100800 */
[----:B------:R-:W-:Y:S04]  /*de80*/  STL [R1+0xe00], R26 ;  /* 0x000e001a01007387 */ /* 0x000fe80000100800 */
[----:B------:R3:W-:Y:S04]  /*de90*/  STL [R1+0xe04], R0 ;  /* 0x000e040001007387 */ /* 0x0007e80000100800 */
[----:B------:R5:W-:Y:S01]  /*dea0*/  STL [R1+0xca8], R12 ;  /* 0x000ca80c01007387 */ /* 0x000be20000100800 */
[----:B---3--:R-:W-:-:S02]  /*deb0*/  SEL R0, R13, R20, !P5 ;  /* 0x000000140d007207 */ /* 0x008fc40006800000 */
[----:B----4-:R-:W-:-:S03]  /*dec0*/  SEL R2, R13, R18, !P5 ;  /* 0x000000120d027207 */ /* 0x010fc60006800000 */
[----:B------:R0:W-:Y:S01]  /*ded0*/  STL [R1+0xa8], R0 ;  /* 0x0000a80001007387 */ /* 0x0001e20000100800 */
[----:B-----5:R-:W-:-:S03]  /*dee0*/  SEL R12, R13, R19, !P5 ;  /* 0x000000130d0c7207 */ /* 0x020fc60006800000 */
[----:B------:R1:W-:Y:S04]  /*def0*/  STL [R1+0xac], R2 ;  /* 0x0000ac0201007387 */ /* 0x0003e80000100800 */
[----:B------:R2:W-:Y:S01]  /*df00*/  STL [R1+0xbc], R12 ;  /* 0x0000bc0c01007387 */ /* 0x0005e20000100800 */
[C---:B0-----:R-:W-:Y:S02]  /*df10*/  SEL R0, R13.reuse, R21, !P5 ;  /* 0x000000150d007207 */ /* 0x041fe40006800000 */
[C---:B-1----:R-:W-:Y:S02]  /*df20*/  SEL R2, R13.reuse, R3, !P5 ;  /* 0x000000030d027207 */ /* 0x042fe40006800000 */
[----:B------:R-:W3:Y:S04]  /*df30*/  LDL.LU R3, [R1+0x170] ;  /* 0x0001700001037983 */ /* 0x000ee80000300800 */
[----:B------:R0:W-:Y:S01]  /*df40*/  STL [R1+0xe4], R0 ;  /* 0x0000e40001007387 */ /* 0x0001e20000100800 */
[----:B--2---:R-:W-:-:S03]  /*df50*/  SEL R12, R13, R14, !P5 ;  /* 0x0000000e0d0c7207 */ /* 0x004fc60006800000 */
[----:B------:R1:W-:Y:S01]  /*df60*/  STL [R1+0xec], R2 ;  /* 0x0000ec0201007387 */ /* 0x0003e20000100800 */
[C---:B0-----:R-:W-:Y:S02]  /*df70*/  SEL R0, R13.reuse, R22, !P5 ;  /* 0x000000160d007207 */ /* 0x041fe40006800000 */
[----:B-1----:R-:W-:-:S03]  /*df80*/  SEL R2, R13, R11, !P5 ;  /* 0x0000000b0d027207 */ /* 0x002fc60006800000 */
[----:B------:R0:W-:Y:S01]  /*df90*/  STL [R1+0xf8], R0 ;  /* 0x0000f80001007387 */ /* 0x0001e20000100800 */
[----:B------:R-:W-:-:S03]  /*dfa0*/  SEL R9, R13, R9, !P5 ;  /* 0x000000090d097207 */ /* 0x000fc60006800000 */
[----:B------:R-:W-:Y:S01]  /*dfb0*/  STL [R1+0xfc], R12 ;  /* 0x0000fc0c01007387 */ /* 0x000fe20000100800 */
[----:B0-----:R-:W-:-:S03]  /*dfc0*/  SEL R0, R13, R10, !P5 ;  /* 0x0000000a0d007207 */ /* 0x001fc60006800000 */
[----:B------:R0:W-:Y:S04]  /*dfd0*/  STL [R1+0x100], R2 ;  /* 0x0001000201007387 */ /* 0x0001e80000100800 */
[----:B------:R1:W-:Y:S01]  /*dfe0*/  STL [R1+0x108], R0 ;  /* 0x0001080001007387 */ /* 0x0003e20000100800 */
[----:B0-----:R-:W-:-:S03]  /*dff0*/  SEL R2, R13, R8, !P5 ;  /* 0x000000080d027207 */ /* 0x001fc60006800000 */
[----:B------:R-:W-:Y:S01]  /*e000*/  STL [R1+0x110], R9 ;  /* 0x0001100901007387 */ /* 0x000fe20000100800 */
[----:B-1----:R-:W-:-:S03]  /*e010*/  SEL R0, R13, R7, !P5 ;  /* 0x000000070d007207 */ /* 0x002fc60006800000 */
[----:B------:R-:W-:Y:S04]  /*e020*/  STL [R1+0x148], R2 ;  /* 0x0001480201007387 */ /* 0x000fe80000100800 */
[----:B------:R0:W-:Y:S04]  /*e030*/  STL [R1+0x154], R0 ;  /* 0x0001540001007387 */ /* 0x0001e80000100800 */
[----:B0-----:R-:W2:Y:S01]  /*e040*/  LDL.LU R0, [R1+0x188] ;  /* 0x0001880001007983 */ /* 0x001ea20000300800 */
[C---:B------:R-:W-:Y:S02]  /*e050*/  SEL R6, R13.reuse, R6, !P5 ;  /* 0x000000060d067207 */ /* 0x040fe40006800000 */
[----:B------:R-:W-:-:S03]  /*e060*/  SEL R2, R13, R5, !P5 ;  /* 0x000000050d027207 */ /* 0x000fc60006800000 */
[----:B------:R-:W-:Y:S01]  /*e070*/  STL [R1+0x160], R6 ;  /* 0x0001600601007387 */ /* 0x000fe20000100800 */
[----:B------:R-:W-:-:S03]  /*e080*/  SEL R4, R13, R4, !P5 ;  /* 0x000000040d047207 */ /* 0x000fc60006800000 */
[----:B--2---:R0:W-:Y:S04]  /*e090*/  STL [R1+0xe24], R0 ;  /* 0x000e240001007387 */ /* 0x0041e80000100800 */
[----:B------:R1:W-:Y:S04]  /*e0a0*/  STL [R1+0x164], R2 ;  /* 0x0001640201007387 */ /* 0x0003e80000100800 */
[----:B0-----:R-:W2:Y:S04]  /*e0b0*/  LDL.LU R0, [R1+0x184] ;  /* 0x0001840001007983 */ /* 0x001ea80000300800 */
[----:B------:R-:W4:Y:S04]  /*e0c0*/  LDL.LU R26, [R1+0x18c] ;  /* 0x00018c00011a7983 */ /* 0x000f280000300800 */
[----:B------:R-:W5:Y:S04]  /*e0d0*/  LDL.LU R15, [R1+0x190] ;  /* 0x00019000010f7983 */ /* 0x000f680000300800 */
[----:B------:R-:W4:Y:S04]  /*e0e0*/  LDL.LU R16, [R1+0x194] ;  /* 0x0001940001107983 */ /* 0x000f280000300800 */
[----:B------:R-:W4:Y:S04]  /*e0f0*/  LDL.LU R17, [R1+0x198] ;  /* 0x0001980001117983 */ /* 0x000f280000300800 */
[----:B-1----:R-:W5:Y:S04]  /*e100*/  LDL.LU R2, [R1+0x1a0] ;  /* 0x0001a00001027983 */ /* 0x002f680000300800 */
[----:B------:R-:W5:Y:S04]  /*e110*/  LDL.LU R12, [R1+0x1a4] ;  /* 0x0001a400010c7983 */ /* 0x000f680000300800 */
[----:B------:R-:W5:Y:S04]  /*e120*/  LDL.LU R29, [R1+0x1a8] ;  /* 0x0001a800011d7983 */ /* 0x000f680000300800 */
[----:B------:R-:W5:Y:S04]  /*e130*/  LDL.LU R5, [R1+0x1ac] ;  /* 0x0001ac0001057983 */ /* 0x000f680000300800 */
[----:B------:R-:W5:Y:S04]  /*e140*/  LDL.LU R28, [R1+0x1b0] ;  /* 0x0001b000011c7983 */ /* 0x000f680000300800 */
[----:B------:R-:W5:Y:S04]  /*e150*/  LDL.LU R27, [R1+0x1b4] ;  /* 0x0001b400011b7983 */ /* 0x000f680000300800 */
[----:B------:R0:W-:Y:S04]  /*e160*/  STL [R1+0x168], R4 ;  /* 0x0001680401007387 */ /* 0x0001e80000100800 */
[----:B------:R-:W5:Y:S01]  /*e170*/  LDL.LU R25, [R1+0x1b8] ;  /* 0x0001b80001197983 */ /* 0x000f620000300800 */
[----:B---3--:R-:W-:-:S03]  /*e180*/  SEL R3, R13, R3, !P5 ;  /* 0x000000030d037207 */ /* 0x008fc60006800000 */
[----:B------:R-:W3:Y:S04]  /*e190*/  LDL.LU R24, [R1+0x1bc] ;  /* 0x0001bc0001187983 */ /* 0x000ee80000300800 */
[----:B------:R-:W3:Y:S04]  /*e1a0*/  LDL.LU R23, [R1+0x1c0] ;  /* 0x0001c00001177983 */ /* 0x000ee80000300800 */
[----:B------:R-:W3:Y:S04]  /*e1b0*/  LDL.LU R20, [R1+0x1c4] ;  /* 0x0001c40001147983 */ /* 0x000ee80000300800 */
[----:B------:R-:W3:Y:S04]  /*e1c0*/  LDL.LU R18, [R1+0x1c8] ;  /* 0x0001c80001127983 */ /* 0x000ee80000300800 */
[----:B------:R-:W3:Y:S04]  /*e1d0*/  LDL.LU R19, [R1+0x1cc] ;  /* 0x0001cc0001137983 */ /* 0x000ee80000300800 */
[----:B0-----:R-:W3:Y:S04]  /*e1e0*/  LDL.LU R4, [R1+0x1d0] ;  /* 0x0001d00001047983 */ /* 0x001ee80000300800 */
[----:B------:R-:W3:Y:S04]  /*e1f0*/  LDL.LU R21, [R1+0x1d4] ;  /* 0x0001d40001157983 */ /* 0x000ee80000300800 */
[----:B------:R-:W3:Y:S04]  /*e200*/  LDL.LU R22, [R1+0x1d8] ;  /* 0x0001d80001167983 */ /* 0x000ee80000300800 */
[----:B------:R0:W-:Y:S04]  /*e210*/  STL [R1+0x170], R3 ;  /* 0x0001700301007387 */ /* 0x0001e80000100800 */
[----:B------:R-:W3:Y:S04]  /*e220*/  LDL.LU R14, [R1+0x1dc] ;  /* 0x0001dc00010e7983 */ /* 0x000ee80000300800 */
[----:B------:R-:W3:Y:S04]  /*e230*/  LDL.LU R11, [R1+0x1f0] ;  /* 0x0001f000010b7983 */ /* 0x000ee80000300800 */
[----:B------:R-:W3:Y:S04]  /*e240*/  LDL.LU R10, [R1+0x1f4] ;  /* 0x0001f400010a7983 */ /* 0x000ee80000300800 */
[----:B------:R-:W3:Y:S04]  /*e250*/  LDL.LU R9, [R1+0x1f8] ;  /* 0x0001f80001097983 */ /* 0x000ee80000300800 */
[----:B------:R-:W3:Y:S04]  /*e260*/  LDL.LU R8, [R1+0x1fc] ;  /* 0x0001fc0001087983 */ /* 0x000ee80000300800 */
[----:B------:R-:W3:Y:S04]  /*e270*/  LDL.LU R7, [R1+0x200] ;  /* 0x0002000001077983 */ /* 0x000ee80000300800 */
[----:B------:R-:W3:Y:S04]  /*e280*/  LDL.LU R6, [R1+0x204] ;  /* 0x0002040001067983 */ /* 0x000ee80000300800 */
[----:B0-----:R-:W3:Y:S01]  /*e290*/  LDL.LU R3, [R1+0x208] ;  /* 0x0002080001037983 */ /* 0x001ee20000300800 */
[----:B--2---:R-:W-:-:S05]  /*e2a0*/  SEL R0, R13, R0, !P5 ;  /* 0x000000000d007207 */ /* 0x004fca0006800000 */
[----:B------:R0:W-:Y:S04]  /*e2b0*/  STL [R1+0x184], R0 ;  /* 0x0001840001007387 */ /* 0x0001e80000100800 */
[----:B0-----:R-:W2:Y:S01]  /*e2c0*/  LDL.LU R0, [R1+0xe24] ;  /* 0x000e240001007983 */ /* 0x001ea20000300800 */
[C---:B----4-:R-:W-:Y:S02]  /*e2d0*/  SEL R26, R13.reuse, R26, !P5 ;  /* 0x0000001a0d1a7207 */ /* 0x050fe40006800000 */
[C---:B------:R-:W-:Y:S02]  /*e2e0*/  SEL R16, R13.reuse, R16, !P5 ;  /* 0x000000100d107207 */ /* 0x040fe40006800000 */
[C---:B-----5:R-:W-:Y:S02]  /*e2f0*/  SEL R12, R13.reuse, R12, !P5 ;  /* 0x0000000c0d0c7207 */ /* 0x060fe40006800000 */
[----:B---3--:R-:W-:-:S02]  /*e300*/  SEL R9, R13, R9, !P5 ;  /* 0x000000090d097207 */ /* 0x008fc40006800000 */
[----:B--2---:R-:W-:-:S05]  /*e310*/  SEL R0, R13, R0, !P5 ;  /* 0x000000000d007207 */ /* 0x004fca0006800000 */
[----:B------:R0:W-:Y:S04]  /*e320*/  STL [R1+0x188], R0 ;  /* 0x0001880001007387 */ /* 0x0001e80000100800 */
[----:B------:R-:W-:Y:S01]  /*e330*/  STL [R1+0x18c], R26 ;  /* 0x00018c1a01007387 */ /* 0x000fe20000100800 */
[C---:B0-----:R-:W-:Y:S02]  /*e340*/  SEL R0, R13.reuse, R15, !P5 ;  /* 0x0000000f0d007207 */ /* 0x041fe40006800000 */
[----:B------:R-:W-:-:S03]  /*e350*/  SEL R15, R13, R17, !P5 ;  /* 0x000000110d0f7207 */ /* 0x000fc60006800000 */
[----:B------:R0:W-:Y:S04]  /*e360*/  STL [R1+0x190], R0 ;  /* 0x0001900001007387 */ /* 0x0001e80000100800 */
[----:B------:R-:W-:Y:S01]  /*e370*/  STL [R1+0x194], R16 ;  /* 0x0001941001007387 */ /* 0x000fe20000100800 */
[----:B0-----:R-:W-:-:S03]  /*e380*/  SEL R0, R13, R2, !P5 ;  /* 0x000000020d007207 */ /* 0x001fc60006800000 */
[----:B------:R-:W-:Y:S01]  /*e390*/  STL [R1+0x198], R15 ;  /* 0x0001980f01007387 */ /* 0x000fe20000100800 */
[----:B------:R-:W-:-:S03]  /*e3a0*/  SEL R2, R13, R29, !P5 ;  /* 0x0000001d0d027207 */ /* 0x000fc60006800000 */
[----:B------:R0:W-:Y:S04]  /*e3b0*/  STL [R1+0x1a0], R0 ;  /* 0x0001a00001007387 */ /* 0x0001e80000100800 */
[----:B------:R1:W-:Y:S01]  /*e3c0*/  STL [R1+0x1a4], R12 ;  /* 0x0001a40c01007387 */ /* 0x0003e20000100800 */
[----:B0-----:R-:W-:-:S03]  /*e3d0*/  SEL R0, R13, R5, !P5 ;  /* 0x000000050d007207 */ /* 0x001fc60006800000 */
[----:B------:R-:W2:Y:S01]  /*e3e0*/  LDL.LU R5, [R1+0x20c] ;  /* 0x00020c0001057983 */ /* 0x000ea20000300800 */
[----:B-1----:R-:W-:-:S03]  /*e3f0*/  SEL R12, R13, R28, !P5 ;  /* 0x0000001c0d0c7207 */ /* 0x002fc60006800000 */
[----:B------:R0:W-:Y:S04]  /*e400*/  STL [R1+0x1a8], R2 ;  /* 0x0001a80201007387 */ /* 0x0001e80000100800 */
[----:B------:R1:W-:Y:S01]  /*e410*/  STL [R1+0x1ac], R0 ;  /* 0x0001ac0001007387 */ /* 0x0003e20000100800 */
[----:B0-----:R-:W-:-:S03]  /*e420*/  SEL R2, R13, R27, !P5 ;  /* 0x0000001b0d027207 */ /* 0x001fc60006800000 */
[----:B------:R0:W-:Y:S01]  /*e430*/  STL [R1+0x1b0], R12 ;  /* 0x0001b00c01007387 */ /* 0x0001e20000100800 */
[----:B-1----:R-:W-:-:S03]  /*e440*/  SEL R0, R13, R25, !P5 ;  /* 0x000000190d007207 */ /* 0x002fc60006800000 */
[----:B------:R1:W-:Y:S04]  /*e450*/  STL [R1+0x1b4], R2 ;  /* 0x0001b40201007387 */ /* 0x0003e80000100800 */
[----:B------:R3:W-:Y:S01]  /*e460*/  STL [R1+0x1b8], R0 ;  /* 0x0001b80001007387 */ /* 0x0007e20000100800 */
[C---:B0-----:R-:W-:Y:S02]  /*e470*/  SEL R12, R13.reuse, R24, !P5 ;  /* 0x000000180d0c7207 */ /* 0x041fe40006800000 */
[----:B-1----:R-:W-:-:S03]  /*e480*/  SEL R2, R13, R23, !P5 ;  /* 0x000000170d027207 */ /* 0x002fc60006800000 */
[----:B------:R0:W-:Y:S01]  /*e490*/  STL [R1+0x1bc], R12 ;  /* 0x0001bc0c01007387 */ /* 0x0001e20000100800 */
[----:B---3--:R-:W-:-:S03]  /*e4a0*/  SEL R0, R13, R20, !P5 ;  /* 0x000000140d007207 */ /* 0x008fc60006800000 */
[----:B------:R1:W-:Y:S04]  /*e4b0*/  STL [R1+0x1c0], R2 ;  /* 0x0001c00201007387 */ /* 0x0003e80000100800 */
[----:B------:R3:W-:Y:S01]  /*e4c0*/  STL [R1+0x1c4], R0 ;  /* 0x0001c40001007387 */ /* 0x0007e20000100800 */
[C---:B0-----:R-:W-:Y:S02]  /*e4d0*/  SEL R12, R13.reuse, R18, !P5 ;  /* 0x000000120d0c7207 */ /* 0x041fe40006800000 */
[----:B-1----:R-:W-:-:S03]  /*e4e0*/  SEL R2, R13, R19, !P5 ;  /* 0x000000130d027207 */ /* 0x002fc60006800000 */
[----:B------:R0:W-:Y:S01]  /*e4f0*/  STL [R1+0x1c8], R12 ;  /* 0x0001c80c01007387 */ /* 0x0001e20000100800 */
[----:B---3--:R-:W-:-:S03]  /*e500*/  SEL R0, R13, R4, !P5 ;  /* 0x000000040d007207 */ /* 0x008fc60006800000 */
[----:B------:R-:W3:Y:S04]  /*e510*/  LDL.LU R4, [R1+0x214] ;  /* 0x0002140001047983 */ /* 0x000ee80000300800 */
[----:B------:R1:W-:Y:S04]  /*e520*/  STL [R1+0x1cc], R2 ;  /* 0x0001cc0201007387 */ /* 0x0003e80000100800 */
[----:B------:R4:W-:Y:S01]  /*e530*/  STL [R1+0x1d0], R0 ;  /* 0x0001d00001007387 */ /* 0x0009e20000100800 */
[C---:B0-----:R-:W-:Y:S02]  /*e540*/  SEL R12, R13.reuse, R14, !P5 ;  /* 0x0000000e0d0c7207 */ /* 0x041fe40006800000 */
[----:B-1----:R-:W-:-:S02]  /*e550*/  SEL R2, R13, R21, !P5 ;  /* 0x000000150d027207 */ /* 0x002fc40006800000 */
[----:B----4-:R-:W-:-:S03]  /*e560*/  SEL R0, R13, R22, !P5 ;  /* 0x000000160d007207 */ /* 0x010fc60006800000 */
[----:B------:R0:W-:Y:S04]  /*e570*/  STL [R1+0x1d4], R2 ;  /* 0x0001d40201007387 */ /* 0x0001e80000100800 */
[----:B------:R1:W-:Y:S01]  /*e580*/  STL [R1+0x1d8], R0 ;  /* 0x0001d80001007387 */ /* 0x0003e20000100800 */
[----:B0-----:R-:W-:-:S03]  /*e590*/  SEL R2, R13, R11, !P5 ;  /* 0x0000000b0d027207 */ /* 0x001fc60006800000 */
[----:B------:R-:W-:Y:S01]  /*e5a0*/  STL [R1+0x1dc], R12 ;  /* 0x0001dc0c01007387 */ /* 0x000fe20000100800 */
[----:B-1----:R-:W-:-:S03]  /*e5b0*/  SEL R0, R13, R10, !P5 ;  /* 0x0000000a0d007207 */ /* 0x002fc60006800000 */
[----:B------:R0:W-:Y:S04]  /*e5c0*/  STL [R1+0x1f0], R2 ;  /* 0x0001f00201007387 */ /* 0x0001e80000100800 */
[----:B------:R1:W-:Y:S01]  /*e5d0*/  STL [R1+0x1f4], R0 ;  /* 0x0001f40001007387 */ /* 0x0003e20000100800 */
[----:B0-----:R-:W-:-:S03]  /*e5e0*/  SEL R2, R13, R8, !P5 ;  /* 0x000000080d027207 */ /* 0x001fc60006800000 */
[----:B------:R-:W-:Y:S01]  /*e5f0*/  STL [R1+0x1f8], R9 ;  /* 0x0001f80901007387 */ /* 0x000fe20000100800 */
[----:B-1----:R-:W-:-:S03]  /*e600*/  SEL R0, R13, R7, !P5 ;  /* 0x000000070d007207 */ /* 0x002fc60006800000 */
[----:B------:R-:W-:Y:S04]  /*e610*/  STL [R1+0x1fc], R2 ;  /* 0x0001fc0201007387 */ /* 0x000fe80000100800 */
[----:B------:R0:W-:Y:S04]  /*e620*/  STL [R1+0x200], R0 ;  /* 0x0002000001007387 */ /* 0x0001e80000100800 */
[----:B0-----:R-:W4:Y:S01]  /*e630*/  LDL.LU R0, [R1+0x21c] ;  /* 0x00021c0001007983 */ /* 0x001f220000300800 */
[C---:B------:R-:W-:Y:S02]  /*e640*/  SEL R6, R13.reuse, R6, !P5 ;  /* 0x000000060d067207 */ /* 0x040fe40006800000 */
[----:B------:R-:W-:-:S03]  /*e650*/  SEL R2, R13, R3, !P5 ;  /* 0x000000030d027207 */ /* 0x000fc60006800000 */
[----:B------:R-:W-:Y:S04]  /*e660*/  STL [R1+0x204], R6 ;  /* 0x0002040601007387 */ /* 0x000fe80000100800 */
[----:B----4-:R0:W-:Y:S04]  /*e670*/  STL [R1+0xe20], R0 ;  /* 0x000e200001007387 */ /* 0x0101e80000100800 */
[----:B------:R1:W-:Y:S04]  /*e680*/  STL [R1+0x208], R2 ;  /* 0x0002080201007387 */ /* 0x0003e80000100800 */
[----:B0-----:R-:W4:Y:S04]  /*e690*/  LDL.LU R0, [R1+0x218] ;  /* 0x0002180001007983 */ /* 0x001f280000300800 */
[----:B------:R-:W5:Y:S01]  /*e6a0*/  LDL.LU R26, [R1+0x220] ;  /* 0x00022000011a7983 */ /* 0x000f620000300800 */
[----:B--2---:R-:W-:-:S03]  /*e6b0*/  SEL R5, R13, R5, !P5 ;  /* 0x000000050d057207 */ /* 0x004fc60006800000 */
[----:B------:R-:W2:Y:S04]  /*e6c0*/  LDL.LU R15, [R1+0x224] ;  /* 0x00022400010f7983 */ /* 0x000ea80000300800 */
[----:B------:R-:W2:Y:S04]  /*e6d0*/  LDL.LU R16, [R1+0x228] ;  /* 0x0002280001107983 */ /* 0x000ea80000300800 */
[----:B------:R-:W2:Y:S04]  /*e6e0*/  LDL.LU R17, [R1+0x230] ;  /* 0x0002300001117983 */ /* 0x000ea80000300800 */
[----:B-1----:R-:W5:Y:S04]  /*e6f0*/  LDL.LU R2, [R1+0x234] ;  /* 0x0002340001027983 */ /* 0x002f680000300800 */
        /* <DEDUP_REMOVED lines=21> */
[----:B------:R-:W5:Y:S04]  /*e850*/  LDL.LU R8, [R1+0x28c] ;  /* 0x00028c0001087983 */ /* 0x000f680000300800 */
[----:B------:R-:W5:Y:S04]  /*e860*/  LDL.LU R7, [R1+0x290] ;  /* 0x0002900001077983 */ /* 0x000f680000300800 */
[----:B------:R-:W5:Y:S04]  /*e870*/  LDL.LU R6, [R1+0x298] ;  /* 0x0002980001067983 */ /* 0x000f680000300800 */
[----:B0-----:R-:W5:Y:S01]  /*e880*/  LDL.LU R4, [R1+0x2d8] ;  /* 0x0002d80001047983 */ /* 0x001f620000300800 */
[----:B----4-:R-:W-:-:S05]  /*e890*/  SEL R0, R13, R0, !P5 ;  /* 0x000000000d007207 */ /* 0x010fca0006800000 */
[----:B------:R0:W-:Y:S04]  /*e8a0*/  STL [R1+0x218], R0 ;  /* 0x0002180001007387 */ /* 0x0001e80000100800 */
[----:B0-----:R-:W4:Y:S01]  /*e8b0*/  LDL.LU R0, [R1+0xe20] ;  /* 0x000e200001007983 */ /* 0x001f220000300800 */
[C---:B--2---:R-:W-:Y:S02]  /*e8c0*/  SEL R15, R13.reuse, R15, !P5 ;  /* 0x0000000f0d0f7207 */ /* 0x044fe40006800000 */
[C---:B------:R-:W-:Y:S02]  /*e8d0*/  SEL R16, R13.reuse, R16, !P5 ;  /* 0x000000100d107207 */ /* 0x040fe40006800000 */
[C---:B---3--:R-:W-:Y:S02]  /*e8e0*/  SEL R9, R13.reuse, R9, !P5 ;  /* 0x000000090d097207 */ /* 0x048fe40006800000 */
[----:B----4-:R-:W-:-:S05]  /*e8f0*/  SEL R0, R13, R0, !P5 ;  /* 0x000000000d007207 */ /* 0x010fca0006800000 */
[----:B------:R5:W-:Y:S02]  /*e900*/  STL [R1+0x21c], R0 ;  /* 0x00021c0001007387 */ /* 0x000be40000100800 */
[----:B-----5:R-:W-:-:S05]  /*e910*/  SEL R0, R13, R26, !P5 ;  /* 0x0000001a0d007207 */ /* 0x020fca0006800000 */
[----:B------:R0:W-:Y:S04]  /*e920*/  STL [R1+0x220], R0 ;  /* 0x0002200001007387 */ /* 0x0001e80000100800 */
[----:B------:R1:W-:Y:S01]  /*e930*/  STL [R1+0x224], R15 ;  /* 0x0002240f01007387 */ /* 0x0003e20000100800 */
[----:B0-----:R-:W-:-:S03]  /*e940*/  SEL R0, R13, R17, !P5 ;  /* 0x000000110d007207 */ /* 0x001fc60006800000 */
[----:B------:R-:W-:Y:S01]  /*e950*/  STL [R1+0x228], R16 ;  /* 0x0002281001007387 */ /* 0x000fe20000100800 */
[----:B-1----:R-:W-:-:S03]  /*e960*/  SEL R15, R13, R2, !P5 ;  /* 0x000000020d0f7207 */ /* 0x002fc60006800000 */
[----:B------:R0:W-:Y:S01]  /*e970*/  STL [R1+0x230], R0 ;  /* 0x0002300001007387 */ /* 0x0001e20000100800 */
[C---:B------:R-:W-:Y:S02]  /*e980*/  SEL R2, R13.reuse, R12, !P5 ;  /* 0x0000000c0d027207 */ /* 0x040fe40006800000 */
[C---:B------:R-:W-:Y:S01]  /*e990*/  SEL R12, R13.reuse, R29, !P5 ;  /* 0x0000001d0d0c7207 */ /* 0x040fe20006800000 */
[----:B------:R-:W-:Y:S01]  /*e9a0*/  STL [R1+0x234], R15 ;  /* 0x0002340f01007387 */ /* 0x000fe20000100800 */
[----:B0-----:R-:W-:-:S03]  /*e9b0*/  SEL R0, R13, R3, !P5 ;  /* 0x000000030d007207 */ /* 0x001fc60006800000 */
[----:B------:R-:W2:Y:S04]  /*e9c0*/  LDL.LU R3, [R1+0x2dc] ;  /* 0x0002dc0001037983 */ /* 0x000ea80000300800 */
        /* <DEDUP_REMOVED lines=18> */
[----:B------:R1:W-:Y:S01]  /*eaf0*/  STL [R1+0x260], R2 ;  /* 0x0002600201007387 */ /* 0x0003e20000100800 */
[----:B0-----:R-:W-:-:S03]  /*eb00*/  SEL R12, R13, R19, !P5 ;  /* 0x000000130d0c7207 */ /* 0x001fc60006800000 */
[----:B------:R0:W-:Y:S01]  /*eb10*/  STL [R1+0x264], R0 ;  /* 0x0002640001007387 */ /* 0x0001e20000100800 */
[----:B-1----:R-:W-:-:S03]  /*eb20*/  SEL R2, R13, R21, !P5 ;  /* 0x000000150d027207 */ /* 0x002fc60006800000 */
[----:B------:R1:W-:Y:S01]  /*eb30*/  STL [R1+0x268], R12 ;  /* 0x0002680c01007387 */ /* 0x0003e20000100800 */
[----:B0-----:R-:W-:-:S03]  /*eb40*/  SEL R0, R13, R22, !P5 ;  /* 0x000000160d007207 */ /* 0x001fc60006800000 */
[----:B------:R0:W-:Y:S04]  /*eb50*/  STL [R1+0x270], R2 ;  /* 0x0002700201007387 */ /* 0x0001e80000100800 */
[----:B------:R4:W-:Y:S01]  /*eb60*/  STL [R1+0x274], R0 ;  /* 0x0002740001007387 */ /* 0x0009e20000100800 */
[C---:B-1----:R-:W-:Y:S02]  /*eb70*/  SEL R12, R13.reuse, R14, !P5 ;  /* 0x0000000e0d0c7207 */ /* 0x042fe40006800000 */
[----:B0-----:R-:W-:-:S03]  /*eb80*/  SEL R2, R13, R11, !P5 ;  /* 0x0000000b0d027207 */ /* 0x001fc60006800000 */
[----:B------:R-:W-:Y:S01]  /*eb90*/  STL [R1+0x278], R12 ;  /* 0x0002780c01007387 */ /* 0x000fe20000100800 */
[----:B----4-:R-:W-:-:S03]  /*eba0*/  SEL R0, R13, R10, !P5 ;  /* 0x0000000a0d007207 */ /* 0x010fc60006800000 */
        /* <DEDUP_REMOVED lines=13> */
[----:B0-----:R-:W4:Y:S01]  /*ec80*/  LDL.LU R0, [R1+0x2e4] ;  /* 0x0002e40001007983 */ /* 0x001f220000300800 */
[----:B--2---:R-:W-:-:S03]  /*ec90*/  SEL R3, R13, R3, !P5 ;  /* 0x000000030d037207 */ /* 0x004fc60006800000 */
[----:B------:R-:W2:Y:S04]  /*eca0*/  LDL.LU R26, [R1+0x2f0] ;  /* 0x0002f000011a7983 */ /* 0x000ea80000300800 */
[----:B------:R-:W5:Y:S04]  /*ecb0*/  LDL.LU R15, [R1+0x2f8] ;  /* 0x0002f800010f7983 */ /* 0x000f680000300800 */
[----:B------:R-:W2:Y:S04]  /*ecc0*/  LDL.LU R16, [R1+0x2f4] ;  /* 0x0002f40001107983 */ /* 0x000ea80000300800 */
[----:B------:R-:W2:Y:S04]  /*ecd0*/  LDL.LU R17, [R1+0x364] ;  /* 0x0003640001117983 */ /* 0x000ea80000300800 */
[----:B-1----:R-:W2:Y:S04]  /*ece0*/  LDL.LU R2, [R1+0x360] ;  /* 0x0003600001027983 */ /* 0x002ea80000300800 */
        /* <DEDUP_REMOVED lines=25> */
[----:B----4-:R-:W-:-:S05]  /*ee80*/  SEL R0, R13, R0, !P5 ;  /* 0x000000000d007207 */ /* 0x010fca0006800000 */
[----:B------:R0:W-:Y:S04]  /*ee90*/  STL [R1+0x2e4], R0 ;  /* 0x0002e40001007387 */ /* 0x0001e80000100800 */
[----:B0-----:R-:W4:Y:S01]  /*eea0*/  LDL.LU R0, [R1+0xe1c] ;  /* 0x000e1c0001007983 */ /* 0x001f220000300800 */
[C---:B--2---:R-:W-:Y:S02]  /*eeb0*/  SEL R2, R13.reuse, R2, !P5 ;  /* 0x000000020d027207 */ /* 0x044fe40006800000 */
[C---:B-----5:R-:W-:Y:S02]  /*eec0*/  SEL R12, R13.reuse, R12, !P5 ;  /* 0x0000000c0d0c7207 */ /* 0x060fe40006800000 */
[C---:B---3--:R-:W-:Y:S02]  /*eed0*/  SEL R9, R13.reuse, R9, !P5 ;  /* 0x000000090d097207 */ /* 0x048fe40006800000 */
[----:B----4-:R-:W-:-:S05]  /*eee0*/  SEL R0, R13, R0, !P5 ;  /* 0x000000000d007207 */ /* 0x010fca0006800000 */
[----:B------:R0:W-:Y:S02]  /*eef0*/  STL [R1+0x2ec], R0 ;  /* 0x0002ec0001007387 */ /* 0x0001e40000100800 */
[C---:B0-----:R-:W-:Y:S02]  /*ef00*/  SEL R0, R13.reuse, R26, !P5 ;  /* 0x0000001a0d007207 */ /* 0x041fe40006800000 */
[----:B------:R-:W-:-:S03]  /*ef10*/  SEL R26, R13, R15, !P5 ;  /* 0x0000000f0d1a7207 */ /* 0x000fc60006800000 */
[----:B------:R0:W-:Y:S01]  /*ef20*/  STL [R1+0x2f0], R0 ;  /* 0x0002f00001007387 */ /* 0x0001e20000100800 */
[----:B------:R-:W-:-:S03]  /*ef30*/  SEL R15, R13, R17, !P5 ;  /* 0x000000110d0f7207 */ /* 0x000fc60006800000 */
[----:B------:R-:W-:Y:S01]  /*ef40*/  STL [R1+0x2f8], R26 ;  /* 0x0002f81a01007387 */ /* 0x000fe20000100800 */
[----:B0-----:R-:W-:-:S05]  /*ef50*/  SEL R0, R13, R16, !P5 ;  /* 0x000000100d007207 */ /* 0x001fca0006800000 */
[----:B------:R0:W-:Y:S04]  /*ef60*/  STL [R1+0x2f4], R0 ;  /* 0x0002f40001007387 */ /* 0x0001e80000100800 */
[----:B------:R-:W-:Y:S01]  /*ef70*/  STL [R1+0x364], R15 ;  /* 0x0003640f01007387 */ /* 0x000fe20000100800 */
[----:B0-----:R-:W-:-:S03]  /*ef80*/  SEL R0, R13, R4, !P5 ;  /* 0x000000040d007207 */ /* 0x001fc60006800000 */
[----:B------:R-:W2:Y:S04]  /*ef90*/  LDL.LU R4, [R1+0x36c] ;  /* 0x00036c0001047983 */ /* 0x000ea80000300800 */
[----:B------:R0:W-:Y:S04]  /*efa0*/  STL [R1+0x360], R2 ;  /* 0x0003600201007387 */ /* 0x0001e80000100800 */
[----:B------:R1:W-:Y:S04]  /*efb0*/  STL [R1+0x35c], R0 ;  /* 0x00035c0001007387 */ /* 0x0003e80000100800 */
[----:B------:R3:W-:Y:S01]  /*efc0*/  STL [R1+0x37c], R12 ;  /* 0x00037c0c01007387 */ /* 0x0007e20000100800 */
[----:B0-----:R-:W-:-:S02]  /*efd0*/  SEL R2, R13, R28, !P5 ;  /* 0x0000001c0d027207 */ /* 0x001fc40006800000 */
[C---:B-1----:R-:W-:Y:S02]  /*efe0*/  SEL R0, R13.reuse, R29, !P5 ;  /* 0x0000001d0d007207 */ /* 0x042fe40006800000 */
[----:B---3--:R-:W-:-:S03]  /*eff0*/  SEL R12, R13, R27, !P5 ;  /* 0x0000001b0d0c7207 */ /* 0x008fc60006800000 */
[----:B------:R0:W-:Y:S04]  /*f000*/  STL [R1+0x378], R0 ;  /* 0x0003780001007387 */ /* 0x0001e80000100800 */
[----:B------:R1:W-:Y:S01]  /*f010*/  STL [R1+0x39c], R2 ;  /* 0x00039c0201007387 */ /* 0x0003e20000100800 */
[----:B0-----:R-:W-:-:S03]  /*f020*/  SEL R0, R13, R25, !P5 ;  /* 0x000000190d007207 */ /* 0x001fc60006800000 */
[----:B------:R0:W-:Y:S01]  /*f030*/  STL [R1+0x398], R12 ;  /* 0x0003980c01007387 */ /* 0x0001e20000100800 */
[----:B-1----:R-:W-:-:S03]  /*f040*/  SEL R2, R13, R24, !P5 ;  /* 0x000000180d027207 */ /* 0x002fc60006800000 */
[----:B------:R1:W-:Y:S01]  /*f050*/  STL [R1+0x394], R0 ;  /* 0x0003940001007387 */ /* 0x0003e20000100800 */
[----:B0-----:R-:W-:-:S03]  /*f060*/  SEL R12, R13, R23, !P5 ;  /* 0x000000170d0c7207 */ /* 0x001fc60006800000 */
[----:B------:R0:W-:Y:S01]  /*f070*/  STL [R1+0x390], R2 ;  /* 0x0003900201007387 */ /* 0x0001e20000100800 */
[----:B-1----:R-:W-:-:S03]  /*f080*/  SEL R0, R13, R20, !P5 ;  /* 0x000000140d007207 */ /* 0x002fc60006800000 */
[----:B------:R1:W-:Y:S01]  /*f090*/  STL [R1+0x38c], R12 ;  /* 0x00038c0c01007387 */ /* 0x0003e20000100800 */
[----:B0-----:R-:W-:-:S03]  /*f0a0*/  SEL R2, R13, R3, !P5 ;  /* 0x000000030d027207 */ /* 0x001fc60006800000 */
[----:B------:R-:W3:Y:S04]  /*f0b0*/  LDL.LU R3, [R1+0x368] ;  /* 0x0003680001037983 */ /* 0x000ee80000300800 */
[----:B------:R0:W-:Y:S01]  /*f0c0*/  STL [R1+0x388], R0 ;  /* 0x0003880001007387 */ /* 0x0001e20000100800 */
[----:B-1----:R-:W-:-:S03]  /*f0d0*/  SEL R12, R13, R19, !P5 ;  /* 0x000000130d0c7207 */ /* 0x002fc60006800000 */
[----:B------:R1:W-:Y:S01]  /*f0e0*/  STL [R1+0x384], R2 ;  /* 0x0003840201007387 */ /* 0x0003e20000100800 */
[C---:B0-----:R-:W-:Y:S02]  /*f0f0*/  SEL R0, R13.reuse, R18, !P5 ;  /* 0x000000120d007207 */ /* 0x041fe40006800000 */
[----:B-1----:R-:W-:-:S03]  /*f100*/  SEL R2, R13, R21, !P5 ;  /* 0x000000150d027207 */ /* 0x002fc60006800000 */
[----:B------:R0:W-:Y:S04]  /*f110*/  STL [R1+0x3bc], R0 ;  /* 0x0003bc0001007387 */ /* 0x0001e80000100800 */
[----:B------:R1:W-:Y:S01]  /*f120*/  STL [R1+0x3b8], R12 ;  /* 0x0003b80c01007387 */ /* 0x0003e20000100800 */
[----:B0-----:R-:W-:-:S03]  /*f130*/  SEL R0, R13, R22, !P5 ;  /* 0x000000160d007207 */ /* 0x001fc60006800000 */
[----:B------:R0:W-:Y:S01]  /*f140*/  STL [R1+0x3b4], R2 ;  /* 0x0003b40201007387 */ /* 0x0001e20000100800 */
[----:B-1----:R-:W-:-:S03]  /*f150*/  SEL R12, R13, R14, !P5 ;  /* 0x0000000e0d0c7207 */ /* 0x002fc60006800000 */
        /* <DEDUP_REMOVED lines=23> */
[----:B------:R-:W5:Y:S04]  /*f2d0*/  LDL.LU R6, [R1+0x340] ;  /* 0x0003400001067983 */ /* 0x000f680000300800 */
[----:B-1----:R-:W5:Y:S04]  /*f2e0*/  LDL.LU R2, [R1+0x33c] ;  /* 0x00033c0001027983 */ /* 0x002f680000300800 */
        /* <DEDUP_REMOVED lines=22> */
[----:B0-----:R-:W5:Y:S04]  /*f450*/  LDL.LU R4, [R1+0x2cc] ;  /* 0x0002cc0001047983 */ /* 0x001f680000300800 */
[----:B-1----:R-:W5:Y:S01]  /*f460*/  LDL.LU R3, [R1+0x2c8] ;  /* 0x0002c80001037983 */ /* 0x002f620000300800 */
[----:B----4-:R-:W-:-:S05]  /*f470*/  SEL R0, R13, R0, !P5 ;  /* 0x000000000d007207 */ /* 0x010fca0006800000 */
[----:B------:R0:W-:Y:S04]  /*f480*/  STL [R1+0x3d8], R0 ;  /* 0x0003d80001007387 */ /* 0x0001e80000100800 */
[----:B0-----:R-:W4:Y:S01]  /*f490*/  LDL.LU R0, [R1+0xe18] ;  /* 0x000e180001007983 */ /* 0x001f220000300800 */
[C---:B--2---:R-:W-:Y:S02]  /*f4a0*/  SEL R26, R13.reuse, R26, !P5 ;  /* 0x0000001a0d1a7207 */ /* 0x044fe40006800000 */
[C---:B------:R-:W-:Y:S02]  /*f4b0*/  SEL R16, R13.reuse, R16, !P5 ;  /* 0x000000100d107207 */ /* 0x040fe40006800000 */
[C---:B---3--:R-:W-:Y:S02]  /*f4c0*/  SEL R10, R13.reuse, R10, !P5 ;  /* 0x0000000a0d0a7207 */ /* 0x048fe40006800000 */
[----:B-----5:R-:W-:-:S02]  /*f4d0*/  SEL R5, R13, R5, !P5 ;  /* 0x000000050d057207 */ /* 0x020fc40006800000 */
[----:B----4-:R-:W-:-:S05]  /*f4e0*/  SEL R0, R13, R0, !P5 ;  /* 0x000000000d007207 */ /* 0x010fca0006800000 */
[----:B------:R0:W-:Y:S04]  /*f4f0*/  STL [R1+0x3d0], R0 ;  /* 0x0003d00001007387 */ /* 0x0001e80000100800 */
[----:B------:R-:W-:Y:S01]  /*f500*/  STL [R1+0x3cc], R26 ;  /* 0x0003cc1a01007387 */ /* 0x000fe20000100800 */
[C---:B0-----:R-:W-:Y:S02]  /*f510*/  SEL R0, R13.reuse, R15, !P5 ;  /* 0x0000000f0d007207 */ /* 0x041fe40006800000 */
[----:B------:R-:W-:-:S03]  /*f520*/  SEL R15, R13, R17, !P5 ;  /* 0x000000110d0f7207 */ /* 0x000fc60006800000 */
[----:B------:R0:W-:Y:S04]  /*f530*/  STL [R1+0x3c8], R0 ;  /* 0x0003c80001007387 */ /* 0x0001e80000100800 */
[----:B------:R-:W-:Y:S01]  /*f540*/  STL [R1+0x3c4], R16 ;  /* 0x0003c41001007387 */ /* 0x000fe20000100800 */
[----:B0-----:R-:W-:-:S03]  /*f550*/  SEL R0, R13, R6, !P5 ;  /* 0x000000060d007207 */ /* 0x001fc60006800000 */
[----:B------:R-:W2:Y:S04]  /*f560*/  LDL.LU R6, [R1+0x2c4] ;  /* 0x0002c40001067983 */ /* 0x000ea80000300800 */
[----:B------:R0:W-:Y:S04]  /*f570*/  STL [R1+0x3c0], R15 ;  /* 0x0003c00f01007387 */ /* 0x0001e80000100800 */
[----:B------:R1:W-:Y:S01]  /*f580*/  STL [R1+0x3ac], R0 ;  /* 0x0003ac0001007387 */ /* 0x0003e20000100800 */
[C---:B0-----:R-:W-:Y:S02]  /*f590*/  SEL R15, R13.reuse, R2, !P5 ;  /* 0x000000020d0f7207 */ /* 0x041fe40006800000 */
[----:B-1----:R-:W-:-:S03]  /*f5a0*/  SEL R0, R13, R12, !P5 ;  /* 0x0000000c0d007207 */ /* 0x002fc60006800000 */
[----:B------:R-:W-:Y:S01]  /*f5b0*/  STL [R1+0x3a8], R15 ;  /* 0x0003a80f01007387 */ /* 0x000fe20000100800 */
[C---:B------:R-:W-:Y:S02]  /*f5c0*/  SEL R2, R13.reuse, R29, !P5 ;  /* 0x0000001d0d027207 */ /* 0x040fe40006800000 */
[C---:B------:R-:W-:Y:S01]  /*f5d0*/  SEL R12, R13.reuse, R28, !P5 ;  /* 0x0000001c0d0c7207 */ /* 0x040fe20006800000 */
        /* <DEDUP_REMOVED lines=32> */
[----:B------:R-:W-:Y:S04]  /*f7e0*/  STL [R1+0x32c], R0 ;  /* 0x00032c0001007387 */ /* 0x000fe80000100800 */
[----:B------:R0:W-:Y:S04]  /*f7f0*/  STL [R1+0x328], R5 ;  /* 0x0003280501007387 */ /* 0x0001e80000100800 */
[----:B0-----:R-:W4:Y:S01]  /*f800*/  LDL.LU R5, [R1+0x2b8] ;  /* 0x0002b80001057983 */ /* 0x001f220000300800 */
[----:B------:R-:W-:-:S02]  /*f810*/  SEL R2, R13, R4, !P5 ;  /* 0x000000040d027207 */ /* 0x000fc40006800000 */
        /* <DEDUP_REMOVED lines=8> */
[----:B-1----:R-:W2:Y:S04]  /*f8a0*/  LDL.LU R0, [R1+0x2ac] ;  /* 0x0002ac0001007983 */ /* 0x002ea80000300800 */
[----:B------:R-:W2:Y:S04]  /*f8b0*/  LDL.LU R7, [R1+0x2a8] ;  /* 0x0002a80001077983 */ /* 0x000ea80000300800 */
[----:B------:R-:W5:Y:S04]  /*f8c0*/  LDL.LU R26, [R1+0x2a4] ;  /* 0x0002a400011a7983 */ /* 0x000f680000300800 */
[----:B------:R-:W5:Y:S04]  /*f8d0*/  LDL.LU R15, [R1+0x15c] ;  /* 0x00015c00010f7983 */ /* 0x000f680000300800 */
[----:B------:R0:W-:Y:S04]  /*f8e0*/  STL [R1+0x31c], R2 ;  /* 0x00031c0201007387 */ /* 0x0001e80000100800 */
[----:B------:R-:W5:Y:S01]  /*f8f0*/  LDL.LU R16, [R1+0x2a0] ;  /* 0x0002a00001107983 */ /* 0x000f620000300800 */
[----:B---3--:R-:W-:-:S03]  /*f900*/  SEL R8, R13, R8, !P5 ;  /* 0x000000080d087207 */ /* 0x008fc60006800000 */
[----:B------:R-:W3:Y:S04]  /*f910*/  LDL.LU R17, [R1+0x29c] ;  /* 0x00029c0001117983 */ /* 0x000ee80000300800 */
[----:B0-----:R-:W3:Y:S04]  /*f920*/  LDL.LU R2, [R1+0x294] ;  /* 0x0002940001027983 */ /* 0x001ee80000300800 */
        /* <DEDUP_REMOVED lines=24> */
[C---:B------:R-:W-:Y:S02]  /*fab0*/  SEL R0, R13.reuse, R0, !P5 ;  /* 0x000000000d007207 */ /* 0x040fe40006800000 */
[----:B------:R-:W-:-:S02]  /*fac0*/  SEL R26, R13, R26, !P5 ;  /* 0x0000001a0d1a7207 */ /* 0x000fc40006800000 */
[C---:B------:R-:W-:Y:S02]  /*fad0*/  SEL R16, R13.reuse, R16, !P5 ;  /* 0x000000100d107207 */ /* 0x040fe40006800000 */
[----:B----4-:R-:W-:-:S05]  /*fae0*/  SEL R5, R13, R5, !P5 ;  /* 0x000000050d057207 */ /* 0x010fca0006800000 */
[----:B------:R0:W-:Y:S04]  /*faf0*/  STL [R1+0x310], R5 ;  /* 0x0003100501007387 */ /* 0x0001e80000100800 */
[----:B0-----:R-:W2:Y:S04]  /*fb00*/  LDL.LU R5, [R1+0xe10] ;  /* 0x000e100001057983 */ /* 0x001ea80000300800 */
[----:B------:R0:W-:Y:S04]  /*fb10*/  STL [R1+0x30c], R4 ;  /* 0x00030c0401007387 */ /* 0x0001e80000100800 */
[----:B0-----:R-:W4:Y:S04]  /*fb20*/  LDL.LU R4, [R1+0xe0c] ;  /* 0x000e0c0001047983 */ /* 0x001f280000300800 */
[----:B------:R0:W-:Y:S04]  /*fb30*/  STL [R1+0x308], R3 ;  /* 0x0003080301007387 */ /* 0x0001e80000100800 */
[----:B0-----:R-:W5:Y:S04]  /*fb40*/  LDL.LU R3, [R1+0xe08] ;  /* 0x000e080001037983 */ /* 0x001f680000300800 */
[----:B------:R0:W-:Y:S02]  /*fb50*/  STL [R1+0x304], R0 ;  /* 0x0003040001007387 */ /* 0x0001e40000100800 */
[----:B0-----:R-:W-:-:S02]  /*fb60*/  SEL R0, R13, R7, !P5 ;  /* 0x000000070d007207 */ /* 0x001fc40006800000 */
[----:B------:R-:W2:Y:S04]  /*fb70*/  LDL.LU R7, [R1+0x7c] ;  /* 0x00007c0001077983 */ /* 0x000ea80000300800 */
[----:B------:R0:W-:Y:S04]  /*fb80*/  STL [R1+0x300], R0 ;  /* 0x0003000001007387 */ /* 0x0001e80000100800 */
[----:B------:R-:W-:Y:S01]  /*fb90*/  STL [R1+0x2fc], R26 ;  /* 0x0002fc1a01007387 */ /* 0x000fe20000100800 */
[C---:B0-----:R-:W-:Y:S02]  /*fba0*/  SEL R0, R13.reuse, R15, !P5 ;  /* 0x0000000f0d007207 */ /* 0x041fe40006800000 */
[----:B---3--:R-:W-:-:S03]  /*fbb0*/  SEL R15, R13, R17, !P5 ;  /* 0x000000110d0f7207 */ /* 0x008fc60006800000 */
[----:B------:R0:W-:Y:S04]  /*fbc0*/  STL [R1+0x2e8], R0 ;  /* 0x0002e80001007387 */ /* 0x0001e80000100800 */
[----:B------:R-:W-:Y:S01]  /*fbd0*/  STL [R1+0x2d4], R16 ;  /* 0x0002d41001007387 */ /* 0x000fe20000100800 */
[C---:B0-----:R-:W-:Y:S02]  /*fbe0*/  SEL R0, R13.reuse, R2, !P5 ;  /* 0x000000020d007207 */ /* 0x041fe40006800000 */
[C---:B------:R-:W-:Y:S02]  /*fbf0*/  SEL R2, R13.reuse, R12, !P5 ;  /* 0x0000000c0d027207 */ /* 0x040fe40006800000 */
[C---:B------:R-:W-:Y:S01]  /*fc00*/  SEL R12, R13.reuse, R29, !P5 ;  /* 0x0000001d0d0c7207 */ /* 0x040fe20006800000 */
[----:B------:R-:W-:Y:S04]  /*fc10*/  STL [R1+0x2d0], R15 ;  /* 0x0002d00f01007387 */ /* 0x000fe80000100800 */
[----:B------:R-:W-:Y:S04]  /*fc20*/  STL [R1+0x2cc], R0 ;  /* 0x0002cc0001007387 */ /* 0x000fe80000100800 */
[----:B------:R0:W-:Y:S04]  /*fc30*/  STL [R1+0x2c8], R2 ;  /* 0x0002c80201007387 */ /* 0x0001e80000100800 */
[----:B------:R1:W-:Y:S01]  /*fc40*/  STL [R1+0x2c4], R12 ;  /* 0x0002c40c01007387 */ /* 0x0003e20000100800 */
[----:B0-----:R-:W-:-:S03]  /*fc50*/  SEL R2, R13, R6, !P5 ;  /* 0x000000060d027207 */ /* 0x001fc60006800000 */
[----:B------:R-:W3:Y:S01]  /*fc60*/  LDL.LU R6, [R1+0xd4] ;  /* 0x0000d40001067983 */ /* 0x000ee20000300800 */
[----:B------:R-:W-:-:S05]  /*fc70*/  SEL R0, R13, R28, !P5 ;  /* 0x0000001c0d007207 */ /* 0x000fca0006800000 */
        /* <DEDUP_REMOVED lines=18> */
[----:B------:R-:W-:Y:S01]  /*fda0*/  STL [R1+0x29c], R12 ;  /* 0x00029c0c01007387 */ /* 0x000fe20000100800 */
[----:B------:R-:W-:-:S03]  /*fdb0*/  SEL R0, R13, R14, !P5 ;  /* 0x0000000e0d007207 */ /* 0x000fc60006800000 */
[----:B------:R0:W-:Y:S01]  /*fdc0*/  STL [R1+0x294], R2 ;  /* 0x0002940201007387 */ /* 0x0001e20000100800 */
[----:B------:R-:W-:-:S03]  /*fdd0*/  SEL R11, R13, R11, !P5 ;  /* 0x0000000b0d0b7207 */ /* 0x000fc60006800000 */
[----:B------:R1:W-:Y:S01]  /*fde0*/  STL [R1+0x288], R0 ;  /* 0x0002880001007387 */ /* 0x0003e20000100800 */
[C---:B------:R-:W-:Y:S02]  /*fdf0*/  SEL R8, R13.reuse, R8, !P5 ;  /* 0x000000080d087207 */ /* 0x040fe40006800000 */
[C---:B0-----:R-:W-:Y:S01]  /*fe00*/  SEL R2, R13.reuse, R10, !P5 ;  /* 0x0000000a0d027207 */ /* 0x041fe20006800000 */
[----:B------:R-:W-:Y:S01]  /*fe10*/  STL [R1+0x26c], R11 ;  /* 0x00026c0b01007387 */ /* 0x000fe20000100800 */
[----:B-1----:R-:W-:-:S03]  /*fe20*/  SEL R0, R13, R9, !P5 ;  /* 0x000000090d007207 */ /* 0x002fc60006800000 */
[----:B------:R-:W-:Y:S04]  /*fe30*/  STL [R1+0x25c], R2 ;  /* 0x00025c0201007387 */ /* 0x000fe80000100800 */
[----:B------:R4:W-:Y:S04]  /*fe40*/  STL [R1+0x22c], R0 ;  /* 0x00022c0001007387 */ /* 0x0009e80000100800 */
[----:B------:R0:W-:Y:S04]  /*fe50*/  STL [R1+0x210], R8 ;  /* 0x0002100801007387 */ /* 0x0001e80000100800 */
[----:B------:R-:W3:Y:S01]  /*fe60*/  LDL.LU R9, [R1+0x14c] ;  /* 0x00014c0001097983 */ /* 0x000ee20000300800 */
[----:B----4-:R-:W-:-:S02]  /*fe70*/  SEL R0, R13, R4, !P5 ;  /* 0x000000040d007207 */ /* 0x010fc40006800000 */
[----:B-----5:R-:W-:-:S05]  /*fe80*/  SEL R2, R13, R3, !P5 ;  /* 0x000000030d027207 */ /* 0x020fca0006800000 */
[----:B------:R2:W-:Y:S04]  /*fe90*/  STL [R1+0x1e0], R2 ;  /* 0x0001e00201007387 */ /* 0x0005e80000100800 */
[----:B0-----:R-:W4:Y:S04]  /*fea0*/  LDL.LU R8, [R1+0x144] ;  /* 0x0001440001087983 */ /* 0x001f280000300800 */
[----:B------:R0:W-:Y:S01]  /*feb0*/  STL [R1+0x19c], R0 ;  /* 0x00019c0001007387 */ /* 0x0001e20000100800 */
[----:B--2---:R-:W-:-:S03]  /*fec0*/  SEL R2, R13, R5, !P5 ;  /* 0x000000050d027207 */ /* 0x004fc60006800000 */
[----:B------:R-:W2:Y:S04]  /*fed0*/  LDL.LU R5, [R1+0x158] ;  /* 0x0001580001057983 */ /* 0x000ea80000300800 */
[----:B------:R-:W-:Y:S01]  /*fee0*/  STL [R1+0x180], R2 ;  /* 0x0001800201007387 */ /* 0x000fe20000100800 */
[----:B0-----:R-:W-:-:S03]  /*fef0*/  SEL R0, R13, R7, !P5 ;  /* 0x000000070d007207 */ /* 0x001fc60006800000 */
[----:B------:R-:W5:Y:S04]  /*ff00*/  LDL.LU R4, [R1+0x130] ;  /* 0x0001300001047983 */ /* 0x000f680000300800 */
[----:B------:R-:W4:Y:S04]  /*ff10*/  LDL.LU R3, [R1+0x138] ;  /* 0x0001380001037983 */ /* 0x000f280000300800 */
[----:B------:R0:W-:Y:S04]  /*ff20*/  STL [R1+0x17c], R0 ;  /* 0x00017c0001007387 */ /* 0x0001e80000100800 */
[----:B0-----:R-:W5:Y:S04]  /*ff30*/  LDL.LU R0, [R1+0x13c] ;  /* 0x00013c0001007983 */ /* 0x001f680000300800 */
[----:B------:R-:W5:Y:S04]  /*ff40*/  LDL.LU R26, [R1+0x140] ;  /* 0x00014000011a7983 */ /* 0x000f680000300800 */
[----:B------:R-:W5:Y:S04]  /*ff50*/  LDL.LU R15, [R1+0x134] ;  /* 0x00013400010f7983 */ /* 0x000f680000300800 */
[----:B------:R-:W5:Y:S04]  /*ff60*/  LDL.LU R16, [R1+0x124] ;  /* 0x0001240001107983 */ /* 0x000f680000300800 */
[----:B------:R-:W5:Y:S04]  /*ff70*/  LDL.LU R17, [R1+0x128] ;  /* 0x0001280001117983 */ /* 0x000f680000300800 */
[----:B------:R-:W5:Y:S04]  /*ff80*/  LDL.LU R2, [R1+0x12c] ;  /* 0x00012c0001027983 */ /* 0x000f680000300800 */
[----:B------:R-:W5:Y:S01]  /*ff90*/  LDL.LU R7, [R1+0x120] ;  /* 0x0001200001077983 */ /* 0x000f620000300800 */
[----:B---3--:R-:W-:-:S03]  /*ffa0*/  SEL R6, R13, R6, !P5 ;  /* 0x000000060d067207 */ /* 0x008fc60006800000 */
        /* <DEDUP_REMOVED lines=17> */
[----:B------:R-:W-:-:S02]  /*100c0*/  SEL R9, R13, R9, !P5 ;  /* 0x000000090d097207 */ /* 0x000fc40006800000 */
[----:B--2---:R-:W-:-:S05]  /*100d0*/  SEL R5, R13, R5, !P5 ;  /* 0x000000050d057207 */ /* 0x004fca0006800000 */
[----:B------:R4:W-:Y:S04]  /*100e0*/  STL [R1+0x174], R5 ;  /* 0x0001740501007387 */ /* 0x0009e80000100800 */
[----:B------:R0:W-:Y:S01]  /*100f0*/  STL [R1+0x16c], R9 ;  /* 0x00016c0901007387 */ /* 0x0001e20000100800 */
[----:B----4-:R-:W-:-:S03]  /*10100*/  SEL R5, R13, R8, !P5 ;  /* 0x000000080d057207 */ /* 0x010fc60006800000 */
[----:B0-----:R-:W2:Y:S04]  /*10110*/  LDL.LU R9, [R1+0x80] ;  /* 0x0000800001097983 */ /* 0x001ea80000300800 */
[----:B------:R-:W4:Y:S04]  /*10120*/  LDL.LU R8, [R1+0x78] ;  /* 0x0000780001087983 */ /* 0x000f280000300800 */
[----:B------:R0:W-:Y:S01]  /*10130*/  STL [R1+0x15c], R5 ;  /* 0x00015c0501007387 */ /* 0x0001e20000100800 */
[C---:B-----5:R-:W-:Y:S02]  /*10140*/  SEL R0, R13.reuse, R0, !P5 ;  /* 0x000000000d007207 */ /* 0x060fe40006800000 */
[----:B0-----:R-:W-:-:S02]  /*10150*/  SEL R5, R13, R4, !P5 ;  /* 0x000000040d057207 */ /* 0x001fc40006800000 */
[C---:B------:R-:W-:Y:S02]  /*10160*/  SEL R4, R13.reuse, R3, !P5 ;  /* 0x000000030d047207 */ /* 0x040fe40006800000 */
[C---:B------:R-:W-:Y:S01]  /*10170*/  SEL R3, R13.reuse, R26, !P5 ;  /* 0x0000001a0d037207 */ /* 0x040fe20006800000 */
[----:B------:R-:W-:Y:S04]  /*10180*/  STL [R1+0x158], R5 ;  /* 0x0001580501007387 */ /* 0x000fe80000100800 */
[----:B------:R0:W-:Y:S04]  /*10190*/  STL [R1+0x14c], R4 ;  /* 0x00014c0401007387 */ /* 0x0001e80000100800 */
[----:B------:R1:W-:Y:S01]  /*101a0*/  STL [R1+0x144], R0 ;  /* 0x0001440001007387 */ /* 0x0003e20000100800 */
[----:B------:R-:W-:-:S03]  /*101b0*/  SEL R2, R13, R2, !P5 ;  /* 0x000000020d027207 */ /* 0x000fc60006800000 */
[----:B------:R5:W-:Y:S01]  /*101c0*/  STL [R1+0x140], R3 ;  /* 0x0001400301007387 */ /* 0x000be20000100800 */
[C---:B0-----:R-:W-:Y:S02]  /*101d0*/  SEL R4, R13.reuse, R15, !P5 ;  /* 0x0000000f0d047207 */ /* 0x041fe40006800000 */
[----:B-1----:R-:W-:-:S03]  /*101e0*/  SEL R0, R13, R16, !P5 ;  /* 0x000000100d007207 */ /* 0x002fc60006800000 */
[----:B------:R-:W-:Y:S01]  /*101f0*/  STL [R1+0x13c], R4 ;  /* 0x00013c0401007387 */ /* 0x000fe20000100800 */
[----:B-----5:R-:W-:-:S03]  /*10200*/  SEL R3, R13, R17, !P5 ;  /* 0x000000110d037207 */ /* 0x020fc60006800000 */
[----:B------:R0:W-:Y:S04]  /*10210*/  STL [R1+0x138], R0 ;  /* 0x0001380001007387 */ /* 0x0001e80000100800 */
[----:B------:R3:W-:Y:S01]  /*10220*/  STL [R1+0x134], R3 ;  /* 0x0001340301007387 */ /* 0x0007e20000100800 */
[----:B0-----:R-:W-:-:S03]  /*10230*/  SEL R0, R13, R7, !P5 ;  /* 0x000000070d007207 */ /* 0x001fc60006800000 */
[----:B------:R-:W5:Y:S04]  /*10240*/  LDL.LU R7, [R1+0x74] ;  /* 0x0000740001077983 */ /* 0x000f680000300800 */
[----:B------:R0:W-:Y:S01]  /*10250*/  STL [R1+0x130], R2 ;  /* 0x0001300201007387 */ /* 0x0001e20000100800 */
[----:B---3--:R-:W-:-:S03]  /*10260*/  SEL R3, R13, R28, !P5 ;  /* 0x0000001c0d037207 */ /* 0x008fc60006800000 */
        /* <DEDUP_REMOVED lines=30> */
[----:B-1----:R-:W3:Y:S04]  /*10450*/  LDL.LU R0, [R1+0x70] ;  /* 0x0000700001007983 */ /* 0x002ee80000300800 */
[----:B------:R2:W-:Y:S04]  /*10460*/  STL [R1+0xa0], R3 ;  /* 0x0000a00301007387 */ /* 0x0005e80000100800 */
[----:B------:R-:W3:Y:S04]  /*10470*/  LDL.LU R26, [R1+0x6c] ;  /* 0x00006c00011a7983 */ /* 0x000ee80000300800 */
[----:B------:R4:W-:Y:S04]  /*10480*/  STL [R1+0x9c], R2 ;  /* 0x00009c0201007387 */ /* 0x0009e80000100800 */
[----:B------:R-:W3:Y:S04]  /*10490*/  LDL.LU R6, [R1+0x68] ;  /* 0x0000680001067983 */ /* 0x000ee80000300800 */
[----:B------:R-:W3:Y:S01]  /*104a0*/  LDL.LU R15, [R1+0x30] ;  /* 0x00003000010f7983 */ /* 0x000ee20000300800 */
[----:B--2---:R-:W-:-:S02]  /*104b0*/  SEL R3, R13, R9, !P5 ;  /* 0x000000090d037207 */ /* 0x004fc40006800000 */
[----:B----4-:R-:W-:-:S03]  /*104c0*/  SEL R2, R13, R8, !P5 ;  /* 0x000000080d027207 */ /* 0x010fc60006800000 */
[----:B------:R0:W-:Y:S04]  /*104d0*/  STL [R1+0x98], R3 ;  /* 0x0000980301007387 */ /* 0x0001e80000100800 */
[----:B------:R-:W2:Y:S04]  /*104e0*/  LDL.LU R16, [R1+0x60] ;  /* 0x0000600001107983 */ /* 0x000ea80000300800 */
[----:B------:R5:W-:Y:S04]  /*104f0*/  STL [R1+0x94], R2 ;  /* 0x0000940201007387 */ /* 0x000be80000100800 */
[----:B------:R-:W4:Y:S04]  /*10500*/  LDL.LU R17, [R1+0x64] ;  /* 0x0000640001117983 */ /* 0x000f280000300800 */
[----:B------:R-:W4:Y:S04]  /*10510*/  LDL.LU R12, [R1+0x34] ;  /* 0x00003400010c7983 */ /* 0x000f280000300800 */
[----:B------:R-:W4:Y:S04]  /*10520*/  LDL.LU R25, [R1+0x50] ;  /* 0x0000500001197983 */ /* 0x000f280000300800 */
[----:B------:R-:W4:Y:S04]  /*10530*/  LDL.LU R24, [R1+0x58] ;  /* 0x0000580001187983 */ /* 0x000f280000300800 */
[----:B------:R-:W4:Y:S04]  /*10540*/  LDL.LU R23, [R1+0x5c] ;  /* 0x00005c0001177983 */ /* 0x000f280000300800 */
[----:B------:R-:W4:Y:S04]  /*10550*/  LDL.LU R20, [R1+0x54] ;  /* 0x0000540001147983 */ /* 0x000f280000300800 */
[----:B0-----:R-:W4:Y:S04]  /*10560*/  LDL.LU R3, [R1+0x4c] ;  /* 0x00004c0001037983 */ /* 0x001f280000300800 */
[----:B------:R-:W4:Y:S04]  /*10570*/  LDL.LU R18, [R1+0x48] ;  /* 0x0000480001127983 */ /* 0x000f280000300800 */
[----:B------:R-:W4:Y:S01]  /*10580*/  LDL.LU R19, [R1+0x3c] ;  /* 0x00003c0001137983 */ /* 0x000f220000300800 */
[----:B-----5:R-:W-:-:S05]  /*10590*/  SEL R2, R13, R7, !P5 ;  /* 0x000000070d027207 */ /* 0x020fca0006800000 */
[----:B------:R0:W-:Y:S04]  /*105a0*/  STL [R1+0x90], R2 ;  /* 0x0000900201007387 */ /* 0x0001e80000100800 */
[----:B------:R-:W5:Y:S04]  /*105b0*/  LDL.LU R21, [R1+0x40] ;  /* 0x0000400001157983 */ /* 0x000f680000300800 */
        /* <DEDUP_REMOVED lines=9> */
[----:B0-----:R-:W5:Y:S04]  /*10650*/  LDL.LU R2, [R1+0xb4] ;  /* 0x0000b40001027983 */ /* 0x001f680000300800 */
[----:B------:R-:W5:Y:S04]  /*10660*/  LDL.LU R29, [R1+0xb0] ;  /* 0x0000b000011d7983 */ /* 0x000f680000300800 */
[----:B------:R-:W5:Y:S04]  /*10670*/  LDL.LU R28, [R1+0x88] ;  /* 0x00008800011c7983 */ /* 0x000f680000300800 */
[----:B------:R-:W5:Y:S01]  /*10680*/  LDL.LU R27, [R1+0x84] ;  /* 0x00008400011b7983 */ /* 0x000f620000300800 */
[----:B---3--:R-:W-:-:S05]  /*10690*/  SEL R0, R13, R0, !P5 ;  /* 0x000000000d007207 */ /* 0x008fca0006800000 */
[----:B------:R0:W-:Y:S01]  /*106a0*/  STL [R1+0x8c], R0 ;  /* 0x00008c0001007387 */ /* 0x0001e20000100800 */
[----:B------:R-:W-:-:S03]  /*106b0*/  SEL R26, R13, R26, !P5 ;  /* 0x0000001a0d1a7207 */ /* 0x000fc60006800000 */
[----:B0-----:R-:W3:Y:S01]  /*106c0*/  LDL.LU R0, [R1+0xe04] ;  /* 0x000e040001007983 */ /* 0x001ee20000300800 */
[----:B------:R-:W-:-:S03]  /*106d0*/  SEL R6, R13, R6, !P5 ;  /* 0x000000060d067207 */ /* 0x000fc60006800000 */
[----:B------:R0:W-:Y:S04]  /*106e0*/  STL [R1+0x80], R26 ;  /* 0x0000801a01007387 */ /* 0x0001e80000100800 */
[----:B0-----:R-:W3:Y:S04]  /*106f0*/  LDL.LU R26, [R1+0xe00] ;  /* 0x000e0000011a7983 */ /* 0x001ee80000300800 */
[----:B------:R0:W-:Y:S04]  /*10700*/  STL [R1+0x7c], R6 ;  /* 0x00007c0601007387 */ /* 0x0001e80000100800 */
[----:B0-----:R-:W3:Y:S01]  /*10710*/  LDL.LU R6, [R1+0xdfc] ;  /* 0x000dfc0001067983 */ /* 0x001ee20000300800 */
[----:B------:R-:W-:-:S02]  /*10720*/  SEL R15, R13, R15, !P5 ;  /* 0x0000000f0d0f7207 */ /* 0x000fc40006800000 */
[C---:B--2---:R-:W-:Y:S02]  /*10730*/  SEL R16, R13.reuse, R16, !P5 ;  /* 0x000000100d107207 */ /* 0x044fe40006800000 */
[C---:B----4-:R-:W-:Y:S02]  /*10740*/  SEL R17, R13.reuse, R17, !P5 ;  /* 0x000000110d117207 */ /* 0x050fe40006800000 */
[C---:B------:R-:W-:Y:S02]  /*10750*/  SEL R12, R13.reuse, R12, !P5 ;  /* 0x0000000c0d0c7207 */ /* 0x040fe40006800000 */
[C---:B------:R-:W-:Y:S02]  /*10760*/  SEL R25, R13.reuse, R25, !P5 ;  /* 0x000000190d197207 */ /* 0x040fe40006800000 */
[C---:B------:R-:W-:Y:S02]  /*10770*/  SEL R24, R13.reuse, R24, !P5 ;  /* 0x000000180d187207 */ /* 0x040fe40006800000 */
[----:B------:R-:W-:-:S02]  /*10780*/  SEL R23, R13, R23, !P5 ;  /* 0x000000170d177207 */ /* 0x000fc40006800000 */
[C---:B------:R-:W-:Y:S02]  /*10790*/  SEL R20, R13.reuse, R20, !P5 ;  /* 0x000000140d147207 */ /* 0x040fe40006800000 */
[C---:B------:R-:W-:Y:S02]  /*107a0*/  SEL R3, R13.reuse, R3, !P5 ;  /* 0x000000030d037207 */ /* 0x040fe40006800000 */
[C---:B------:R-:W-:Y:S02]  /*107b0*/  SEL R18, R13.reuse, R18, !P5 ;  /* 0x000000120d127207 */ /* 0x040fe40006800000 */
[C---:B------:R-:W-:Y:S02]  /*107c0*/  SEL R19, R13.reuse, R19, !P5 ;  /* 0x000000130d137207 */ /* 0x040fe40006800000 */
[C---:B-----5:R-:W-:Y:S02]  /*107d0*/  SEL R21, R13.reuse, R21, !P5 ;  /* 0x000000150d157207 */ /* 0x060fe40006800000 */
[----:B------:R-:W-:-:S02]  /*107e0*/  SEL R22, R13, R22, !P5 ;  /* 0x000000160d167207 */ /* 0x000fc40006800000 */
[C---:B------:R-:W-:Y:S02]  /*107f0*/  SEL R14, R13.reuse, R14, !P5 ;  /* 0x0000000e0d0e7207 */ /* 0x040fe40006800000 */
[C---:B------:R-:W-:Y:S02]  /*10800*/  SEL R11, R13.reuse, R11, !P5 ;  /* 0x0000000b0d0b7207 */ /* 0x040fe40006800000 */
[C---:B------:R-:W-:Y:S02]  /*10810*/  SEL R10, R13.reuse, R10, !P5 ;  /* 0x0000000a0d0a7207 */ /* 0x040fe40006800000 */
[C---:B------:R-:W-:Y:S02]  /*10820*/  SEL R9, R13.reuse, R9, !P5 ;  /* 0x000000090d097207 */ /* 0x040fe40006800000 */
[C---:B------:R-:W-:Y:S02]  /*10830*/  SEL R8, R13.reuse, R8, !P5 ;  /* 0x000000080d087207 */ /* 0x040fe40006800000 */
[----:B------:R-:W-:-:S02]  /*10840*/  SEL R7, R13, R7, !P5 ;  /* 0x000000070d077207 */ /* 0x000fc40006800000 */
[----:B---3--:R-:W-:-:S05]  /*10850*/  SEL R6, R13, R6, !P5 ;  /* 0x000000060d067207 */ /* 0x008fca0006800000 */
[----:B------:R0:W-:Y:S04]  /*10860*/  STL [R1+0x78], R6 ;  /* 0x0000780601007387 */ /* 0x0001e80000100800 */
[----:B0-----:R-:W2:Y:S04]  /*10870*/  LDL.LU R6, [R1+0xf0] ;  /* 0x0000f00001067983 */ /* 0x001ea80000300800 */
[----:B------:R0:W-:Y:S04]  /*10880*/  STL [R1+0x74], R15 ;  /* 0x0000740f01007387 */ /* 0x0001e80000100800 */
[----:B0-----:R-:W3:Y:S04]  /*10890*/  LDL.LU R15, [R1+0xdf8] ;  /* 0x000df800010f7983 */ /* 0x001ee80000300800 */
[----:B------:R0:W-:Y:S04]  /*108a0*/  STL [R1+0x70], R16 ;  /* 0x0000701001007387 */ /* 0x0001e80000100800 */
[----:B0-----:R-:W4:Y:S04]  /*108b0*/  LDL.LU R16, [R1+0xdf4] ;  /* 0x000df40001107983 */ /* 0x001f280000300800 */
[----:B------:R0:W-:Y:S04]  /*108c0*/  STL [R1+0x6c], R17 ;  /* 0x00006c1101007387 */ /* 0x0001e80000100800 */
[----:B0-----:R-:W5:Y:S04]  /*108d0*/  LDL.LU R17, [R1+0xdf0] ;  /* 0x000df00001117983 */ /* 0x001f680000300800 */
[----:B------:R0:W-:Y:S04]  /*108e0*/  STL [R1+0x68], R12 ;  /* 0x0000680c01007387 */ /* 0x0001e80000100800 */
[----:B0-----:R-:W3:Y:S04]  /*108f0*/  LDL.LU R12, [R1+0xdec] ;  /* 0x000dec00010c7983 */ /* 0x001ee80000300800 */
[----:B------:R0:W-:Y:S04]  /*10900*/  STL [R1+0x64], R25 ;  /* 0x0000641901007387 */ /* 0x0001e80000100800 */
[----:B0-----:R-:W3:Y:S04]  /*10910*/  LDL.LU R25, [R1+0xde8] ;  /* 0x000de80001197983 */ /* 0x001ee80000300800 */
[----:B------:R0:W-:Y:S04]  /*10920*/  STL [R1+0x60], R24 ;  /* 0x0000601801007387 */ /* 0x0001e80000100800 */
[----:B0-----:R-:W4:Y:S04]  /*10930*/  LDL.LU R24, [R1+0xde4] ;  /* 0x000de40001187983 */ /* 0x001f280000300800 */
[----:B------:R0:W-:Y:S04]  /*10940*/  STL [R1+0x5c], R23 ;  /* 0x00005c1701007387 */ /* 0x0001e80000100800 */
[----:B0-----:R-:W5:Y:S04]  /*10950*/  LDL.LU R23, [R1+0xde0] ;  /* 0x000de00001177983 */ /* 0x001f680000300800 */
        /* <DEDUP_REMOVED lines=23> */
[----:B0-----:R-:W5:Y:S01]  /*10ad0*/  LDL.LU R7, [R1+0xdb4] ;  /* 0x000db40001077983 */ /* 0x001f620000300800 */
[----:B------:R-:W-:-:S02]  /*10ae0*/  SEL R5, R13, R5, !P5 ;  /* 0x000000050d057207 */ /* 0x000fc40006800000 */
[----:B--2---:R-:W-:-:S05]  /*10af0*/  SEL R6, R13, R6, !P5 ;  /* 0x000000060d067207 */ /* 0x004fca0006800000 */
[----:B------:R0:W-:Y:S04]  /*10b00*/  STL [R1+0x28], R6 ;  /* 0x0000280601007387 */ /* 0x0001e80000100800 */
[----:B------:R1:W-:Y:S01]  /*10b10*/  STL [R1+0x24], R5 ;  /* 0x0000240501007387 */ /* 0x0003e20000100800 */
[C---:B0-----:R-:W-:Y:S02]  /*10b20*/  SEL R6, R13.reuse, R4, !P5 ;  /* 0x000000040d067207 */ /* 0x041fe40006800000 */
[C---:B------:R-:W-:Y:S02]  /*10b30*/  SEL R4, R13.reuse, R29, !P5 ;  /* 0x0000001d0d047207 */ /* 0x040fe40006800000 */
[C---:B-1----:R-:W-:Y:S02]  /*10b40*/  SEL R5, R13.reuse, R2, !P5 ;  /* 0x000000020d057207 */ /* 0x042fe40006800000 */
[C---:B------:R-:W-:Y:S01]  /*10b50*/  SEL R2, R13.reuse, R28, !P5 ;  /* 0x0000001c0d027207 */ /* 0x040fe20006800000 */
[----:B------:R-:W-:Y:S04]  /*10b60*/  STL [R1+0x1c], R6 ;  /* 0x00001c0601007387 */ /* 0x000fe80000100800 */
[----:B------:R0:W-:Y:S04]  /*10b70*/  STL [R1+0x14], R5 ;  /* 0x0000140501007387 */ /* 0x0001e80000100800 */
[----:B------:R-:W-:Y:S04]  /*10b80*/  STL [R1+0x10], R4 ;  /* 0x0000100401007387 */ /* 0x000fe80000100800 */
[----:B------:R1:W-:Y:S01]  /*10b90*/  STL [R1+0xc], R2 ;  /* 0x00000c0201007387 */ /* 0x0003e20000100800 */
[----:B0-----:R-:W-:-:S05]  /*10ba0*/  SEL R5, R13, R27, !P5 ;  /* 0x0000001b0d057207 */ /* 0x001fca0006800000 */
[----:B------:R0:W-:Y:S01]  /*10bb0*/  STL [R1+0x8], R5 ;  /* 0x0000080501007387 */ /* 0x0001e20000100800 */
[C---:B---3--:R-:W-:Y:S02]  /*10bc0*/  SEL R25, R13.reuse, R25, !P5 ;  /* 0x000000190d197207 */ /* 0x048fe40006800000 */
[C---:B----4-:R-:W-:Y:S02]  /*10bd0*/  SEL R24, R13.reuse, R24, !P5 ;  /* 0x000000180d187207 */ /* 0x050fe40006800000 */
[C---:B-----5:R-:W-:Y:S02]  /*10be0*/  SEL R23, R13.reuse, R23, !P5 ;  /* 0x000000170d177207 */ /* 0x060fe40006800000 */
[C---:B------:R-:W-:Y:S02]  /*10bf0*/  SEL R20, R13.reuse, R20, !P5 ;  /* 0x000000140d147207 */ /* 0x040fe40006800000 */
[C---:B------:R-:W-:Y:S02]  /*10c00*/  SEL R3, R13.reuse, R3, !P5 ;  /* 0x000000030d037207 */ /* 0x040fe40006800000 */
[----:B------:R-:W-:-:S02]  /*10c10*/  SEL R18, R13, R18, !P5 ;  /* 0x000000120d127207 */ /* 0x000fc40006800000 */
[C---:B------:R-:W-:Y:S02]  /*10c20*/  SEL R19, R13.reuse, R19, !P5 ;  /* 0x000000130d137207 */ /* 0x040fe40006800000 */
[C---:B------:R-:W-:Y:S02]  /*10c30*/  SEL R22, R13.reuse, R22, !P5 ;  /* 0x000000160d167207 */ /* 0x040fe40006800000 */
[C---:B------:R-:W-:Y:S02]  /*10c40*/  SEL R14, R13.reuse, R14, !P5 ;  /* 0x0000000e0d0e7207 */ /* 0x040fe40006800000 */
[C---:B------:R-:W-:Y:S02]  /*10c50*/  SEL R27, R13.reuse, R11, !P5 ;  /* 0x0000000b0d1b7207 */ /* 0x040fe40006800000 */
[C---:B------:R-:W-:Y:S02]  /*10c60*/  SEL R28, R13.reuse, R10, !P5 ;  /* 0x0000000a0d1c7207 */ /* 0x040fe40006800000 */
[----:B------:R-:W-:-:S02]  /*10c70*/  SEL R29, R13, R9, !P5 ;  /* 0x000000090d1d7207 */ /* 0x000fc40006800000 */
[----:B-1----:R-:W-:-:S05]  /*10c80*/  SEL R2, R13, R8, !P5 ;  /* 0x000000080d027207 */ /* 0x002fca0006800000 */
[----:B------:R-:W-:Y:S01]  /*10c90*/  STL [R1+0xd08], R2 ;  /* 0x000d080201007387 */ /* 0x000fe20000100800 */
[----:B------:R-:W-:-:S05]  /*10ca0*/  SEL R4, R13, R7, !P5 ;  /* 0x000000070d047207 */ /* 0x000fca0006800000 */
[----:B------:R-:W-:Y:S04]  /*10cb0*/  STL [R1+0x4], R4 ;  /* 0x0000040401007387 */ /* 0x000fe80000100800 */
[----:B------:R-:W-:Y:S04]  /*10cc0*/  STL [R1+0xd0c], R29 ;  /* 0x000d0c1d01007387 */ /* 0x000fe80000100800 */
[----:B------:R-:W-:Y:S04]  /*10cd0*/  STL [R1+0xd10], R28 ;  /* 0x000d101c01007387 */ /* 0x000fe80000100800 */
[----:B------:R-:W-:Y:S04]  /*10ce0*/  STL [R1+0xd14], R27 ;  /* 0x000d141b01007387 */ /* 0x000fe80000100800 */
[----:B------:R-:W-:Y:S04]  /*10cf0*/  STL [R1+0xd18], R14 ;  /* 0x000d180e01007387 */ /* 0x000fe80000100800 */
[----:B------:R1:W-:Y:S04]  /*10d00*/  STL [R1+0xd1c], R22 ;  /* 0x000d1c1601007387 */ /* 0x0003e80000100800 */
[----:B0-----:R-:W2:Y:S04]  /*10d10*/  LDL.LU R5, [R1+0xa8] ;  /* 0x0000a80001057983 */ /* 0x001ea80000300800 */
[----:B------:R-:W3:Y:S04]  /*10d20*/  LDL.LU R6, [R1+0xac] ;  /* 0x0000ac0001067983 */ /* 0x000ee80000300800 */
[----:B------:R-:W4:Y:S04]  /*10d30*/  LDL.LU R7, [R1+0xbc] ;  /* 0x0000bc0001077983 */ /* 0x000f280000300800 */
[----:B------:R-:W5:Y:S04]  /*10d40*/  LDL.LU R8, [R1+0xe4] ;  /* 0x0000e40001087983 */ /* 0x000f680000300800 */
[----:B------:R-:W5:Y:S04]  /*10d50*/  LDL.LU R9, [R1+0xec] ;  /* 0x0000ec0001097983 */ /* 0x000f680000300800 */
[----:B------:R-:W5:Y:S04]  /*10d60*/  LDL.LU R10, [R1+0xf8] ;  /* 0x0000f800010a7983 */ /* 0x000f680000300800 */
[----:B------:R-:W5:Y:S01]  /*10d70*/  LDL.LU R11, [R1+0xfc] ;  /* 0x0000fc00010b7983 */ /* 0x000f620000300800 */
[----:B------:R-:W-:-:S03]  /*10d80*/  SEL R21, R13, R21, !P5 ;  /* 0x000000150d157207 */ /* 0x000fc60006800000 */
[----:B-1----:R-:W5:Y:S04]  /*10d90*/  LDL.LU R22, [R1+0x164] ;  /* 0x0001640001167983 */ /* 0x002f680000300800 */
[----:B------:R-:W5:Y:S04]  /*10da0*/  LDL.LU R14, [R1+0x168] ;  /* 0x00016800010e7983 */ /* 0x000f680000300800 */
[----:B------:R-:W5:Y:S04]  /*10db0*/  LDL.LU R27, [R1+0x170] ;  /* 0x00017000011b7983 */ /* 0x000f680000300800 */
[----:B------:R-:W5:Y:S04]  /*10dc0*/  LDL.LU R28, [R1+0x184] ;  /* 0x00018400011c7983 */ /* 0x000f680000300800 */
[----:B------:R-:W5:Y:S04]  /*10dd0*/  LDL.LU R29, [R1+0x188] ;  /* 0x00018800011d7983 */ /* 0x000f680000300800 */
[----:B------:R-:W5:Y:S04]  /*10de0*/  LDL.LU R2, [R1+0x18c] ;  /* 0x00018c0001027983 */ /* 0x000f680000300800 */
        /* <DEDUP_REMOVED lines=12> */
[----:B------:R-:W-:Y:S04]  /*10eb0*/  STL [R1+0xd38], R24 ;  /* 0x000d381801007387 */ /* 0x000fe80000100800 */
[----:B------:R0:W-:Y:S04]  /*10ec0*/  STL [R1+0xd3c], R25 ;  /* 0x000d3c1901007387 */ /* 0x0001e80000100800 */
[----:B0-----:R-:W5:Y:S01]  /*10ed0*/  LDL R25, [R1+0xca8] ;  /* 0x000ca80001197983 */ /* 0x001f620000100800 */
[----:B------:R-:W0:Y:S01]  /*10ee0*/  S2R R4, SR_TID.X ;  /* 0x0000000000047919 */ /* 0x000e220000002100 */
[----:B------:R-:W-:-:S02]  /*10ef0*/  SEL R12, R13, R12, !P5 ;  /* 0x0000000c0d0c7207 */ /* 0x000fc40006800000 */
[C---:B------:R-:W-:Y:S02]  /*10f00*/  SEL R17, R13.reuse, R17, !P5 ;  /* 0x000000110d117207 */ /* 0x040fe40006800000 */
[C---:B------:R-:W-:Y:S02]  /*10f10*/  SEL R16, R13.reuse, R16, !P5 ;  /* 0x000000100d107207 */ /* 0x040fe40006800000 */
[C---:B------:R-:W-:Y:S01]  /*10f20*/  SEL R15, R13.reuse, R15, !P5 ;  /* 0x0000000f0d0f7207 */ /* 0x040fe20006800000 */
[----:B------:R-:W-:Y:S01]  /*10f30*/  STL [R1+0xd40], R12 ;  /* 0x000d400c01007387 */ /* 0x000fe20000100800 */
[C---:B------:R-:W-:Y:S02]  /*10f40*/  SEL R26, R13.reuse, R26, !P5 ;  /* 0x0000001a0d1a7207 */ /* 0x040fe40006800000 */
[----:B------:R-:W-:Y:S01]  /*10f50*/  SEL R0, R13, R0, !P5 ;  /* 0x000000000d007207 */ /* 0x000fe20006800000 */
[----:B------:R-:W-:Y:S01]  /*10f60*/  STL [R1+0xd44], R17 ;  /* 0x000d441101007387 */ /* 0x000fe20000100800 */
[----:B------:R-:W-:-:S03]  /*10f70*/  IMAD R24, RZ, RZ, -UR6 ;  /* 0x80000006ff187e24 */ /* 0x000fc6000f8e02ff */
[----:B------:R-:W-:Y:S04]  /*10f80*/  STL [R1+0xd48], R16 ;  /* 0x000d481001007387 */ /* 0x000fe80000100800 */
[----:B------:R-:W-:Y:S01]  /*10f90*/  STL [R1+0xd4c], R15 ;  /* 0x000d4c0f01007387 */ /* 0x000fe20000100800 */
[----:B0-----:R-:W-:-:S05]  /*10fa0*/  LOP3.LUT R4, R4, 0x7f, RZ, 0xc0, !PT ;  /* 0x0000007f04047812 */ /* 0x001fca00078ec0ff */
[----:B------:R-:W-:Y:S01]  /*10fb0*/  IMAD R4, R4, UR7, RZ ;  /* 0x0000000704047c24 */ /* 0x000fe2000f8e02ff */
[----:B------:R-:W-:Y:S04]  /*10fc0*/  STL [R1+0xd50], R26 ;  /* 0x000d501a01007387 */ /* 0x000fe80000100800 */
[----:B------:R-:W-:Y:S01]  /*10fd0*/  LEA.HI.X.SX32 R4, R4, UR9, 0x1, P6 ;  /* 0x0000000904047c11 */ /* 0x000fe2000b0f0eff */
[----:B------:R-:W-:Y:S01]  /*10fe0*/  STL [R1+0xd54], R0 ;  /* 0x000d540001007387 */ /* 0x000fe20000100800 */
[----:B------:R-:W0:Y:S03]  /*10ff0*/  LDCU.64 UR8, c[0x0][0x380] ;  /* 0x00007000ff0877ac */ /* 0x000e260008000a00 */
[----:B------:R1:W-:Y:S01]  /*11000*/  STL [R1+0xd58], R4 ;  /* 0x000d580401007387 */ /* 0x0003e20000100800 */
[----:B--2---:R-:W-:-:S02]  /*11010*/  IMAD R5, R5, UR12, RZ ;  /* 0x0000000c05057c24 */ /* 0x004fc4000f8e02ff */
[----:B---3--:R-:W-:-:S03]  /*11020*/  IMAD R6, R6, UR12, RZ ;  /* 0x0000000c06067c24 */ /* 0x008fc6000f8e02ff */
[----:B------:R2:W-:Y:S01]  /*11030*/  STL [R1+0xd5c], R5 ;  /* 0x000d5c0501007387 */ /* 0x0005e20000100800 */
[----:B----4-:R-:W-:Y:S02]  /*11040*/  IMAD R7, R7, UR12, RZ ;  /* 0x0000000c07077c24 */ /* 0x010fe4000f8e02ff */
[----:B-----5:R-:W-:Y:S02]  /*11050*/  IMAD R8, R8, UR12, RZ ;  /* 0x0000000c08087c24 */ /* 0x020fe4000f8e02ff */
[----:B------:R-:W-:Y:S02]  /*11060*/  IMAD R9, R9, UR12, RZ ;  /* 0x0000000c09097c24 */ /* 0x000fe4000f8e02ff */
[----:B------:R-:W-:Y:S02]  /*11070*/  IMAD R10, R10, UR12, RZ ;  /* 0x0000000c0a0a7c24 */ /* 0x000fe4000f8e02ff */
[----:B------:R-:W-:Y:S02]  /*11080*/  IMAD R11, R11, UR12, RZ ;  /* 0x0000000c0b0b7c24 */ /* 0x000fe4000f8e02ff */
[----:B-1----:R-:W-:-:S02]  /*11090*/  IMAD R4, R19, UR12, RZ ;  /* 0x0000000c13047c24 */ /* 0x002fc4000f8e02ff */
[----:B--2---:R-:W-:Y:S02]  /*110a0*/  IMAD R5, R20, UR12, RZ ;  /* 0x0000000c14057c24 */ /* 0x004fe4000f8e02ff */
[----:B------:R-:W-:Y:S02]  /*110b0*/  IMAD R13, R23, UR12, RZ ;  /* 0x0000000c170d7c24 */ /* 0x000fe4000f8e02ff */
[----:B------:R-:W-:-:S05]  /*110c0*/  IMAD R0, R24, 0x4, R25 ;  /* 0x0000000418007824 */ /* 0x000fca00078e0219 */
[----:B------:R1:W-:Y:S04]  /*110d0*/  STL [R1+0x3a0], R0 ;  /* 0x0003a00001007387 */ /* 0x0003e80000100800 */
[----:B------:R-:W-:Y:S04]  /*110e0*/  STL [R1+0xd60], R6 ;  /* 0x000d600601007387 */ /* 0x000fe80000100800 */
[----:B------:R-:W-:Y:S01]  /*110f0*/  STL [R1+0xd64], R7 ;  /* 0x000d640701007387 */ /* 0x000fe20000100800 */
[----:B-1----:R-:W-:-:S03]  /*11100*/  IMAD R0, R18, UR12, RZ ;  /* 0x0000000c12007c24 */ /* 0x002fc6000f8e02ff */
[----:B------:R-:W-:Y:S04]  /*11110*/  STL [R1+0xd68], R8 ;  /* 0x000d680801007387 */ /* 0x000fe80000100800 */
[----:B------:R-:W-:Y:S04]  /*11120*/  STL [R1+0xd6c], R9 ;  /* 0x000d6c0901007387 */ /* 0x000fe80000100800 */
[----:B------:R-:W-:Y:S04]  /*11130*/  STL [R1+0xd70], R10 ;  /* 0x000d700a01007387 */ /* 0x000fe80000100800 */
[----:B------:R-:W-:Y:S04]  /*11140*/  STL [R1+0xd74], R11 ;  /* 0x000d740b01007387 */ /* 0x000fe80000100800 */
[----:B------:R-:W-:Y:S04]  /*11150*/  STL [R1+0xd78], R13 ;  /* 0x000d780d01007387 */ /* 0x000fe80000100800 */
[----:B------:R1:W-:Y:S04]  /*11160*/  STL [R1+0x20], R5 ;  /* 0x0000200501007387 */ /* 0x0003e80000100800 */
[----:B------:R2:W-:Y:S04]  /*11170*/  STL [R1+0x84], R0 ;  /* 0x0000840001007387 */ /* 0x0005e80000100800 */
[----:B------:R3:W-:Y:S01]  /*11180*/  STL [R1+0x88], R4 ;  /* 0x0000880401007387 */ /* 0x0007e20000100800 */
[----:B-1----:R-:W-:-:S02]  /*11190*/  IMAD R5, R21, UR12, RZ ;  /* 0x0000000c15057c24 */ /* 0x002fc4000f8e02ff */
[----:B--2---:R-:W-:-:S03]  /*111a0*/  IMAD R0, R3, UR12, RZ ;  /* 0x0000000c03007c24 */ /* 0x004fc6000f8e02ff */
[----:B------:R-:W-:Y:S01]  /*111b0*/  STL [R1+0xa8], R5 ;  /* 0x0000a80501007387 */ /* 0x000fe20000100800 */
[----:B---3--:R-:W-:-:S03]  /*111c0*/  IMAD R4, R22, UR12, RZ ;  /* 0x0000000c16047c24 */ /* 0x008fc6000f8e02ff */
[----:B------:R1:W-:Y:S01]  /*111d0*/  STL [R1+0xac], R0 ;  /* 0x0000ac0001007387 */ /* 0x0003e20000100800 */
[----:B------:R-:W-:-:S03]  /*111e0*/  IMAD R3, R14, UR12, RZ ;  /* 0x0000000c0e037c24 */ /* 0x000fc6000f8e02ff */
[----:B------:R2:W-:Y:S01]  /*111f0*/  STL [R1+0xb0], R4 ;  /* 0x0000b00401007387 */ /* 0x0005e20000100800 */
[----:B-1----:R-:W-:-:S03]  /*11200*/  IMAD R0, R27, UR12, RZ ;  /* 0x0000000c1b007c24 */ /* 0x002fc6000f8e02ff */
[----:B------:R1:W-:Y:S01]  /*11210*/  STL [R1+0xb4], R3 ;  /* 0x0000b40301007387 */ /* 0x0003e20000100800 */
[----:B--2---:R-:W-:-:S03]  /*11220*/  IMAD R4, R28, UR12, RZ ;  /* 0x0000000c1c047c24 */ /* 0x004fc6000f8e02ff */
[----:B------:R2:W-:Y:S04]  /*11230*/  STL [R1+0xbc], R0 ;  /* 0x0000bc0001007387 */ /* 0x0005e80000100800 */
[----:B------:R-:W-:Y:S04]  /*11240*/  STL [R1+0xe4], R4 ;  /* 0x0000e40401007387 */ /* 0x000fe80000100800 */
[----:B------:R-:W3:Y:S01]  /*11250*/  LDL.LU R13, [R1+0x198] ;  /* 0x00019800010d7983 */ /* 0x000ee20000300800 */
[----:B-1----:R-:W-:Y:S02]  /*11260*/  IMAD R3, R29, UR12, RZ ;  /* 0x0000000c1d037c24 */ /* 0x002fe4000f8e02ff */
[----:B--2---:R-:W-:-:S03]  /*11270*/  IMAD R0, R2, UR12, RZ ;  /* 0x0000000c02007c24 */ /* 0x004fc6000f8e02ff */
[----:B------:R-:W-:Y:S04]  /*11280*/  STL [R1+0xe8], R3 ;  /* 0x0000e80301007387 */ /* 0x000fe80000100800 */
[----:B---3--:R1:W-:Y:S04]  /*11290*/  STL [R1+0xdac], R13 ;  /* 0x000dac0d01007387 */ /* 0x0083e80000100800 */
[----:B------:R-:W-:Y:S04]  /*112a0*/  STL [R1+0xec], R0 ;  /* 0x0000ec0001007387 */ /* 0x000fe80000100800 */
[----:B-1----:R-:W2:Y:S04]  /*112b0*/  LDL.LU R13, [R1+0x194] ;  /* 0x00019400010d7983 */ /* 0x002ea80000300800 */
[----:B--2---:R1:W-:Y:S04]  /*112c0*/  STL [R1+0xdb0], R13 ;  /* 0x000db00d01007387 */ /* 0x0043e80000100800 */
[----:B-1----:R-:W2:Y:S04]  /*112d0*/  LDL.LU R13, [R1+0x190] ;  /* 0x00019000010d7983 */ /* 0x002ea80000300800 */
[----:B------:R-:W3:Y:S04]  /*112e0*/  LDL.LU R11, [R1+0x1a0] ;  /* 0x0001a000010b7983 */ /* 0x000ee80000300800 */
[----:B------:R-:W4:Y:S04]  /*112f0*/  LDL.LU R10, [R1+0x1a4] ;  /* 0x0001a400010a7983 */ /* 0x000f280000300800 */
[----:B------:R-:W5:Y:S04]  /*11300*/  LDL.LU R9, [R1+0x1a8] ;  /* 0x0001a80001097983 */ /* 0x000f680000300800 */
        /* <DEDUP_REMOVED lines=24> */
[----:B------:R-:W3:Y:S01]  /*11490*/  LDL.LU R2, [R1+0x220] ;  /* 0x0002200001027983 */ /* 0x000ee20000300800 */
[----:B--2---:R-:W-:-:S05]  /*114a0*/  IMAD R13, R13, UR12, RZ ;  /* 0x0000000c0d0d7c24 */ /* 0x004fca000f8e02ff */
[----:B------:R1:W-:Y:S04]  /*114b0*/  STL [R1+0xf0], R13 ;  /* 0x0000f00d01007387 */ /* 0x0003e80000100800 */
[----:B-1----:R-:W2:Y:S02]  /*114c0*/  LDL.LU R13, [R1+0xdb0] ;  /* 0x000db000010d7983 */ /* 0x002ea40000300800 */
[----:B--2---:R-:W-:-:S05]  /*114d0*/  IMAD R13, R13, UR12, RZ ;  /* 0x0000000c0d0d7c24 */ /* 0x004fca000f8e02ff */
[----:B------:R1:W-:Y:S04]  /*114e0*/  STL [R1+0xf4], R13 ;  /* 0x0000f40d01007387 */ /* 0x0003e80000100800 */
[----:B-1----:R-:W2:Y:S01]  /*114f0*/  LDL.LU R13, [R1+0xdac] ;  /* 0x000dac00010d7983 */ /* 0x002ea20000300800 */
[----:B---3--:R-:W-:Y:S02]  /*11500*/  IMAD R4, R4, UR12, RZ ;  /* 0x0000000c04047c24 */ /* 0x008fe4000f8e02ff */
[----:B--2---:R-:W-:-:S05]  /*11510*/  IMAD R13, R13, UR12, RZ ;  /* 0x0000000c0d0d7c24 */ /* 0x004fca000f8e02ff */
[----:B------:R1:W-:Y:S02]  /*11520*/  STL [R1+0xf8], R13 ;  /* 0x0000f80d01007387 */ /* 0x0003e40000100800 */
[----:B-1----:R-:W-:Y:S02]  /*11530*/  IMAD R13, R11, UR12, RZ ;  /* 0x0000000c0b0d7c24 */ /* 0x002fe4000f8e02ff */
[----:B----4-:R-:W-:Y:S02]  /*11540*/  IMAD R11, R10, UR12, RZ ;  /* 0x0000000c0a0b7c24 */ /* 0x010fe4000f8e02ff */
[----:B-----5:R-:W-:Y:S02]  /*11550*/  IMAD R10, R9, UR12, RZ ;  /* 0x0000000c090a7c24 */ /* 0x020fe4000f8e02ff */
[----:B------:R-:W-:Y:S01]  /*11560*/  IMAD R9, R8, UR12, RZ ;  /* 0x0000000c08097c24 */ /* 0x000fe2000f8e02ff */
[----:B------:R-:W-:Y:S01]  /*11570*/  STL [R1+0xfc], R13 ;  /* 0x0000fc0d01007387 */ /* 0x000fe20000100800 */
[----:B------:R-:W-:-:S02]  /*11580*/  IMAD R8, R7, UR12, RZ ;  /* 0x0000000c07087c24 */ /* 0x000fc4000f8e02ff */
[----:B------:R-:W-:Y:S01]  /*11590*/  IMAD R7, R6, UR12, RZ ;  /* 0x0000000c06077c24 */ /* 0x000fe2000f8e02ff */
[----:B------:R-:W-:Y:S01]  /*115a0*/  STL [R1+0x100], R11 ;  /* 0x0001000b01007387 */ /* 0x000fe20000100800 */
[----:B------:R-:W-:-:S03]  /*115b0*/  IMAD R6, R5, UR12, RZ ;  /* 0x0000000c05067c24 */ /* 0x000fc6000f8e02ff */
[----:B------:R-:W-:Y:S01]  /*115c0*/  STL [R1+0x104], R10 ;  /* 0x0001040a01007387 */ /* 0x000fe20000100800 */
[----:B------:R-:W-:-:S03]  /*115d0*/  IMAD R5, R0, UR12, RZ ;  /* 0x0000000c00057c24 */ /* 0x000fc6000f8e02ff */
[----:B------:R-:W-:Y:S01]  /*115e0*/  STL [R1+0x108], R9 ;  /* 0x0001080901007387 */ /* 0x000fe20000100800 */
[----:B------:R-:W-:-:S03]  /*115f0*/  IMAD R0, R26, UR12, RZ ;  /* 0x0000000c1a007c24 */ /* 0x000fc6000f8e02ff */
[----:B------:R-:W-:Y:S04]  /*11600*/  STL [R1+0x10c], R8 ;  /* 0x00010c0801007387 */ /* 0x000fe80000100800 */
[----:B------:R-:W-:Y:S04]  /*11610*/  STL [R1+0x110], R7 ;  /* 0x0001100701007387 */ /* 0x000fe80000100800 */
[----:B------:R-:W-:Y:S04]  /*11620*/  STL [R1+0x114], R6 ;  /* 0x0001140601007387 */ /* 0x000fe80000100800 */
[----:B------:R1:W-:Y:S04]  /*11630*/  STL [R1+0x118], R4 ;  /* 0x0001180401007387 */ /* 0x0003e80000100800 */
[----:B------:R2:W-:Y:S01]  /*11640*/  STL [R1+0x11c], R5 ;  /* 0x00011c0501007387 */ /* 0x0005e20000100800 */
[----:B-1----:R-:W-:-:S03]  /*11650*/  IMAD R4, R15, UR12, RZ ;  /* 0x0000000c0f047c24 */ /* 0x002fc6000f8e02ff */
[----:B------:R1:W-:Y:S01]  /*11660*/  STL [R1+0x148], R0 ;  /* 0x0001480001007387 */ /* 0x0003e20000100800 */
[----:B--2---:R-:W-:-:S03]  /*11670*/  IMAD R5, R16, UR12, RZ ;  /* 0x0000000c10057c24 */ /* 0x004fc6000f8e02ff */
[----:B------:R2:W-:Y:S01]  /*11680*/  STL [R1+0x150], R4 ;  /* 0x0001500401007387 */ /* 0x0005e20000100800 */
[----:B-1----:R-:W-:-:S03]  /*11690*/  IMAD R0, R17, UR12, RZ ;  /* 0x0000000c11007c24 */ /* 0x002fc6000f8e02ff */
[----:B------:R1:W-:Y:S01]  /*116a0*/  STL [R1+0x154], R5 ;  /* 0x0001540501007387 */ /* 0x0003e20000100800 */
[----:B--2---:R-:W-:-:S03]  /*116b0*/  IMAD R4, R12, UR12, RZ ;  /* 0x0000000c0c047c24 */ /* 0x004fc6000f8e02ff */
[----:B------:R2:W-:Y:S04]  /*116c0*/  STL [R1+0x160], R0 ;  /* 0x0001600001007387 */ /* 0x0005e80000100800 */
[----:B------:R3:W-:Y:S01]  /*116d0*/  STL [R1+0x164], R4 ;  /* 0x0001640401007387 */ /* 0x0007e20000100800 */
[----:B-1----:R-:W-:Y:S02]  /*116e0*/  IMAD R5, R25, UR12, RZ ;  /* 0x0000000c19057c24 */ /* 0x002fe4000f8e02ff */
[----:B--2---:R-:W-:-:S03]  /*116f0*/  IMAD R0, R24, UR12, RZ ;  /* 0x0000000c18007c24 */ /* 0x004fc6000f8e02ff */
[----:B------:R1:W-:Y:S01]  /*11700*/  STL [R1+0x168], R5 ;  /* 0x0001680501007387 */ /* 0x0003e20000100800 */
[----:B---3--:R-:W-:-:S03]  /*11710*/  IMAD R4, R23, UR12, RZ ;  /* 0x0000000c17047c24 */ /* 0x008fc6000f8e02ff */
        /* <DEDUP_REMOVED lines=549> */
[----:B----4-:R-:W-:Y:S02]  /*13970*/  IMAD R10, R10, UR12, RZ ;  /* 0x0000000c0a0a7c24 */ /* 0x010fe4000f8e02ff */
[----:B-----5:R-:W-:Y:S02]  /*13980*/  IMAD R9, R9, UR12, RZ ;  /* 0x0000000c09097c24 */ /* 0x020fe4000f8e02ff */
[----:B------:R-:W-:-:S02]  /*13990*/  IMAD R8, R8, UR12, RZ ;  /* 0x0000000c08087c24 */ /* 0x000fc4000f8e02ff */
[----:B------:R-:W-:Y:S02]  /*139a0*/  IMAD R7, R7, UR12, RZ ;  /* 0x0000000c07077c24 */ /* 0x000fe4000f8e02ff */
[----:B------:R-:W-:Y:S02]  /*139b0*/  IMAD R6, R6, UR12, RZ ;  /* 0x0000000c06067c24 */ /* 0x000fe4000f8e02ff */
[----:B------:R-:W-:Y:S02]  /*139c0*/  IMAD R5, R5, UR12, RZ ;  /* 0x0000000c05057c24 */ /* 0x000fe4000f8e02ff */
[----:B------:R-:W-:Y:S02]  /*139d0*/  IMAD R4, R4, UR12, RZ ;  /* 0x0000000c04047c24 */ /* 0x000fe4000f8e02ff */
[----:B------:R-:W-:Y:S02]  /*139e0*/  IMAD R0, R0, UR12, RZ ;  /* 0x0000000c00007c24 */ /* 0x000fe4000f8e02ff */
        /* <DEDUP_REMOVED lines=19> */
[----:B--2---:R-:W-:-:S05]  /*13b20*/  IMAD R13, R13, UR12, RZ ;  /* 0x0000000c0d0d7c24 */ /* 0x004fca000f8e02ff */
[----:B------:R1:W-:Y:S04]  /*13b30*/  STL [R1+0x7c], R13 ;  /* 0x00007c0d01007387 */ /* 0x0003e80000100800 */
[----:B-1----:R-:W2:Y:S04]  /*13b40*/  LDL.LU R13, [R1+0xd78] ;  /* 0x000d7800010d7983 */ /* 0x002ea80000300800 */
[----:B------:R1:W-:Y:S04]  /*13b50*/  STL [R1+0x78], R11 ;  /* 0x0000780b01007387 */ /* 0x0003e80000100800 */
[----:B-1----:R-:W3:Y:S04]  /*13b60*/  LDL.LU R11, [R1+0xd74] ;  /* 0x000d7400010b7983 */ /* 0x002ee80000300800 */
[----:B------:R1:W-:Y:S04]  /*13b70*/  STL [R1+0x74], R10 ;  /* 0x0000740a01007387 */ /* 0x0003e80000100800 */
[----:B-1----:R-:W4:Y:S04]  /*13b80*/  LDL.LU R10, [R1+0xd70] ;  /* 0x000d7000010a7983 */ /* 0x002f280000300800 */
[----:B------:R1:W-:Y:S04]  /*13b90*/  STL [R1+0x70], R9 ;  /* 0x0000700901007387 */ /* 0x0003e80000100800 */
[----:B-1----:R-:W5:Y:S04]  /*13ba0*/  LDL.LU R9, [R1+0xd6c] ;  /* 0x000d6c0001097983 */ /* 0x002f680000300800 */
[----:B------:R1:W-:Y:S04]  /*13bb0*/  STL [R1+0x6c], R8 ;  /* 0x00006c0801007387 */ /* 0x0003e80000100800 */
[----:B-1----:R-:W2:Y:S04]  /*13bc0*/  LDL.LU R8, [R1+0xd68] ;  /* 0x000d680001087983 */ /* 0x002ea80000300800 */
        /* <DEDUP_REMOVED lines=47> */
[----:B-1----:R-:W3:Y:S01]  /*13ec0*/  LDL.LU R2, [R1+0xd08] ;  /* 0x000d080001027983 */ /* 0x002ee20000300800 */
[----:B--2---:R-:W-:-:S02]  /*13ed0*/  IMAD R29, R29, UR12, RZ ;  /* 0x0000000c1d1d7c24 */ /* 0x004fc4000f8e02ff */
[----:B---3--:R-:W-:-:S05]  /*13ee0*/  IMAD R2, R2, UR12, RZ ;  /* 0x0000000c02027c24 */ /* 0x008fca000f8e02ff */
[----:B------:R1:W-:Y:S04]  /*13ef0*/  STL [R1], R2 ;  /* 0x0000000201007387 */ /* 0x0003e80000100800 */
[----:B-1----:R-:W2:Y:S04]  /*13f00*/  LDL.LU R2, [R1+0xd04] ;  /* 0x000d040001027983 */ /* 0x002ea80000300800 */
[----:B------:R1:W-:Y:S04]  /*13f10*/  STL [R1+0xccc], R29 ;  /* 0x000ccc1d01007387 */ /* 0x0003e80000100800 */
[----:B-1----:R-:W3:Y:S01]  /*13f20*/  LDL.LU R29, [R1+0x18] ;  /* 0x00001800011d7983 */ /* 0x002ee20000300800 */
[----:B------:R-:W-:-:S05]  /*13f30*/  IMAD R28, R28, UR12, RZ ;  /* 0x0000000c1c1c7c24 */ /* 0x000fca000f8e02ff */
[----:B------:R1:W-:Y:S01]  /*13f40*/  STL [R1+0xcd0], R28 ;  /* 0x000cd01c01007387 */ /* 0x0003e20000100800 */
[----:B------:R-:W-:Y:S02]  /*13f50*/  IMAD R14, R14, UR12, RZ ;  /* 0x0000000c0e0e7c24 */ /* 0x000fe4000f8e02ff */
[----:B------:R-:W-:Y:S02]  /*13f60*/  IMAD R22, R22, UR12, RZ ;  /* 0x0000000c16167c24 */ /* 0x000fe4000f8e02ff */
[----:B------:R-:W-:Y:S02]  /*13f70*/  IMAD R3, R3, UR12, RZ ;  /* 0x0000000c03037c24 */ /* 0x000fe4000f8e02ff */
[----:B-1----:R-:W-:Y:S02]  /*13f80*/  IMAD R28, R27, UR12, RZ ;  /* 0x0000000c1b1c7c24 */ /* 0x002fe4000f8e02ff */
        /* <DEDUP_REMOVED lines=8> */
[----:B---3--:R-:W-:-:S05]  /*14010*/  IMAD R27, R29, UR13, RZ ;  /* 0x0000000d1d1b7c24 */ /* 0x008fca000f8e02ff */
[----:B------:R-:W-:Y:S04]  /*14020*/  STL [R1+0xcd4], R27 ;  /* 0x000cd41b01007387 */ /* 0x000fe80000100800 */
[----:B------:R-:W-:Y:S04]  /*14030*/  STL [R1+0x3a8], R28 ;  /* 0x0003a81c01007387 */ /* 0x000fe80000100800 */
[----:B------:R-:W-:Y:S04]  /*14040*/  STL [R1+0xcd8], R14 ;  /* 0x000cd80e01007387 */ /* 0x000fe80000100800 */
[----:B------:R-:W-:Y:S04]  /*14050*/  STL [R1+0xcdc], R22 ;  /* 0x000cdc1601007387 */ /* 0x000fe80000100800 */
[----:B------:R2:W-:Y:S04]  /*14060*/  STL [R1+0xce0], R3 ;  /* 0x000ce00301007387 */ /* 0x0005e80000100800 */
[----:B------:R-:W-:Y:S04]  /*14070*/  STL [R1+0xce4], R21 ;  /* 0x000ce41501007387 */ /* 0x000fe80000100800 */
[----:B------:R-:W-:Y:S04]  /*14080*/  STL [R1+0xce8], R19 ;  /* 0x000ce81301007387 */ /* 0x000fe80000100800 */
[----:B------:R-:W-:Y:S04]  /*14090*/  STL [R1+0xcec], R18 ;  /* 0x000cec1201007387 */ /* 0x000fe80000100800 */
[----:B------:R1:W-:Y:S01]  /*140a0*/  STL [R1+0xcf0], R20 ;  /* 0x000cf01401007387 */ /* 0x0003e20000100800 */
[----:B--2---:R-:W-:-:S02]  /*140b0*/  LEA R3, P1, R5, R2, 0x1 ;  /* 0x0000000205037211 */ /* 0x004fc400078208ff */
[-C--:B------:R-:W-:Y:S01]  /*140c0*/  LEA R14, P2, R6, R2.reuse, 0x1 ;  /* 0x00000002060e7211 */ /* 0x080fe200078408ff */
[----:B-1----:R-:W2:Y:S04]  /*140d0*/  LDL.LU R20, [R1+0xb0] ;  /* 0x0000b00001147983 */ /* 0x002ea80000300800 */
[----:B------:R1:W-:Y:S04]  /*140e0*/  STL [R1+0xcf4], R23 ;  /* 0x000cf41701007387 */ /* 0x0003e80000100800 */
[----:B-1----:R-:W3:Y:S04]  /*140f0*/  LDL.LU R23, [R1+0xac] ;  /* 0x0000ac0001177983 */ /* 0x002ee80000300800 */
[----:B------:R1:W-:Y:S04]  /*14100*/  STL [R1+0xcf8], R24 ;  /* 0x000cf81801007387 */ /* 0x0003e80000100800 */
[----:B-1----:R-:W2:Y:S04]  /*14110*/  LDL.LU R24, [R1+0xa8] ;  /* 0x0000a80001187983 */ /* 0x002ea80000300800 */
[----:B------:R1:W-:Y:S04]  /*14120*/  STL [R1+0xcfc], R25 ;  /* 0x000cfc1901007387 */ /* 0x0003e80000100800 */
[----:B-1----:R-:W2:Y:S04]  /*14130*/  LDL.LU R25, [R1+0x88] ;  /* 0x0000880001197983 */ /* 0x002ea80000300800 */
[----:B------:R1:W-:Y:S04]  /*14140*/  STL [R1+0xd00], R12 ;  /* 0x000d000c01007387 */ /* 0x0003e80000100800 */
[----:B-1----:R-:W2:Y:S04]  /*14150*/  LDL.LU R12, [R1+0x84] ;  /* 0x00008400010c7983 */ /* 0x002ea80000300800 */
[----:B------:R-:W3:Y:S04]  /*14160*/  LDL.LU R18, [R1+0xb4] ;  /* 0x0000b40001127983 */ /* 0x000ee80000300800 */
[----:B------:R1:W-:Y:S04]  /*14170*/  STL [R1+0xbdc], R3 ;  /* 0x000bdc0301007387 */ /* 0x0003e80000100800 */
[----:B------:R0:W-:Y:S04]  /*14180*/  STL [R1+0xbe0], R14 ;  /* 0x000be00e01007387 */ /* 0x0001e80000100800 */
[----:B------:R-:W3:Y:S01]  /*14190*/  LDL.LU R19, [R1+0xbc] ;  /* 0x0000bc0001137983 */ /* 0x000ee20000300800 */
[----:B-1----:R-:W-:-:S02]  /*141a0*/  LEA R3, P3, R7, R2, 0x1 ;  /* 0x0000000207037211 */ /* 0x002fc400078608ff */
[----:B0-----:R-:W-:-:S03]  /*141b0*/  LEA R14, P4, R8, R2, 0x1 ;  /* 0x00000002080e7211 */ /* 0x001fc600078808ff */
[----:B------:R5:W-:Y:S04]  /*141c0*/  STL [R1+0xbe4], R3 ;  /* 0x000be40301007387 */ /* 0x000be80000100800 */
[----:B------:R4:W-:Y:S04]  /*141d0*/  STL [R1+0xbe8], R14 ;  /* 0x000be80e01007387 */ /* 0x0009e80000100800 */
[----:B------:R-:W3:Y:S01]  /*141e0*/  LDL.LU R21, [R1+0xe4] ;  /* 0x0000e40001157983 */ /* 0x000ee20000300800 */
[-C--:B-----5:R-:W-:Y:S02]  /*141f0*/  LEA R3, P5, R9, R2.reuse, 0x1 ;  /* 0x0000000209037211 */ /* 0x0a0fe400078a08ff */
[----:B----4-:R-:W-:-:S03]  /*14200*/  LEA R14, P6, R10, R2, 0x1 ;  /* 0x000000020a0e7211 */ /* 0x010fc600078c08ff */
[----:B------:R-:W-:Y:S04]  /*14210*/  STL [R1+0xbec], R3 ;  /* 0x000bec0301007387 */ /* 0x000fe80000100800 */
[----:B------:R0:W-:Y:S02]  /*14220*/  STL [R1+0xbf0], R14 ;  /* 0x000bf00e01007387 */ /* 0x0001e40000100800 */
[----:B0-----:R-:W-:Y:S02]  /*14230*/  LEA.HI.X.SX32 R14, R5, R4, 0x1, P1 ;  /* 0x00000004050e7211 */ /* 0x001fe400008f0eff */
[----:B------:R-:W4:Y:S01]  /*14240*/  LDL.LU R5, [R1+0x20] ;  /* 0x0000200001057983 */ /* 0x000f220000300800 */
[----:B------:R-:W-:-:S05]  /*14250*/  LEA R3, P0, R11, R2, 0x1 ;  /* 0x000000020b037211 */ /* 0x000fca00078008ff */
[----:B------:R0:W-:Y:S01]  /*14260*/  STL [R1+0xbf4], R3 ;  /* 0x000bf40301007387 */ /* 0x0001e20000100800 */
[----:B------:R-:W-:-:S03]  /*14270*/  LEA.HI.X.SX32 R6, R6, R4, 0x1, P2 ;  /* 0x0000000406067211 */ /* 0x000fc600010f0eff */
[----:B0-----:R-:W5:Y:S04]  /*14280*/  LDL.LU R3, [R1+0xe8] ;  /* 0x0000e80001037983 */ /* 0x001f680000300800 */
[----:B------:R0:W-:Y:S04]  /*14290*/  STL [R1+0xbd4], R14 ;  /* 0x000bd40e01007387 */ /* 0x0001e80000100800 */
[----:B------:R-:W3:Y:S01]  /*142a0*/  LDL.LU R22, [R1+0xec] ;  /* 0x0000ec0001167983 */ /* 0x000ee20000300800 */
[----:B0-----:R-:W-:-:S05]  /*142b0*/  LEA R14, P1, R13, R2, 0x1 ;  /* 0x000000020d0e7211 */ /* 0x001fca00078208ff */
[----:B------:R0:W-:Y:S04]  /*142c0*/  STL [R1+0xbd8], R14 ;  /* 0x000bd80e01007387 */ /* 0x0001e80000100800 */
[----:B------:R1:W-:Y:S04]  /*142d0*/  STL [R1+0xbcc], R6 ;  /* 0x000bcc0601007387 */ /* 0x0003e80000100800 */
[----:B0-----:R-:W3:Y:S01]  /*142e0*/  LDL.LU R14, [R1+0xf0] ;  /* 0x0000f000010e7983 */ /* 0x001ee20000300800 */
[----:B-1----:R-:W-:Y:S02]  /*142f0*/  LEA.HI.X.SX32 R6, R7, R4, 0x1, P3 ;  /* 0x0000000407067211 */ /* 0x002fe400018f0eff */
[----:B--2---:R-:W-:-:S02]  /*14300*/  LEA R7, P3, R12, R2, 0x1 ;  /* 0x000000020c077211 */ /* 0x004fc400078608ff */
[----:B----4-:R-:W-:-:S05]  /*14310*/  LEA R27, P2, R5, R2, 0x1 ;  /* 0x00000002051b7211 */ /* 0x010fca00078408ff */
[----:B------:R0:W-:Y:S04]  /*14320*/  STL [R1+0xbd0], R27 ;  /* 0x000bd01b01007387 */ /* 0x0001e80000100800 */
[----:B------:R1:W-:Y:S04]  /*14330*/  STL [R1+0xbc4], R6 ;  /* 0x000bc40601007387 */ /* 0x0003e80000100800 */
[----:B0-----:R-:W2:Y:S01]  /*14340*/  LDL.LU R27, [R1+0xf4] ;  /* 0x0000f400011b7983 */ /* 0x001ea20000300800 */
[----:B-1----:R-:W-:-:S03]  /*14350*/  LEA.HI.X.SX32 R6, R8, R4, 0x1, P4 ;  /* 0x0000000408067211 */ /* 0x002fc600020f0eff */
[----:B------:R0:W-:Y:S04]  /*14360*/  STL [R1+0xbc8], R7 ;  /* 0x000bc80701007387 */ /* 0x0001e80000100800 */
[----:B------:R1:W-:Y:S04]  /*14370*/  STL [R1+0xbbc], R6 ;  /* 0x000bbc0601007387 */ /* 0x0003e80000100800 */
[----:B------:R-:W4:Y:S01]  /*14380*/  LDL.LU R28, [R1+0xf8] ;  /* 0x0000f800011c7983 */ /* 0x000f220000300800 */
[----:B0-----:R-:W-:Y:S02]  /*14390*/  LEA R7, P4, R25, R2, 0x1 ;  /* 0x0000000219077211 */ /* 0x001fe400078808ff */
[----:B-1----:R-:W-:-:S03]  /*143a0*/  LEA.HI.X.SX32 R6, R9, R4, 0x1, P5 ;  /* 0x0000000409067211 */ /* 0x002fc600028f0eff */
[----:B------:R0:W-:Y:S04]  /*143b0*/  STL [R1+0xbc0], R7 ;  /* 0x000bc00701007387 */ /* 0x0001e80000100800 */
[----:B------:R1:W-:Y:S04]  /*143c0*/  STL [R1+0xbb4], R6 ;  /* 0x000bb40601007387 */ /* 0x0003e80000100800 */
[----:B------:R-:W4:Y:S01]  /*143d0*/  LDL.LU R29, [R1+0xfc] ;  /* 0x0000fc00011d7983 */ /* 0x000f220000300800 */
[----:B0-----:R-:W-:Y:S02]  /*143e0*/  LEA R7, P5, R24, R2, 0x1 ;  /* 0x0000000218077211 */ /* 0x001fe400078a08ff */
[----:B-1----:R-:W-:-:S03]  /*143f0*/  LEA.HI.X.SX32 R6, R10, R4, 0x1, P6 ;  /* 0x000000040a067211 */ /* 0x002fc600030f0eff */
[----:B------:R0:W-:Y:S04]  /*14400*/  STL [R1+0xbb8], R7 ;  /* 0x000bb80701007387 */ /* 0x0001e80000100800 */
[----:B------:R1:W-:Y:S01]  /*14410*/  STL [R1+0xbac], R6 ;  /* 0x000bac0601007387 */ /* 0x0003e20000100800 */
[----:B---3--:R-:W-:-:S03]  /*14420*/  LEA R8, P6, R23, R2, 0x1 ;  /* 0x0000000217087211 */ /* 0x008fc600078c08ff */
[----:B0-----:R-:W3:Y:S01]  /*14430*/  LDL.LU R7, [R1+0x100] ;  /* 0x0001000001077983 */ /* 0x001ee20000300800 */
[----:B-1----:R-:W-:-:S03]  /*14440*/  LEA.HI.X.SX32 R6, R11, R4, 0x1, P0 ;  /* 0x000000040b067211 */ /* 0x002fc600000f0eff */
[----:B------:R0:W-:Y:S01]  /*14450*/  STL [R1+0xbb0], R8 ;  /* 0x000bb00801007387 */ /* 0x0001e20000100800 */
[----:B------:R-:W-:-:S03]  /*14460*/  LEA R9, P0, R20, R2, 0x1 ;  /* 0x0000000214097211 */ /* 0x000fc600078008ff */
[----:B------:R1:W-:Y:S01]  /*14470*/  STL [R1+0xba4], R6 ;  /* 0x000ba40601007387 */ /* 0x0003e20000100800 */
[----:B0-----:R-:W-:-:S03]  /*14480*/  LEA.HI.X.SX32 R8, R13, R4, 0x1, P1 ;  /* 0x000000040d087211 */ /* 0x001fc600008f0eff */
[----:B-1----:R-:W3:Y:S04]  /*14490*/  LDL.LU R6, [R1+0x104] ;  /* 0x0001040001067983 */ /* 0x002ee80000300800 */
[----:B------:R-:W-:Y:S04]  /*144a0*/  STL [R1+0xba8], R9 ;  /* 0x000ba80901007387 */ /* 0x000fe80000100800 */
[----:B------:R0:W-:Y:S02]  /*144b0*/  STL [R1+0x418], R8 ;  /* 0x0004180801007387 */ /* 0x0001e40000100800 */
[----:B0-----:R-:W-:-:S02]  /*144c0*/  LEA.HI.X.SX32 R8, R5, R4, 0x1, P2 ;  /* 0x0000000405087211 */ /* 0x001fc400010f0eff */
[----:B------:R-:W3:Y:S01]  /*144d0*/  LDL.LU R5, [R1+0x108] ;  /* 0x0001080001057983 */ /* 0x000ee20000300800 */
[----:B------:R-:W-:-:S05]  /*144e0*/  LEA R9, P1, R18, R2, 0x1 ;  /* 0x0000000212097211 */ /* 0x000fca00078208ff */
[----:B------:R-:W-:Y:S04]  /*144f0*/  STL [R1+0x438], R9 ;  /* 0x0004380901007387 */ /* 0x000fe80000100800 */
[----:B------:R0:W-:Y:S02]  /*14500*/  STL [R1+0x41c], R8 ;  /* 0x00041c0801007387 */ /* 0x0001e40000100800 */
[----:B0-----:R-:W-:Y:S02]  /*14510*/  LEA.HI.X.SX32 R8, R12, R4, 0x1, P3 ;  /* 0x000000040c087211 */ /* 0x001fe400018f0eff */
[----:B------:R-:W3:Y:S01]  /*14520*/  LDL.LU R12, [R1+0x10c] ;  /* 0x00010c00010c7983 */ /* 0x000ee20000300800 */
[----:B------:R-:W-:-:S05]  /*14530*/  LEA R9, P2, R19, R2, 0x1 ;  /* 0x0000000213097211 */ /* 0x000fca00078408ff */
[----:B------:R-:W-:Y:S04]  /*14540*/  STL [R1+0x440], R9 ;  /* 0x0004400901007387 */ /* 0x000fe80000100800 */
[----:B------:R0:W-:Y:S02]  /*14550*/  STL [R1+0x420], R8 ;  /* 0x0004200801007387 */ /* 0x0001e40000100800 */
[----:B0-----:R-:W-:Y:S02]  /*14560*/  LEA.HI.X.SX32 R8, R25, R4, 0x1, P4 ;  /* 0x0000000419087211 */ /* 0x001fe400020f0eff */
[----:B------:R-:W3:Y:S01]  /*14570*/  LDL.LU R25, [R1+0x110] ;  /* 0x0001100001197983 */ /* 0x000ee20000300800 */
[----:B------:R-:W-:-:S05]  /*14580*/  LEA R9, P3, R21, R2, 0x1 ;  /* 0x0000000215097211 */ /* 0x000fca00078608ff */
[----:B------:R5:W-:Y:S04]  /*14590*/  STL [R1+0x448], R9 ;  /* 0x0004480901007387 */ /* 0x000be80000100800 */
[----:B------:R0:W-:Y:S01]  /*145a0*/  STL [R1+0x424], R8 ;  /* 0x0004240801007387 */ /* 0x0001e20000100800 */
[----:B-----5:R-:W-:Y:S02]  /*145b0*/  LEA R9, P4, R3, R2, 0x1 ;  /* 0x0000000203097211 */ /* 0x020fe400078808ff */
[----:B0-----:R-:W-:Y:S02]  /*145c0*/  LEA.HI.X.SX32 R8, R24, R4, 0x1, P5 ;  /* 0x0000000418087211 */ /* 0x001fe400028f0eff */
[----:B------:R-:W5:Y:S04]  /*145d0*/  LDL.LU R24, [R1+0x114] ;  /* 0x0001140001187983 */ /* 0x000f680000300800 */
[----:B------:R0:W-:Y:S04]  /*145e0*/  STL [R1+0x450], R9 ;  /* 0x0004500901007387 */ /* 0x0001e80000100800 */
[----:B------:R1:W-:Y:S01]  /*145f0*/  STL [R1+0x428], R8 ;  /* 0x0004280801007387 */ /* 0x0003e20000100800 */
[----:B0-----:R-:W-:-:S02]  /*14600*/  LEA R9, P5, R22, R2, 0x1 ;  /* 0x0000000216097211 */ /* 0x001fc400078a08ff */
[----:B-1----:R-:W-:Y:S02]  /*14610*/  LEA.HI.X.SX32 R8, R23, R4, 0x1, P6 ;  /* 0x0000000417087211 */ /* 0x002fe400030f0eff */
[----:B------:R-:W5:Y:S04]  /*14620*/  LDL.LU R23, [R1+0x118] ;  /* 0x0001180001177983 */ /* 0x000f680000300800 */
[----:B------:R0:W-:Y:S04]  /*14630*/  STL [R1+0x458], R9 ;  /* 0x0004580901007387 */ /* 0x0001e80000100800 */
[----:B------:R1:W-:Y:S01]  /*14640*/  STL [R1+0x42c], R8 ;  /* 0x00042c0801007387 */ /* 0x0003e20000100800 */
[----:B0-----:R-:W-:-:S02]  /*14650*/  LEA R9, P6, R14, R2, 0x1 ;  /* 0x000000020e097211 */ /* 0x001fc400078c08ff */
[-C--:B-1----:R-:W-:Y:S02]  /*14660*/  LEA.HI.X.SX32 R8, R20, R4.reuse, 0x1, P0 ;  /* 0x0000000414087211 */ /* 0x082fe400000f0eff */
[----:B------:R-:W5:Y:S04]  /*14670*/  LDL.LU R20, [R1+0x11c] ;  /* 0x00011c0001147983 */ /* 0x000f680000300800 */
[----:B------:R-:W-:Y:S04]  /*14680*/  STL [R1+0x460], R9 ;  /* 0x0004600901007387 */ /* 0x000fe80000100800 */
[----:B------:R0:W-:Y:S02]  /*14690*/  STL [R1+0x430], R8 ;  /* 0x0004300801007387 */ /* 0x0001e40000100800 */
[----:B0-----:R-:W-:-:S02]  /*146a0*/  LEA.HI.X.SX32 R8, R18, R4, 0x1, P1 ;  /* 0x0000000412087211 */ /* 0x001fc400008f0eff */
[----:B------:R-:W5:Y:S01]  /*146b0*/  LDL.LU R18, [R1+0x148] ;  /* 0x0001480001127983 */ /* 0x000f620000300800 */
[----:B--2---:R-:W-:-:S05]  /*146c0*/  LEA R9, P0, R27, R2, 0x1 ;  /* 0x000000021b097211 */ /* 0x004fca00078008ff */
[----:B------:R4:W-:Y:S04]  /*146d0*/  STL [R1+0x468], R9 ;  /* 0x0004680901007387 */ /* 0x0009e80000100800 */
[----:B------:R0:W-:Y:S01]  /*146e0*/  STL [R1+0x434], R8 ;  /* 0x0004340801007387 */ /* 0x0001e20000100800 */
[----:B----4-:R-:W-:Y:S02]  /*146f0*/  LEA R9, P1, R28, R2, 0x1 ;  /* 0x000000021c097211 */ /* 0x010fe400078208ff */
[----:B0-----:R-:W-:Y:S02]  /*14700*/  LEA.HI.X.SX32 R8, R19, R4, 0x1, P2 ;  /* 0x0000000413087211 */ /* 0x001fe400010f0eff */
[----:B------:R-:W2:Y:S04]  /*14710*/  LDL.LU R19, [R1+0x150] ;  /* 0x0001500001137983 */ /* 0x000ea80000300800 */
[----:B------:R0:W-:Y:S04]  /*14720*/  STL [R1+0x470], R9 ;  /* 0x0004700901007387 */ /* 0x0001e80000100800 */
[----:B------:R1:W-:Y:S01]  /*14730*/  STL [R1+0x43c], R8 ;  /* 0x00043c0801007387 */ /* 0x0003e20000100800 */
[----:B0-----:R-:W-:-:S02]  /*14740*/  LEA R9, P2, R29, R2, 0x1 ;  /* 0x000000021d097211 */ /* 0x001fc400078408ff */
[----:B-1----:R-:W-:Y:S02]  /*14750*/  LEA.HI.X.SX32 R8, R21, R4, 0x1, P3 ;  /* 0x0000000415087211 */ /* 0x002fe400018f0eff */
[----:B------:R-:W4:Y:S04]  /*14760*/  LDL.LU R21, [R1+0x154] ;  /* 0x0001540001157983 */ /* 0x000f280000300800 */
[----:B------:R3:W-:Y:S04]  /*14770*/  STL [R1+0x478], R9 ;  /* 0x0004780901007387 */ /* 0x0007e80000100800 */
[----:B------:R0:W-:Y:S01]  /*14780*/  STL [R1+0x444], R8 ;  /* 0x0004440801007387 */ /* 0x0001e20000100800 */
[----:B---3--:R-:W-:-:S02]  /*14790*/  LEA R9, P3, R7, R2, 0x1 ;  /* 0x0000000207097211 */ /* 0x008fc400078608ff */
[-C--:B0-----:R-:W-:Y:S02]  /*147a0*/  LEA.HI.X.SX32 R8, R3, R4.reuse, 0x1, P4 ;  /* 0x0000000403087211 */ /* 0x081fe400020f0eff */
[----:B------:R-:W3:Y:S04]  /*147b0*/  LDL.LU R3, [R1+0x160] ;  /* 0x0001600001037983 */ /* 0x000ee80000300800 */
[----:B------:R-:W-:Y:S04]  /*147c0*/  STL [R1+0x480], R9 ;  /* 0x0004800901007387 */ /* 0x000fe80000100800 */
[----:B------:R0:W-:Y:S02]  /*147d0*/  STL [R1+0x44c], R8 ;  /* 0x00044c0801007387 */ /* 0x0001e40000100800 */
[----:B0-----:R-:W-:-:S02]  /*147e0*/  LEA.HI.X.SX32 R8, R22, R4, 0x1, P5 ;  /* 0x0000000416087211 */ /* 0x001fc400028f0eff */
[----:B------:R-:W3:Y:S01]  /*147f0*/  LDL.LU R22, [R1+0x164] ;  /* 0x0001640001167983 */ /* 0x000ee20000300800 */
[----:B------:R-:W-:-:S05]  /*14800*/  LEA R9, P4, R6, R2, 0x1 ;  /* 0x0000000206097211 */ /* 0x000fca00078808ff */
[----:B------:R0:W-:Y:S04]  /*14810*/  STL [R1+0x488], R9 ;  /* 0x0004880901007387 */ /* 0x0001e80000100800 */
[----:B------:R1:W-:Y:S01]  /*14820*/  STL [R1+0x454], R8 ;  /* 0x0004540801007387 */ /* 0x0003e20000100800 */
[----:B0-----:R-:W-:Y:S02]  /*14830*/  LEA R9, P5, R5, R2, 0x1 ;  /* 0x0000000205097211 */ /* 0x001fe400078a08ff */
[-C--:B-1----:R-:W-:Y:S02]  /*14840*/  LEA.HI.X.SX32 R8, R14, R4.reuse, 0x1, P6 ;  /* 0x000000040e087211 */ /* 0x082fe400030f0eff */
[----:B------:R-:W3:Y:S04]  /*14850*/  LDL.LU R14, [R1+0x168] ;  /* 0x00016800010e7983 */ /* 0x000ee80000300800 */
        /* <DEDUP_REMOVED lines=14> */
[----:B-----5:R-:W-:-:S05]  /*14940*/  LEA R9, P1, R24, R2, 0x1 ;  /* 0x0000000218097211 */ /* 0x020fca00078208ff */
[----:B------:R0:W-:Y:S04]  /*14950*/  STL [R1+0x4a8], R9 ;  /* 0x0004a80901007387 */ /* 0x0001e80000100800 */
[----:B------:R1:W-:Y:S01]  /*14960*/  STL [R1+0x474], R8 ;  /* 0x0004740801007387 */ /* 0x0003e20000100800 */
[----:B0-----:R-:W-:Y:S02]  /*14970*/  LEA R9, P2, R23, R2, 0x1 ;  /* 0x0000000217097211 */ /* 0x001fe400078408ff */
[----:B-1----:R-:W-:Y:S02]  /*14980*/  LEA.HI.X.SX32 R8, R7, R4, 0x1, P3 ;  /* 0x0000000407087211 */ /* 0x002fe400018f0eff */
        /* <DEDUP_REMOVED lines=16> */
[----:B------:R-:W-:Y:S04]  /*14a90*/  STL [R1+0x4c8], R9 ;  /* 0x0004c80901007387 */ /* 0x000fe80000100800 */
[----:B------:R0:W-:Y:S02]  /*14aa0*/  STL [R1+0x494], R8 ;  /* 0x0004940801007387 */ /* 0x0001e40000100800 */
[----:B0-----:R-:W-:Y:S02]  /*14ab0*/  LEA.HI.X.SX32 R8, R25, R4, 0x1, P0 ;  /* 0x0000000419087211 */ /* 0x001fe400000f0eff */
[----:B----4-:R-:W-:Y:S01]  /*14ac0*/  LEA R9, P6, R21, R2, 0x1 ;  /* 0x0000000215097211 */ /* 0x010fe200078c08ff */
[----:B------:R-:W2:Y:S04]  /*14ad0*/  LDL.LU R25, [R1+0x1a0] ;  /* 0x0001a00001197983 */ /* 0x000ea80000300800 */
[----:B------:R-:W-:Y:S04]  /*14ae0*/  STL [R1+0x4d0], R9 ;  /* 0x0004d00901007387 */ /* 0x000fe80000100800 */
[----:B------:R0:W-:Y:S02]  /*14af0*/  STL [R1+0x49c], R8 ;  /* 0x00049c0801007387 */ /* 0x0001e40000100800 */
[----:B0-----:R-:W-:-:S02]  /*14b00*/  LEA.HI.X.SX32 R8, R24, R4, 0x1, P1 ;  /* 0x0000000418087211 */ /* 0x001fc400008f0eff */
[----:B------:R-:W4:Y:S01]  /*14b10*/  LDL.LU R24, [R1+0x1a4] ;  /* 0x0001a40001187983 */ /* 0x000f220000300800 */
[----:B---3--:R-:W-:-:S05]  /*14b20*/  LEA R9, P0, R3, R2, 0x1 ;  /* 0x0000000203097211 */ /* 0x008fca00078008ff */
        /* <DEDUP_REMOVED lines=30> */
[----:B------:R-:W-:Y:S04]  /*14d10*/  STL [R1+0x508], R9 ;  /* 0x0005080901007387 */ /* 0x000fe80000100800 */
[----:B------:R0:W-:Y:S02]  /*14d20*/  STL [R1+0x4d4], R8 ;  /* 0x0004d40801007387 */ /* 0x0001e40000100800 */
[----:B0-----:R-:W-:Y:S02]  /*14d30*/  LEA.HI.X.SX32 R8, R22, R4, 0x1, P1 ;  /* 0x0000000416087211 */ /* 0x001fe400008f0eff */
[----:B------:R-:W5:Y:S01]  /*14d40*/  LDL.LU R22, [R1+0x1c0] ;  /* 0x0001c00001167983 */ /* 0x000f620000300800 */
[----:B------:R-:W-:-:S05]  /*14d50*/  LEA R9, P0, R6, R2, 0x1 ;  /* 0x0000000206097211 */ /* 0x000fca00078008ff */
        /* <DEDUP_REMOVED lines=158> */
[----:B------:R-:W-:Y:S01]  /*15740*/  LEA R9, P4, R29, R2, 0x1 ;  /* 0x000000021d097211 */ /* 0x000fe200078808ff */
        /* <DEDUP_REMOVED lines=81> */
[----:B------:R-:W-:Y:S04]  /*15c60*/  STL [R1+0x690], R9 ;  /* 0x0006900901007387 */ /* 0x000fe80000100800 */
[----:B------:R0:W-:Y:S02]  /*15c70*/  STL [R1+0x65c], R8 ;  /* 0x00065c0801007387 */ /* 0x0001e40000100800 */
[----:B0-----:R-:W-:Y:S02]  /*15c80*/  LEA.HI.X.SX32 R8, R21, R4, 0x1, P1 ;  /* 0x0000000415087211 */ /* 0x001fe400008f0eff */
[-C--:B------:R-:W-:Y:S01]  /*15c90*/  LEA R9, P0, R29, R2.reuse, 0x1 ;  /* 0x000000021d097211 */ /* 0x080fe200078008ff */
        /* <DEDUP_REMOVED lines=64> */
[----:B------:R-:W-:Y:S01]  /*160a0*/  LEA R9, P6, R22, R2, 0x1 ;  /* 0x0000000216097211 */ /* 0x000fe200078c08ff */
        /* <DEDUP_REMOVED lines=305> */
[-C--:B------:R-:W-:Y:S02]  /*173c0*/  LEA.HI.X.SX32 R7, R7, R4.reuse, 0x1, P6 ;  /* 0x0000000407077211 */ /* 0x080fe400030f0eff */
[-C--:B------:R-:W-:Y:S02]  /*173d0*/  LEA.HI.X.SX32 R6, R6, R4.reuse, 0x1, P0 ;  /* 0x0000000406067211 */ /* 0x080fe400000f0eff */
[-C--:B------:R-:W-:Y:S02]  /*173e0*/  LEA.HI.X.SX32 R5, R5, R4.reuse, 0x1, P1 ;  /* 0x0000000405057211 */ /* 0x080fe400008f0eff */
[----:B------:R-:W-:Y:S02]  /*173f0*/  LEA.HI.X.SX32 R10, R12, R4, 0x1, P2 ;  /* 0x000000040c0a7211 */ /* 0x000fe400010f0eff */
[----:B--2---:R-:W-:-:S05]  /*17400*/  LEA R9, P4, R24, R2, 0x1 ;  /* 0x0000000218097211 */ /* 0x004fca00078808ff */
[----:B------:R-:W-:Y:S04]  /*17410*/  STL [R1+0x8e8], R9 ;  /* 0x0008e80901007387 */ /* 0x000fe80000100800 */
[----:B------:R0:W-:Y:S04]  /*17420*/  STL [R1+0x8b4], R8 ;  /* 0x0008b40801007387 */ /* 0x0001e80000100800 */
[----:B0-----:R-:W2:Y:S01]  /*17430*/  LDL.LU R8, [R1+0x15c] ;  /* 0x00015c0001087983 */ /* 0x001ea20000300800 */
[----:B----4-:R-:W-:-:S05]  /*17440*/  LEA R9, P5, R23, R2, 0x1 ;  /* 0x0000000217097211 */ /* 0x010fca00078a08ff */
[----:B------:R-:W-:Y:S04]  /*17450*/  STL [R1+0x8f0], R9 ;  /* 0x0008f00901007387 */ /* 0x000fe80000100800 */
[----:B------:R0:W-:Y:S04]  /*17460*/  STL [R1+0x8bc], R7 ;  /* 0x0008bc0701007387 */ /* 0x0001e80000100800 */
[----:B0-----:R-:W4:Y:S01]  /*17470*/  LDL.LU R7, [R1+0x158] ;  /* 0x0001580001077983 */ /* 0x001f220000300800 */
[----:B---3--:R-:W-:-:S05]  /*17480*/  LEA R9, P6, R20, R2, 0x1 ;  /* 0x0000000214097211 */ /* 0x008fca00078c08ff */
[----:B------:R-:W-:Y:S04]  /*17490*/  STL [R1+0x8f8], R9 ;  /* 0x0008f80901007387 */ /* 0x000fe80000100800 */
[----:B------:R0:W-:Y:S04]  /*174a0*/  STL [R1+0x8c4], R6 ;  /* 0x0008c40601007387 */ /* 0x0001e80000100800 */
[----:B0-----:R-:W3:Y:S01]  /*174b0*/  LDL.LU R6, [R1+0x14c] ;  /* 0x00014c0001067983 */ /* 0x001ee20000300800 */
[----:B------:R-:W-:-:S05]  /*174c0*/  LEA R9, P0, R18, R2, 0x1 ;  /* 0x0000000212097211 */ /* 0x000fca00078008ff */
[----:B------:R-:W-:Y:S04]  /*174d0*/  STL [R1+0x900], R9 ;  /* 0x0009000901007387 */ /* 0x000fe80000100800 */
[----:B------:R0:W-:Y:S04]  /*174e0*/  STL [R1+0x8cc], R5 ;  /* 0x0008cc0501007387 */ /* 0x0001e80000100800 */
[----:B0-----:R-:W3:Y:S01]  /*174f0*/  LDL.LU R5, [R1+0x144] ;  /* 0x0001440001057983 */ /* 0x001ee20000300800 */
[----:B------:R-:W-:-:S05]  /*17500*/  LEA R9, P1, R19, R2, 0x1 ;  /* 0x0000000213097211 */ /* 0x000fca00078208ff */
[----:B------:R-:W-:Y:S04]  /*17510*/  STL [R1+0x908], R9 ;  /* 0x0009080901007387 */ /* 0x000fe80000100800 */
[----:B------:R0:W-:Y:S04]  /*17520*/  STL [R1+0x8d4], R10 ;  /* 0x0008d40a01007387 */ /* 0x0001e80000100800 */
[----:B------:R-:W3:Y:S01]  /*17530*/  LDL.LU R12, [R1+0x140] ;  /* 0x00014000010c7983 */ /* 0x000ee20000300800 */
[----:B0-----:R-:W-:Y:S02]  /*17540*/  LEA.HI.X.SX32 R10, R25, R4, 0x1, P3 ;  /* 0x00000004190a7211 */ /* 0x001fe400018f0eff */
        /* <DEDUP_REMOVED lines=15> */
[----:B-----5:R-:W-:-:S05]  /*17640*/  LEA R9, P5, R14, R2, 0x1 ;  /* 0x000000020e097211 */ /* 0x020fca00078a08ff */
[----:B------:R-:W-:Y:S04]  /*17650*/  STL [R1+0x928], R9 ;  /* 0x0009280901007387 */ /* 0x000fe80000100800 */
[----:B------:R0:W-:Y:S04]  /*17660*/  STL [R1+0x8f4], R10 ;  /* 0x0008f40a01007387 */ /* 0x0001e80000100800 */
[----:B------:R-:W5:Y:S01]  /*17670*/  LDL.LU R20, [R1+0x130] ;  /* 0x0001300001147983 */ /* 0x000f620000300800 */
[----:B0-----:R-:W-:Y:S02]  /*17680*/  LEA.HI.X.SX32 R10, R18, R4, 0x1, P0 ;  /* 0x00000004120a7211 */ /* 0x001fe400000f0eff */
[----:B------:R-:W-:-:S05]  /*17690*/  LEA R9, P6, R27, R2, 0x1 ;  /* 0x000000021b097211 */ /* 0x000fca00078c08ff */
        /* <DEDUP_REMOVED lines=13> */
[-C--:B------:R-:W-:Y:S02]  /*17770*/  LEA.HI.X.SX32 R3, R3, R4.reuse, 0x1, P3 ;  /* 0x0000000403037211 */ /* 0x080fe400018f0eff */
[----:B0-----:R-:W-:-:S02]  /*17780*/  LEA.HI.X.SX32 R10, R22, R4, 0x1, P4 ;  /* 0x00000004160a7211 */ /* 0x001fc400020f0eff */
[----:B--2---:R-:W-:-:S05]  /*17790*/  LEA R9, P2, R8, R2, 0x1 ;  /* 0x0000000208097211 */ /* 0x004fca00078408ff */
[----:B------:R-:W-:Y:S04]  /*177a0*/  STL [R1+0x948], R9 ;  /* 0x0009480901007387 */ /* 0x000fe80000100800 */
[----:B------:R0:W-:Y:S04]  /*177b0*/  STL [R1+0x914], R3 ;  /* 0x0009140301007387 */ /* 0x0001e80000100800 */
[----:B0-----:R-:W2:Y:S01]  /*177c0*/  LDL.LU R3, [R1+0x120] ;  /* 0x0001200001037983 */ /* 0x001ea20000300800 */
[----:B----4-:R-:W-:-:S05]  /*177d0*/  LEA R9, P3, R7, R2, 0x1 ;  /* 0x0000000207097211 */ /* 0x010fca00078608ff */
[----:B------:R-:W-:Y:S04]  /*177e0*/  STL [R1+0x950], R9 ;  /* 0x0009500901007387 */ /* 0x000fe80000100800 */
[----:B------:R0:W-:Y:S04]  /*177f0*/  STL [R1+0x91c], R10 ;  /* 0x00091c0a01007387 */ /* 0x0001e80000100800 */
[----:B------:R-:W4:Y:S01]  /*17800*/  LDL.LU R22, [R1+0xe0] ;  /* 0x0000e00001167983 */ /* 0x000f220000300800 */
[----:B0-----:R-:W-:Y:S02]  /*17810*/  LEA.HI.X.SX32 R10, R14, R4, 0x1, P5 ;  /* 0x000000040e0a7211 */ /* 0x001fe400028f0eff */
[----:B---3--:R-:W-:-:S05]  /*17820*/  LEA R9, P4, R6, R2, 0x1 ;  /* 0x0000000206097211 */ /* 0x008fca00078808ff */
[----:B------:R0:W-:Y:S04]  /*17830*/  STL [R1+0x958], R9 ;  /* 0x0009580901007387 */ /* 0x0001e80000100800 */
[----:B------:R1:W-:Y:S04]  /*17840*/  STL [R1+0x924], R10 ;  /* 0x0009240a01007387 */ /* 0x0003e80000100800 */
[----:B------:R-:W3:Y:S01]  /*17850*/  LDL.LU R14, [R1+0xdc] ;  /* 0x0000dc00010e7983 */ /* 0x000ee20000300800 */
[----:B0-----:R-:W-:Y:S02]  /*17860*/  LEA R9, P5, R5, R2, 0x1 ;  /* 0x0000000205097211 */ /* 0x001fe400078a08ff */
[----:B-1----:R-:W-:-:S03]  /*17870*/  LEA.HI.X.SX32 R10, R27, R4, 0x1, P6 ;  /* 0x000000041b0a7211 */ /* 0x002fc600030f0eff */
[----:B------:R0:W-:Y:S04]  /*17880*/  STL [R1+0x960], R9 ;  /* 0x0009600901007387 */ /* 0x0001e80000100800 */
[----:B------:R-:W3:Y:S04]  /*17890*/  LDL.LU R27, [R1+0xd8] ;  /* 0x0000d800011b7983 */ /* 0x000ee80000300800 */
[----:B------:R1:W-:Y:S01]  /*178a0*/  STL [R1+0x92c], R10 ;  /* 0x00092c0a01007387 */ /* 0x0003e20000100800 */
        /* <DEDUP_REMOVED lines=13> */
[----:B------:R-:W3:Y:S01]  /*17980*/  LDL.LU R8, [R1+0xcc] ;  /* 0x0000cc0001087983 */ /* 0x000ee20000300800 */
[----:B------:R-:W-:-:S03]  /*17990*/  LEA.HI.X.SX32 R7, R7, R4, 0x1, P3 ;  /* 0x0000000407077211 */ /* 0x000fc600018f0eff */
[----:B------:R-:W-:Y:S01]  /*179a0*/  STL [R1+0x944], R10 ;  /* 0x0009440a01007387 */ /* 0x000fe20000100800 */
[----:B0-----:R-:W-:-:S05]  /*179b0*/  LEA R9, P2, R23, R2, 0x1 ;  /* 0x0000000217097211 */ /* 0x001fca00078408ff */
[----:B------:R-:W-:Y:S04]  /*179c0*/  STL [R1+0x980], R9 ;  /* 0x0009800901007387 */ /* 0x000fe80000100800 */
[----:B------:R0:W-:Y:S01]  /*179d0*/  STL [R1+0x94c], R7 ;  /* 0x00094c0701007387 */ /* 0x0001e20000100800 */
[----:B------:R-:W-:-:S03]  /*179e0*/  LEA.HI.X.SX32 R6, R6, R4, 0x1, P4 ;  /* 0x0000000406067211 */ /* 0x000fc600020f0eff */
[----:B0-----:R-:W3:Y:S01]  /*179f0*/  LDL.LU R7, [R1+0xc8] ;  /* 0x0000c80001077983 */ /* 0x001ee20000300800 */
[----:B-----5:R-:W-:-:S05]  /*17a00*/  LEA R9, P3, R20, R2, 0x1 ;  /* 0x0000000214097211 */ /* 0x020fca00078608ff */
[----:B------:R-:W-:Y:S04]  /*17a10*/  STL [R1+0x988], R9 ;  /* 0x0009880901007387 */ /* 0x000fe80000100800 */
[----:B------:R0:W-:Y:S01]  /*17a20*/  STL [R1+0x954], R6 ;  /* 0x0009540601007387 */ /* 0x0001e20000100800 */
[----:B------:R-:W-:-:S03]  /*17a30*/  LEA.HI.X.SX32 R5, R5, R4, 0x1, P5 ;  /* 0x0000000405057211 */ /* 0x000fc600028f0eff */
[----:B0-----:R-:W5:Y:S01]  /*17a40*/  LDL.LU R6, [R1+0xc4] ;  /* 0x0000c40001067983 */ /* 0x001f620000300800 */
[----:B------:R-:W-:-:S05]  /*17a50*/  LEA R9, P4, R18, R2, 0x1 ;  /* 0x0000000212097211 */ /* 0x000fca00078808ff */
[----:B------:R-:W-:Y:S04]  /*17a60*/  STL [R1+0x990], R9 ;  /* 0x0009900901007387 */ /* 0x000fe80000100800 */
[----:B------:R0:W-:Y:S02]  /*17a70*/  STL [R1+0x95c], R5 ;  /* 0x00095c0501007387 */ /* 0x0001e40000100800 */
[----:B0-----:R-:W-:Y:S02]  /*17a80*/  LEA.HI.X.SX32 R5, R12, R4, 0x1, P6 ;  /* 0x000000040c057211 */ /* 0x001fe400030f0eff */
[----:B------:R-:W5:Y:S01]  /*17a90*/  LDL.LU R12, [R1+0xc0] ;  /* 0x0000c000010c7983 */ /* 0x000f620000300800 */
[----:B------:R-:W-:-:S05]  /*17aa0*/  LEA R9, P5, R19, R2, 0x1 ;  /* 0x0000000213097211 */ /* 0x000fca00078a08ff */
[----:B------:R0:W-:Y:S04]  /*17ab0*/  STL [R1+0x998], R9 ;  /* 0x0009980901007387 */ /* 0x0001e80000100800 */
[----:B------:R1:W-:Y:S01]  /*17ac0*/  STL [R1+0x964], R5 ;  /* 0x0009640501007387 */ /* 0x0003e20000100800 */
[----:B0-----:R-:W-:-:S03]  /*17ad0*/  LEA.HI.X.SX32 R9, R25, R4, 0x1, P0 ;  /* 0x0000000419097211 */ /* 0x001fc600000f0eff */
[----:B-1----:R-:W5:Y:S01]  /*17ae0*/  LDL.LU R5, [R1+0xb8] ;  /* 0x0000b80001057983 */ /* 0x002f620000300800 */
[----:B------:R-:W-:-:S05]  /*17af0*/  LEA R10, P6, R21, R2, 0x1 ;  /* 0x00000002150a7211 */ /* 0x000fca00078c08ff */
[----:B------:R-:W-:Y:S04]  /*17b00*/  STL [R1+0x9a0], R10 ;  /* 0x0009a00a01007387 */ /* 0x000fe80000100800 */
[----:B------:R0:W-:Y:S04]  /*17b10*/  STL [R1+0x96c], R9 ;  /* 0x00096c0901007387 */ /* 0x0001e80000100800 */
[----:B------:R-:W5:Y:S01]  /*17b20*/  LDL.LU R25, [R1+0xa4] ;  /* 0x0000a40001197983 */ /* 0x000f620000300800 */
[----:B0-----:R-:W-:Y:S02]  /*17b30*/  LEA.HI.X.SX32 R9, R24, R4, 0x1, P1 ;  /* 0x0000000418097211 */ /* 0x001fe400008f0eff */
[----:B--2---:R-:W-:-:S05]  /*17b40*/  LEA R10, P0, R3, R2, 0x1 ;  /* 0x00000002030a7211 */ /* 0x004fca00078008ff */
[----:B------:R0:W-:Y:S04]  /*17b50*/  STL [R1+0x9a8], R10 ;  /* 0x0009a80a01007387 */ /* 0x0001e80000100800 */
[----:B------:R3:W-:Y:S01]  /*17b60*/  STL [R1+0x974], R9 ;  /* 0x0009740901007387 */ /* 0x0007e20000100800 */
[----:B----4-:R-:W-:Y:S02]  /*17b70*/  LEA R11, P1, R22, R2, 0x1 ;  /* 0x00000002160b7211 */ /* 0x010fe400078208ff */
[----:B0-----:R-:W-:-:S03]  /*17b80*/  LEA.HI.X.SX32 R10, R23, R4, 0x1, P2 ;  /* 0x00000004170a7211 */ /* 0x001fc600010f0eff */
[----:B------:R-:W-:Y:S04]  /*17b90*/  STL [R1+0x9b0], R11 ;  /* 0x0009b00b01007387 */ /* 0x000fe80000100800 */
[----:B------:R-:W2:Y:S04]  /*17ba0*/  LDL.LU R24, [R1+0xa0] ;  /* 0x0000a00001187983 */ /* 0x000ea80000300800 */
[----:B------:R0:W-:Y:S01]  /*17bb0*/  STL [R1+0x97c], R10 ;  /* 0x00097c0a01007387 */ /* 0x0001e20000100800 */
[----:B---3--:R-:W-:Y:S02]  /*17bc0*/  LEA R9, P2, R14, R2, 0x1 ;  /* 0x000000020e097211 */ /* 0x008fe400078408ff */
[----:B0-----:R-:W-:-:S03]  /*17bd0*/  LEA.HI.X.SX32 R10, R20, R4, 0x1, P3 ;  /* 0x00000004140a7211 */ /* 0x001fc600018f0eff */
[----:B------:R0:W-:Y:S04]  /*17be0*/  STL [R1+0x9b8], R9 ;  /* 0x0009b80901007387 */ /* 0x0001e80000100800 */
[----:B------:R-:W3:Y:S04]  /*17bf0*/  LDL.LU R23, [R1+0x9c] ;  /* 0x00009c0001177983 */ /* 0x000ee80000300800 */
[----:B------:R1:W-:Y:S01]  /*17c00*/  STL [R1+0x984], R10 ;  /* 0x0009840a01007387 */ /* 0x0003e20000100800 */
[----:B0-----:R-:W-:-:S05]  /*17c10*/  LEA R9, P3, R27, R2, 0x1 ;  /* 0x000000021b097211 */ /* 0x001fca00078608ff */
[----:B------:R0:W-:Y:S04]  /*17c20*/  STL [R1+0x9c0], R9 ;  /* 0x0009c00901007387 */ /* 0x0001e80000100800 */
[----:B------:R-:W4:Y:S01]  /*17c30*/  LDL.LU R20, [R1+0x98] ;  /* 0x0000980001147983 */ /* 0x000f220000300800 */
[----:B-1----:R-:W-:-:S05]  /*17c40*/  LEA.HI.X.SX32 R10, R18, R4, 0x1, P4 ;  /* 0x00000004120a7211 */ /* 0x002fca00020f0eff */
[----:B------:R1:W-:Y:S01]  /*17c50*/  STL [R1+0x98c], R10 ;  /* 0x00098c0a01007387 */ /* 0x0003e20000100800 */
[----:B0-----:R-:W-:-:S05]  /*17c60*/  LEA R9, P4, R28, R2, 0x1 ;  /* 0x000000021c097211 */ /* 0x001fca00078808ff */
[----:B------:R0:W-:Y:S01]  /*17c70*/  STL [R1+0x9c8], R9 ;  /* 0x0009c80901007387 */ /* 0x0001e20000100800 */
[----:B-1----:R-:W-:-:S03]  /*17c80*/  LEA.HI.X.SX32 R10, R19, R4, 0x1, P5 ;  /* 0x00000004130a7211 */ /* 0x002fc600028f0eff */
[----:B------:R-:W4:Y:S04]  /*17c90*/  LDL.LU R18, [R1+0x94] ;  /* 0x0000940001127983 */ /* 0x000f280000300800 */
[----:B------:R1:W-:Y:S01]  /*17ca0*/  STL [R1+0x994], R10 ;  /* 0x0009940a01007387 */ /* 0x0003e20000100800 */
[----:B0-----:R-:W-:-:S05]  /*17cb0*/  LEA R9, P5, R29, R2, 0x1 ;  /* 0x000000021d097211 */ /* 0x001fca00078a08ff */
[----:B------:R0:W-:Y:S04]  /*17cc0*/  STL [R1+0x9d0], R9 ;  /* 0x0009d00901007387 */ /* 0x0001e80000100800 */
[----:B------:R-:W4:Y:S01]  /*17cd0*/  LDL.LU R19, [R1+0x90] ;  /* 0x0000900001137983 */ /* 0x000f220000300800 */
[----:B-1----:R-:W-:-:S05]  /*17ce0*/  LEA.HI.X.SX32 R10, R21, R4, 0x1, P6 ;  /* 0x00000004150a7211 */ /* 0x002fca00030f0eff */
[----:B------:R-:W-:Y:S01]  /*17cf0*/  STL [R1+0x99c], R10 ;  /* 0x00099c0a01007387 */ /* 0x000fe20000100800 */
[----:B0-----:R-:W-:-:S05]  /*17d00*/  LEA R9, P6, R8, R2, 0x1 ;  /* 0x0000000208097211 */ /* 0x001fca00078c08ff */
[----:B------:R0:W-:Y:S04]  /*17d10*/  STL [R1+0x9d8], R9 ;  /* 0x0009d80901007387 */ /* 0x0001e80000100800 */
[----:B------:R-:W4:Y:S01]  /*17d20*/  LDL.LU R21, [R1+0x8c] ;  /* 0x00008c0001157983 */ /* 0x000f220000300800 */
[-C--:B------:R-:W-:Y:S02]  /*17d30*/  LEA.HI.X.SX32 R3, R3, R4.reuse, 0x1, P0 ;  /* 0x0000000403037211 */ /* 0x080fe400000f0eff */
[----:B0-----:R-:W-:-:S03]  /*17d40*/  LEA.HI.X.SX32 R9, R22, R4, 0x1, P1 ;  /* 0x0000000416097211 */ /* 0x001fc600008f0eff */
[----:B------:R0:W-:Y:S04]  /*17d50*/  STL [R1+0x9a4], R3 ;  /* 0x0009a40301007387 */ /* 0x0001e80000100800 */
[----:B0-----:R-:W4:Y:S01]  /*17d60*/  LDL.LU R3, [R1+0x80] ;  /* 0x0000800001037983 */ /* 0x001f220000300800 */
[----:B------:R-:W-:-:S05]  /*17d70*/  LEA R10, P0, R7, R2, 0x1 ;  /* 0x00000002070a7211 */ /* 0x000fca00078008ff */
[----:B------:R-:W-:Y:S04]  /*17d80*/  STL [R1+0x9e0], R10 ;  /* 0x0009e00a01007387 */ /* 0x000fe80000100800 */
[----:B------:R0:W-:Y:S04]  /*17d90*/  STL [R1+0x9ac], R9 ;  /* 0x0009ac0901007387 */ /* 0x0001e80000100800 */
[----:B------:R-:W4:Y:S01]  /*17da0*/  LDL.LU R22, [R1+0x7c] ;  /* 0x00007c0001167983 */ /* 0x000f220000300800 */
[----:B0-----:R-:W-:Y:S02]  /*17db0*/  LEA.HI.X.SX32 R9, R14, R4, 0x1, P2 ;  /* 0x000000040e097211 */ /* 0x001fe400010f0eff */
[----:B-----5:R-:W-:-:S05]  /*17dc0*/  LEA R10, P1, R6, R2, 0x1 ;  /* 0x00000002060a7211 */ /* 0x020fca00078208ff */
[----:B------:R-:W-:Y:S04]  /*17dd0*/  STL [R1+0x9e8], R10 ;  /* 0x0009e80a01007387 */ /* 0x000fe80000100800 */
[----:B------:R0:W-:Y:S04]  /*17de0*/  STL [R1+0x9b4], R9 ;  /* 0x0009b40901007387 */ /* 0x0001e80000100800 */
[----:B------:R-:W5:Y:S01]  /*17df0*/  LDL.LU R14, [R1+0x78] ;  /* 0x00007800010e7983 */ /* 0x000f620000300800 */
[----:B0-----:R-:W-:Y:S02]  /*17e00*/  LEA.HI.X.SX32 R9, R27, R4, 0x1, P3 ;  /* 0x000000041b097211 */ /* 0x001fe400018f0eff */
[----:B------:R-:W-:-:S05]  /*17e10*/  LEA R10, P2, R12, R2, 0x1 ;  /* 0x000000020c0a7211 */ /* 0x000fca00078408ff */
[----:B------:R0:W-:Y:S04]  /*17e20*/  STL [R1+0x9f0], R10 ;  /* 0x0009f00a01007387 */ /* 0x0001e80000100800 */
[----:B------:R-:W5:Y:S04]  /*17e30*/  LDL.LU R27, [R1+0x74] ;  /* 0x00007400011b7983 */ /* 0x000f680000300800 */
[----:B------:R1:W-:Y:S01]  /*17e40*/  STL [R1+0x9bc], R9 ;  /* 0x0009bc0901007387 */ /* 0x0003e20000100800 */
[----:B0-----:R-:W-:Y:S02]  /*17e50*/  LEA R10, P3, R5, R2, 0x1 ;  /* 0x00000002050a7211 */ /* 0x001fe400078608ff */
[----:B-1----:R-:W-:-:S03]  /*17e60*/  LEA.HI.X.SX32 R9, R28, R4, 0x1, P4 ;  /* 0x000000041c097211 */ /* 0x002fc600020f0eff */
[----:B------:R0:W-:Y:S04]  /*17e70*/  STL [R1+0x9f8], R10 ;  /* 0x0009f80a01007387 */ /* 0x0001e80000100800 */
[----:B------:R-:W5:Y:S01]  /*17e80*/  LDL.LU R28, [R1+0x70] ;  /* 0x00007000011c7983 */ /* 0x000f620000300800 */
[----:B0-----:R-:W-:-:S03]  /*17e90*/  LEA R10, P4, R25, R2, 0x1 ;  /* 0x00000002190a7211 */ /* 0x001fc600078808ff */
[----:B------:R0:W-:Y:S04]  /*17ea0*/  STL [R1+0x9c4], R9 ;  /* 0x0009c40901007387 */ /* 0x0001e80000100800 */
[----:B------:R-:W-:Y:S01]  /*17eb0*/  STL [R1+0xa00], R10 ;  /* 0x000a000a01007387 */ /* 0x000fe20000100800 */
[----:B0-----:R-:W-:-:S03]  /*17ec0*/  LEA.HI.X.SX32 R9, R29, R4, 0x1, P5 ;  /* 0x000000041d097211 */ /* 0x001fc600028f0eff */
[----:B------:R-:W5:Y:S04]  /*17ed0*/  LDL.LU R29, [R1+0x6c] ;  /* 0x00006c00011d7983 */ /* 0x000f680000300800 */
[----:B------:R0:W-:Y:S02]  /*17ee0*/  STL [R1+0x9cc], R9 ;  /* 0x0009cc0901007387 */ /* 0x0001e40000100800 */
[----:B0-----:R-:W-:Y:S02]  /*17ef0*/  LEA.HI.X.SX32 R9, R8, R4, 0x1, P6 ;  /* 0x0000000408097211 */ /* 0x001fe400030f0eff */
[----:B------:R-:W5:Y:S01]  /*17f00*/  LDL.LU R8, [R1+0x68] ;  /* 0x0000680001087983 */ /* 0x000f620000300800 */
[----:B--2---:R-:W-:-:S05]  /*17f10*/  LEA R10, P5, R24, R2, 0x1 ;  /* 0x00000002180a7211 */ /* 0x004fca00078a08ff */
[----:B------:R-:W-:Y:S04]  /*17f20*/  STL [R1+0xa08], R10 ;  /* 0x000a080a01007387 */ /* 0x000fe80000100800 */
[----:B------:R0:W-:Y:S02]  /*17f30*/  STL [R1+0x9d4], R9 ;  /* 0x0009d40901007387 */ /* 0x0001e40000100800 */
[----:B0-----:R-:W-:Y:S02]  /*17f40*/  LEA.HI.X.SX32 R9, R7, R4, 0x1, P0 ;  /* 0x0000000407097211 */ /* 0x001fe400000f0eff */
[----:B------:R-:W2:Y:S01]  /*17f50*/  LDL.LU R7, [R1+0x64] ;  /* 0x0000640001077983 */ /* 0x000ea20000300800 */
[----:B---3--:R-:W-:-:S05]  /*17f60*/  LEA R10, P6, R23, R2, 0x1 ;  /* 0x00000002170a7211 */ /* 0x008fca00078c08ff */
[----:B------:R4:W-:Y:S04]  /*17f70*/  STL [R1+0xa10], R10 ;  /* 0x000a100a01007387 */ /* 0x0009e80000100800 */
[----:B------:R0:W-:Y:S01]  /*17f80*/  STL [R1+0x9dc], R9 ;  /* 0x0009dc0901007387 */ /* 0x0001e20000100800 */
[----:B----4-:R-:W-:Y:S02]  /*17f90*/  LEA R10, P0, R20, R2, 0x1 ;  /* 0x00000002140a7211 */ /* 0x010fe400078008ff */
[-C--:B0-----:R-:W-:Y:S02]  /*17fa0*/  LEA.HI.X.SX32 R9, R6, R4.reuse, 0x1, P1 ;  /* 0x0000000406097211 */ /* 0x081fe400008f0eff */
[----:B------:R-:W3:Y:S04]  /*17fb0*/  LDL.LU R6, [R1+0x60] ;  /* 0x0000600001067983 */ /* 0x000ee80000300800 */
[----:B------:R-:W-:Y:S04]  /*17fc0*/  STL [R1+0xa18], R10 ;  /* 0x000a180a01007387 */ /* 0x000fe80000100800 */
[----:B------:R0:W-:Y:S02]  /*17fd0*/  STL [R1+0x9e4], R9 ;  /* 0x0009e40901007387 */ /* 0x0001e40000100800 */
[----:B0-----:R-:W-:-:S02]  /*17fe0*/  LEA.HI.X.SX32 R9, R12, R4, 0x1, P2 ;  /* 0x000000040c097211 */ /* 0x001fc400010f0eff */
[----:B------:R-:W4:Y:S01]  /*17ff0*/  LDL.LU R12, [R1+0x5c] ;  /* 0x00005c00010c7983 */ /* 0x000f220000300800 */
[----:B------:R-:W-:-:S05]  /*18000*/  LEA R10, P1, R18, R2, 0x1 ;  /* 0x00000002120a7211 */ /* 0x000fca00078208ff */
[----:B------:R0:W-:Y:S04]  /*18010*/  STL [R1+0xa20], R10 ;  /* 0x000a200a01007387 */ /* 0x0001e80000100800 */
[----:B------:R-:W-:Y:S01]  /*18020*/  STL [R1+0x9ec], R9 ;  /* 0x0009ec0901007387 */ /* 0x000fe20000100800 */
[----:B------:R-:W-:Y:S02]  /*18030*/  LEA R11, P2, R19, R2, 0x1 ;  /* 0x00000002130b7211 */ /* 0x000fe400078408ff */
[----:B0-----:R-:W-:-:S03]  /*18040*/  LEA.HI.X.SX32 R10, R5, R4, 0x1, P3 ;  /* 0x00000004050a7211 */ /* 0x001fc600018f0eff */
[----:B------:R0:W-:Y:S04]  /*18050*/  STL [R1+0xa28], R11 ;  /* 0x000a280b01007387 */ /* 0x0001e80000100800 */
[----:B------:R-:W4:Y:S01]  /*18060*/  LDL.LU R5, [R1+0x58] ;  /* 0x0000580001057983 */ /* 0x000f220000300800 */
[----:B0-----:R-:W-:-:S03]  /*18070*/  LEA.HI.X.SX32 R11, R25, R4, 0x1, P4 ;  /* 0x00000004190b7211 */ /* 0x001fc600020f0eff */
[----:B------:R-:W-:Y:S01]  /*18080*/  STL [R1+0x9f4], R10 ;  /* 0x0009f40a01007387 */ /* 0x000fe20000100800 */
[----:B------:R-:W-:-:S05]  /*18090*/  LEA R9, P3, R21, R2, 0x1 ;  /* 0x0000000215097211 */ /* 0x000fca00078608ff */
[----:B------:R0:W-:Y:S04]  /*180a0*/  STL [R1+0xa30], R9 ;  /* 0x000a300901007387 */ /* 0x0001e80000100800 */
[----:B------:R1:W-:Y:S04]  /*180b0*/  STL [R1+0x9fc], R11 ;  /* 0x0009fc0b01007387 */ /* 0x0003e80000100800 */
[----:B------:R-:W4:Y:S01]  /*180c0*/  LDL.LU R25, [R1+0x54] ;  /* 0x0000540001197983 */ /* 0x000f220000300800 */
[----:B0-----:R-:W-:Y:S02]  /*180d0*/  LEA.HI.X.SX32 R9, R24, R4, 0x1, P5 ;  /* 0x0000000418097211 */ /* 0x001fe400028f0eff */
[----:B------:R-:W-:-:S05]  /*180e0*/  LEA R10, P4, R3, R2, 0x1 ;  /* 0x00000002030a7211 */ /* 0x000fca00078808ff */
[----:B------:R0:W-:Y:S04]  /*180f0*/  STL [R1+0xa38], R10 ;  /* 0x000a380a01007387 */ /* 0x0001e80000100800 */
[----:B------:R-:W-:Y:S01]  /*18100*/  STL [R1+0xa04], R9 ;  /* 0x000a040901007387 */ /* 0x000fe20000100800 */
[----:B-1----:R-:W-:-:S05]  /*18110*/  LEA R11, P5, R22, R2, 0x1 ;  /* 0x00000002160b7211 */ /* 0x002fca00078a08ff */
[----:B------:R1:W-:Y:S04]  /*18120*/  STL [R1+0xa40], R11 ;  /* 0x000a400b01007387 */ /* 0x0003e80000100800 */
[----:B------:R-:W4:Y:S01]  /*18130*/  LDL.LU R24, [R1+0x50] ;  /* 0x0000500001187983 */ /* 0x000f220000300800 */
[-C--:B0-----:R-:W-:Y:S02]  /*18140*/  LEA.HI.X.SX32 R10, R23, R4.reuse, 0x1, P6 ;  /* 0x00000004170a7211 */ /* 0x081fe400030f0eff */
[----:B-1----:R-:W-:-:S03]  /*18150*/  LEA.HI.X.SX32 R11, R20, R4, 0x1, P0 ;  /* 0x00000004140b7211 */ /* 0x002fc600000f0eff */
[----:B------:R-:W-:Y:S01]  /*18160*/  STL [R1+0xa0c], R10 ;  /* 0x000a0c0a01007387 */ /* 0x000fe20000100800 */
[----:B-----5:R-:W-:-:S05]  /*18170*/  LEA R9, P6, R14, R2, 0x1 ;  /* 0x000000020e097211 */ /* 0x020fca00078c08ff */
[----:B------:R0:W-:Y:S04]  /*18180*/  STL [R1+0xa48], R9 ;  /* 0x000a480901007387 */ /* 0x0001e80000100800 */
[----:B------:R-:W-:Y:S04]  /*18190*/  STL [R1+0xa14], R11 ;  /* 0x000a140b01007387 */ /* 0x000fe80000100800 */
[----:B------:R-:W5:Y:S01]  /*181a0*/  LDL.LU R23, [R1+0x4c] ;  /* 0x00004c0001177983 */ /* 0x000f620000300800 */
[----:B0-----:R-:W-:Y:S02]  /*181b0*/  LEA.HI.X.SX32 R9, R18, R4, 0x1, P1 ;  /* 0x0000000412097211 */ /* 0x001fe400008f0eff */
[----:B------:R-:W-:-:S05]  /*181c0*/  LEA R10, P0, R27, R2, 0x1 ;  /* 0x000000021b0a7211 */ /* 0x000fca00078008ff */
[----:B------:R0:W-:Y:S04]  /*181d0*/  STL [R1+0xa50], R10 ;  /* 0x000a500a01007387 */ /* 0x0001e80000100800 */
[----:B------:R-:W-:Y:S01]  /*181e0*/  STL [R1+0xa1c], R9 ;  /* 0x000a1c0901007387 */ /* 0x000fe20000100800 */
[----:B0-----:R-:W-:Y:S02]  /*181f0*/  LEA.HI.X.SX32 R10, R19, R4, 0x1, P2 ;  /* 0x00000004130a7211 */ /* 0x001fe400010f0eff */
[----:B------:R-:W-:-:S05]  /*18200*/  LEA R11, P1, R28, R2, 0x1 ;  /* 0x000000021c0b7211 */ /* 0x000fca00078208ff */
[----:B------:R0:W-:Y:S04]  /*18210*/  STL [R1+0xa58], R11 ;  /* 0x000a580b01007387 */ /* 0x0001e80000100800 */
[----:B------:R-:W5:Y:S01]  /*18220*/  LDL.LU R20, [R1+0x48] ;  /* 0x0000480001147983 */ /* 0x000f620000300800 */
[----:B0-----:R-:W-:Y:S02]  /*18230*/  LEA.HI.X.SX32 R11, R21, R4, 0x1, P3 ;  /* 0x00000004150b7211 */ /* 0x001fe400018f0eff */
[----:B------:R-:W-:Y:S01]  /*18240*/  LEA R9, P2, R29, R2, 0x1 ;  /* 0x000000021d097211 */ /* 0x000fe200078408ff */
[----:B------:R-:W-:Y:S04]  /*18250*/  STL [R1+0xa24], R10 ;  /* 0x000a240a01007387 */ /* 0x000fe80000100800 */
[----:B------:R0:W-:Y:S04]  /*18260*/  STL [R1+0xa60], R9 ;  /* 0x000a600901007387 */ /* 0x0001e80000100800 */
[----:B------:R-:W-:Y:S04]  /*18270*/  STL [R1+0xa2c], R11 ;  /* 0x000a2c0b01007387 */ /* 0x000fe80000100800 */
[----:B------:R-:W5:Y:S01]  /*18280*/  LDL.LU R18, [R1+0x44] ;  /* 0x0000440001127983 */ /* 0x000f620000300800 */
[----:B0-----:R-:W-:-:S02]  /*18290*/  LEA.HI.X.SX32 R9, R3, R4, 0x1, P4 ;  /* 0x0000000403097211 */ /* 0x001fc400020f0eff */
[----:B------:R-:W-:-:S05]  /*182a0*/  LEA R10, P3, R8, R2, 0x1 ;  /* 0x00000002080a7211 */ /* 0x000fca00078608ff */
[----:B------:R-:W-:Y:S04]  /*182b0*/  STL [R1+0xa68], R10 ;  /* 0x000a680a01007387 */ /* 0x000fe80000100800 */
[----:B------:R0:W-:Y:S04]  /*182c0*/  STL [R1+0xa34], R9 ;  /* 0x000a340901007387 */ /* 0x0001e80000100800 */
[----:B------:R-:W5:Y:S01]  /*182d0*/  LDL.LU R19, [R1+0x40] ;  /* 0x0000400001137983 */ /* 0x000f620000300800 */
[-C--:B0-----:R-:W-:Y:S02]  /*182e0*/  LEA.HI.X.SX32 R9, R22, R4.reuse, 0x1, P5 ;  /* 0x0000000416097211 */ /* 0x081fe400028f0eff */
[----:B------:R-:W-:-:S02]  /*182f0*/  LEA.HI.X.SX32 R10, R14, R4, 0x1, P6 ;  /* 0x000000040e0a7211 */ /* 0x000fc400030f0eff */
[----:B--2---:R-:W-:-:S05]  /*18300*/  LEA R3, P4, R7, R2, 0x1 ;  /* 0x0000000207037211 */ /* 0x004fca00078808ff */
[----:B------:R3:W-:Y:S04]  /*18310*/  STL [R1+0xa70], R3 ;  /* 0x000a700301007387 */ /* 0x0007e80000100800 */
[----:B------:R-:W-:Y:S04]  /*18320*/  STL [R1+0xa3c], R9 ;  /* 0x000a3c0901007387 */ /* 0x000fe80000100800 */
[----:B------:R-:W2:Y:S01]  /*18330*/  LDL.LU R21, [R1+0x3c] ;  /* 0x00003c0001157983 */ /* 0x000ea20000300800 */
[----:B---3--:R-:W-:-:S05]  /*18340*/  LEA R3, P5, R6, R2, 0x1 ;  /* 0x0000000206037211 */ /* 0x008fca00078a08ff */
[----:B------:R0:W-:Y:S04]  /*18350*/  STL [R1+0xa78], R3 ;  /* 0x000a780301007387 */ /* 0x0001e80000100800 */
[----:B0-----:R-:W3:Y:S01]  /*18360*/  LDL.LU R3, [R1+0x38] ;  /* 0x0000380001037983 */ /* 0x001ee20000300800 */
[----:B----4-:R-:W-:-:S03]  /*18370*/  LEA R9, P6, R12, R2, 0x1 ;  /* 0x000000020c097211 */ /* 0x010fc600078c08ff */
[----:B------:R0:W-:Y:S04]  /*18380*/  STL [R1+0xa44], R10 ;  /* 0x000a440a01007387 */ /* 0x0001e80000100800 */
[----:B------:R1:W-:Y:S04]  /*18390*/  STL [R1+0xa80], R9 ;  /* 0x000a800901007387 */ /* 0x0003e80000100800 */
[----:B------:R-:W4:Y:S01]  /*183a0*/  LDL.LU R22, [R1+0x34] ;  /* 0x0000340001167983 */ /* 0x000f220000300800 */
[----:B0-----:R-:W-:-:S05]  /*183b0*/  LEA.HI.X.SX32 R10, R27, R4, 0x1, P0 ;  /* 0x000000041b0a7211 */ /* 0x001fca00000f0eff */
[----:B------:R0:W-:Y:S04]  /*183c0*/  STL [R1+0xa4c], R10 ;  /* 0x000a4c0a01007387 */ /* 0x0001e80000100800 */
[----:B------:R-:W4:Y:S01]  /*183d0*/  LDL.LU R14, [R1+0x30] ;  /* 0x00003000010e7983 */ /* 0x000f220000300800 */
[----:B-1----:R-:W-:Y:S02]  /*183e0*/  LEA R9, P0, R5, R2, 0x1 ;  /* 0x0000000205097211 */ /* 0x002fe400078008ff */
[----:B0-----:R-:W-:-:S03]  /*183f0*/  LEA.HI.X.SX32 R10, R28, R4, 0x1, P1 ;  /* 0x000000041c0a7211 */ /* 0x001fc600008f0eff */
[----:B------:R0:W-:Y:S04]  /*18400*/  STL [R1+0xa88], R9 ;  /* 0x000a880901007387 */ /* 0x0001e80000100800 */
[----:B------:R-:W4:Y:S04]  /*18410*/  LDL.LU R27, [R1+0x2c] ;  /* 0x00002c00011b7983 */ /* 0x000f280000300800 */
[----:B------:R1:W-:Y:S04]  /*18420*/  STL [R1+0xa54], R10 ;  /* 0x000a540a01007387 */ /* 0x0003e80000100800 */
[----:B------:R-:W4:Y:S01]  /*18430*/  LDL.LU R28, [R1+0x28] ;  /* 0x00002800011c7983 */ /* 0x000f220000300800 */
[----:B0-----:R-:W-:-:S02]  /*18440*/  LEA R9, P1, R25, R2, 0x1 ;  /* 0x0000000219097211 */ /* 0x001fc400078208ff */
[----:B-1----:R-:W-:-:S03]  /*18450*/  LEA.HI.X.SX32 R10, R29, R4, 0x1, P2 ;  /* 0x000000041d0a7211 */ /* 0x002fc600010f0eff */
[----:B------:R0:W-:Y:S04]  /*18460*/  STL [R1+0xa90], R9 ;  /* 0x000a900901007387 */ /* 0x0001e80000100800 */
[----:B------:R-:W4:Y:S04]  /*18470*/  LDL.LU R29, [R1+0x24] ;  /* 0x00002400011d7983 */ /* 0x000f280000300800 */
[----:B------:R1:W-:Y:S04]  /*18480*/  STL [R1+0xa5c], R10 ;  /* 0x000a5c0a01007387 */ /* 0x0003e80000100800 */
[----:B------:R-:W4:Y:S01]  /*18490*/  LDL.LU R13, [R1+0x1c] ;  /* 0x00001c00010d7983 */ /* 0x000f220000300800 */
[----:B------:R-:W-:-:S02]  /*184a0*/  LEA.HI.X.SX32 R8, R8, R4, 0x1, P3 ;  /* 0x0000000408087211 */ /* 0x000fc400018f0eff */
[----:B0-----:R-:W-:-:S05]  /*184b0*/  LEA R9, P2, R24, R2, 0x1 ;  /* 0x0000000218097211 */ /* 0x001fca00078408ff */
[----:B------:R5:W-:Y:S04]  /*184c0*/  STL [R1+0xa98], R9 ;  /* 0x000a980901007387 */ /* 0x000be80000100800 */
[----:B------:R-:W4:Y:S04]  /*184d0*/  LDL.LU R11, [R1+0x14] ;  /* 0x00001400010b7983 */ /* 0x000f280000300800 */
[----:B------:R0:W-:Y:S04]  /*184e0*/  STL [R1+0xa64], R8 ;  /* 0x000a640801007387 */ /* 0x0001e80000100800 */
[----:B-1----:R-:W4:Y:S01]  /*184f0*/  LDL.LU R10, [R1+0x10] ;  /* 0x00001000010a7983 */ /* 0x002f220000300800 */
[----:B-----5:R-:W-:-:S02]  /*18500*/  LEA R9, P3, R23, R2, 0x1 ;  /* 0x0000000217097211 */ /* 0x020fc400078608ff */
[----:B0-----:R-:W-:-:S03]  /*18510*/  LEA.HI.X.SX32 R8, R7, R4, 0x1, P4 ;  /* 0x0000000407087211 */ /* 0x001fc600020f0eff */
[----:B------:R0:W-:Y:S04]  /*18520*/  STL [R1+0xaa0], R9 ;  /* 0x000aa00901007387 */ /* 0x0001e80000100800 */
[----:B0-----:R-:W5:Y:S04]  /*18530*/  LDL.LU R9, [R1+0xc] ;  /* 0x00000c0001097983 */ /* 0x001f680000300800 */
[----:B------:R0:W-:Y:S01]  /*18540*/  STL [R1+0xa6c], R8 ;  /* 0x000a6c0801007387 */ /* 0x0001e20000100800 */
[----:B------:R-:W-:-:S03]  /*18550*/  LEA.HI.X.SX32 R6, R6, R4, 0x1, P5 ;  /* 0x0000000406067211 */ /* 0x000fc600028f0eff */
[----:B0-----:R-:W5:Y:S01]  /*18560*/  LDL.LU R8, [R1+0x8] ;  /* 0x0000080001087983 */ /* 0x001f620000300800 */
[----:B------:R-:W-:-:S05]  /*18570*/  LEA R7, P4, R20, R2, 0x1 ;  /* 0x0000000214077211 */ /* 0x000fca00078808ff */
[----:B------:R0:W-:Y:S04]  /*18580*/  STL [R1+0xaa8], R7 ;  /* 0x000aa80701007387 */ /* 0x0001e80000100800 */
[----:B0-----:R-:W5:Y:S04]  /*18590*/  LDL.LU R7, [R1+0x4] ;  /* 0x0000040001077983 */ /* 0x001f680000300800 */
[----:B------:R0:W-:Y:S02]  /*185a0*/  STL [R1+0xa74], R6 ;  /* 0x000a740601007387 */ /* 0x0001e40000100800 */
[----:B0-----:R-:W-:-:S05]  /*185b0*/  LEA R6, P5, R18, R2, 0x1 ;  /* 0x0000000212067211 */ /* 0x001fca00078a08ff */
[----:B------:R0:W-:Y:S04]  /*185c0*/  STL [R1+0xab0], R6 ;  /* 0x000ab00601007387 */ /* 0x0001e80000100800 */
[----:B0-----:R-:W5:Y:S01]  /*185d0*/  LDL.LU R6, [R1] ;  /* 0x0000000001067983 */ /* 0x001f620000300800 */
[-C--:B------:R-:W-:Y:S02]  /*185e0*/  LEA.HI.X.SX32 R12, R12, R4.reuse, 0x1, P6 ;  /* 0x000000040c0c7211 */ /* 0x080fe400030f0eff */
[----:B------:R-:W-:-:S03]  /*185f0*/  LEA.HI.X.SX32 R5, R5, R4, 0x1, P0 ;  /* 0x0000000405057211 */ /* 0x000fc600000f0eff */
[----:B------:R0:W-:Y:S02]  /*18600*/  STL [R1+0xa7c], R12 ;  /* 0x000a7c0c01007387 */ /* 0x0001e40000100800 */
[----:B0-----:R-:W-:-:S05]  /*18610*/  LEA R12, P6, R19, R2, 0x1 ;  /* 0x00000002130c7211 */ /* 0x001fca00078c08ff */
[----:B------:R0:W-:Y:S01]  /*18620*/  STL [R1+0xab8], R12 ;  /* 0x000ab80c01007387 */ /* 0x0001e20000100800 */
[----:B------:R-:W-:-:S03]  /*18630*/  LEA.HI.X.SX32 R25, R25, R4, 0x1, P1 ;  /* 0x0000000419197211 */ /* 0x000fc600008f0eff */
[----:B0-----:R-:W5:Y:S04]  /*18640*/  LDL.LU R12, [R1+0xd00] ;  /* 0x000d0000010c7983 */ /* 0x001f680000300800 */
[----:B------:R2:W-:Y:S01]  /*18650*/  STL [R1+0xa84], R5 ;  /* 0x000a840501007387 */ /* 0x0005e20000100800 */
[-C--:B------:R-:W-:Y:S02]  /*18660*/  LEA.HI.X.SX32 R24, R24, R4.reuse, 0x1, P2 ;  /* 0x0000000418187211 */ /* 0x080fe400010f0eff */
[-C--:B------:R-:W-:Y:S02]  /*18670*/  LEA.HI.X.SX32 R23, R23, R4.reuse, 0x1, P3 ;  /* 0x0000000417177211 */ /* 0x080fe400018f0eff */
[-C--:B------:R-:W-:Y:S02]  /*18680*/  LEA.HI.X.SX32 R20, R20, R4.reuse, 0x1, P4 ;  /* 0x0000000414147211 */ /* 0x080fe400020f0eff */
[----:B------:R-:W-:-:S02]  /*18690*/  LEA.HI.X.SX32 R18, R18, R4, 0x1, P5 ;  /* 0x0000000412127211 */ /* 0x000fc400028f0eff */
[----:B--2---:R-:W-:-:S05]  /*186a0*/  LEA R5, P0, R21, R2, 0x1 ;  /* 0x0000000215057211 */ /* 0x004fca00078008ff */
[----:B------:R0:W-:Y:S04]  /*186b0*/  STL [R1+0xac0], R5 ;  /* 0x000ac00501007387 */ /* 0x0001e80000100800 */
[----:B0-----:R-:W2:Y:S04]  /*186c0*/  LDL.LU R5, [R1+0x3a8] ;  /* 0x0003a80001057983 */ /* 0x001ea80000300800 */
[----:B------:R3:W-:Y:S02]  /*186d0*/  STL [R1+0xa8c], R25 ;  /* 0x000a8c1901007387 */ /* 0x0007e40000100800 */
[----:B---3--:R-:W-:-:S05]  /*186e0*/  LEA R25, P1, R3, R2, 0x1 ;  /* 0x0000000203197211 */ /* 0x008fca00078208ff */
[----:B------:R0:W-:Y:S04]  /*186f0*/  STL [R1+0xac8], R25 ;  /* 0x000ac81901007387 */ /* 0x0001e80000100800 */
[----:B0-----:R-:W3:Y:S04]  /*18700*/  LDL.LU R25, [R1+0xcfc] ;  /* 0x000cfc0001197983 */ /* 0x001ee80000300800 */
[----:B------:R4:W-:Y:S02]  /*18710*/  STL [R1+0xa94], R24 ;  /* 0x000a941801007387 */ /* 0x0009e40000100800 */
[----:B----4-:R-:W-:-:S05]  /*18720*/  LEA R24, P2, R22, R2, 0x1 ;  /* 0x0000000216187211 */ /* 0x010fca00078408ff */
[----:B------:R0:W-:Y:S04]  /*18730*/  STL [R1+0xad0], R24 ;  /* 0x000ad01801007387 */ /* 0x0001e80000100800 */
[----:B0-----:R-:W4:Y:S04]  /*18740*/  LDL.LU R24, [R1+0xcf8] ;  /* 0x000cf80001187983 */ /* 0x001f280000300800 */
[----:B------:R0:W-:Y:S02]  /*18750*/  STL [R1+0xa9c], R23 ;  /* 0x000a9c1701007387 */ /* 0x0001e40000100800 */
[----:B0-----:R-:W-:-:S05]  /*18760*/  LEA R23, P3, R14, R2, 0x1 ;  /* 0x000000020e177211 */ /* 0x001fca00078608ff */
[----:B------:R0:W-:Y:S04]  /*18770*/  STL [R1+0xad8], R23 ;  /* 0x000ad81701007387 */ /* 0x0001e80000100800 */
[----:B0-----:R-:W2:Y:S04]  /*18780*/  LDL.LU R23, [R1+0xcf4] ;  /* 0x000cf40001177983 */ /* 0x001ea80000300800 */
[----:B------:R0:W-:Y:S02]  /*18790*/  STL [R1+0xaa4], R20 ;  /* 0x000aa41401007387 */ /* 0x0001e40000100800 */
[----:B0-----:R-:W-:-:S05]  /*187a0*/  LEA R20, P4, R27, R2, 0x1 ;  /* 0x000000021b147211 */ /* 0x001fca00078808ff */
[----:B------:R0:W-:Y:S01]  /*187b0*/  STL [R1+0xae0], R20 ;  /* 0x000ae01401007387 */ /* 0x0001e20000100800 */
[----:B------:R-:W-:-:S03]  /*187c0*/  LEA.HI.X.SX32 R19, R19, R4, 0x1, P6 ;  /* 0x0000000413137211 */ /* 0x000fc600030f0eff */
        /* <DEDUP_REMOVED lines=27> */
[----:B-----5:R-:W-:-:S05]  /*18980*/  LEA R14, P3, R9, R2, 0x1 ;  /* 0x00000002090e7211 */ /* 0x020fca00078608ff */
[----:B------:R0:W-:Y:S01]  /*18990*/  STL [R1+0xb10], R14 ;  /* 0x000b100e01007387 */ /* 0x0001e20000100800 */
[----:B------:R-:W-:-:S03]  /*189a0*/  LEA.HI.X.SX32 R28, R28, R4, 0x1, P5 ;  /* 0x000000041c1c7211 */ /* 0x000fc600028f0eff */
[----:B0-----:R-:W5:Y:S04]  /*189b0*/  LDL.LU R14, [R1+0xcd8] ;  /* 0x000cd800010e7983 */ /* 0x001f680000300800 */
[----:B------:R0:W-:Y:S02]  /*189c0*/  STL [R1+0xadc], R27 ;  /* 0x000adc1b01007387 */ /* 0x0001e40000100800 */
[----:B0-----:R-:W-:-:S05]  /*189d0*/  LEA R27, P4, R8, R2, 0x1 ;  /* 0x00000002081b7211 */ /* 0x001fca00078808ff */
[----:B------:R0:W-:Y:S01]  /*189e0*/  STL [R1+0xb18], R27 ;  /* 0x000b181b01007387 */ /* 0x0001e20000100800 */
[----:B------:R-:W-:-:S03]  /*189f0*/  LEA.HI.X.SX32 R29, R29, R4, 0x1, P6 ;  /* 0x000000041d1d7211 */ /* 0x000fc600030f0eff */
[----:B0-----:R-:W2:Y:S04]  /*18a00*/  LDL.LU R27, [R1+0xcd4] ;  /* 0x000cd400011b7983 */ /* 0x001ea80000300800 */
[----:B------:R0:W-:Y:S02]  /*18a10*/  STL [R1+0xae4], R28 ;  /* 0x000ae41c01007387 */ /* 0x0001e40000100800 */
[----:B0-----:R-:W-:-:S05]  /*18a20*/  LEA R28, P5, R7, R2, 0x1 ;  /* 0x00000002071c7211 */ /* 0x001fca00078a08ff */
[----:B------:R0:W-:Y:S04]  /*18a30*/  STL [R1+0xb20], R28 ;  /* 0x000b201c01007387 */ /* 0x0001e80000100800 */
[----:B0-----:R-:W2:Y:S04]  /*18a40*/  LDL.LU R28, [R1+0xcd0] ;  /* 0x000cd000011c7983 */ /* 0x001ea80000300800 */
[----:B------:R0:W-:Y:S02]  /*18a50*/  STL [R1+0xaec], R29 ;  /* 0x000aec1d01007387 */ /* 0x0001e40000100800 */
[----:B0-----:R-:W-:-:S05]  /*18a60*/  LEA R29, P6, R6, R2, 0x1 ;  /* 0x00000002061d7211 */ /* 0x001fca00078c08ff */
[----:B------:R0:W-:Y:S04]  /*18a70*/  STL [R1+0xb28], R29 ;  /* 0x000b281d01007387 */ /* 0x0001e80000100800 */
[----:B0-----:R-:W2:Y:S01]  /*18a80*/  LDL.LU R29, [R1+0xccc] ;  /* 0x000ccc00011d7983 */ /* 0x001ea20000300800 */
[----:B------:R-:W-:-:S05]  /*18a90*/  LEA.HI.X.SX32 R13, R13, R4, 0x1, P0 ;  /* 0x000000040d0d7211 */ /* 0x000fca00000f0eff */
[----:B------:R2:W-:Y:S01]  /*18aa0*/  STL [R1+0xaf4], R13 ;  /* 0x000af40d01007387 */ /* 0x0005e20000100800 */
[----:B------:R-:W-:Y:S01]  /*18ab0*/  IMAD R0, R0, UR12, RZ ;  /* 0x0000000c00007c24 */ /* 0x000fe2000f8e02ff */
[----:B------:R-:W-:Y:S01]  /*18ac0*/  LEA.HI.X.SX32 R8, R8, R4, 0x1, P4 ;  /* 0x0000000408087211 */ /* 0x000fe200020f0eff */
[----:B------:R-:W-:Y:S02]  /*18ad0*/  IMAD R17, R17, UR12, RZ ;  /* 0x0000000c11117c24 */ /* 0x000fe4000f8e02ff */
[----:B------:R-:W-:Y:S02]  /*18ae0*/  IMAD R16, R16, UR12, RZ ;  /* 0x0000000c10107c24 */ /* 0x000fe4000f8e02ff */
[----:B------:R-:W-:Y:S02]  /*18af0*/  IMAD R15, R15, UR12, RZ ;  /* 0x0000000c0f0f7c24 */ /* 0x000fe4000f8e02ff */
[----:B------:R-:W-:Y:S01]  /*18b00*/  IMAD R26, R26, UR12, RZ ;  /* 0x0000000c1a1a7c24 */ /* 0x000fe2000f8e02ff */
[----:B--2---:R-:W-:-:S05]  /*18b10*/  LEA R13, P0, R29, R2, 0x1 ;  /* 0x000000021d0d7211 */ /* 0x004fca00078008ff */
[----:B------:R0:W-:Y:S02]  /*18b20*/  STL [R1+0xb30], R13 ;  /* 0x000b300d01007387 */ /* 0x0001e40000100800 */
[----:B0-----:R-:W-:Y:S02]  /*18b30*/  LEA.HI.X.SX32 R13, R11, R4, 0x1, P1 ;  /* 0x000000040b0d7211 */ /* 0x001fe400008f0eff */
[----:B------:R-:W-:-:S03]  /*18b40*/  LEA R11, P1, R28, R2, 0x1 ;  /* 0x000000021c0b7211 */ /* 0x000fc600078208ff */
[----:B------:R0:W-:Y:S04]  /*18b50*/  STL [R1+0xafc], R13 ;  /* 0x000afc0d01007387 */ /* 0x0001e80000100800 */
[----:B------:R1:W-:Y:S01]  /*18b60*/  STL [R1+0xb38], R11 ;  /* 0x000b380b01007387 */ /* 0x0003e20000100800 */
[-C--:B0-----:R-:W-:Y:S02]  /*18b70*/  LEA.HI.X.SX32 R13, R10, R4.reuse, 0x1, P2 ;  /* 0x000000040a0d7211 */ /* 0x081fe400010f0eff */
[----:B------:R-:W-:Y:S02]  /*18b80*/  LEA.HI.X.SX32 R10, R9, R4, 0x1, P3 ;  /* 0x00000004090a7211 */ /* 0x000fe400018f0eff */
[-C--:B-1----:R-:W-:Y:S02]  /*18b90*/  LEA R11, P2, R5, R2.reuse, 0x1 ;  /* 0x00000002050b7211 */ /* 0x082fe400078408ff */
[-C--:B------:R-:W-:Y:S01]  /*18ba0*/  LEA R9, P3, R0, R2.reuse, 0x1 ;  /* 0x0000000200097211 */ /* 0x080fe200078608ff */
[----:B------:R-:W-:Y:S04]  /*18bb0*/  STL [R1+0xb04], R13 ;  /* 0x000b040d01007387 */ /* 0x000fe80000100800 */
[----:B------:R-:W-:Y:S04]  /*18bc0*/  STL [R1+0xba0], R11 ;  /* 0x000ba00b01007387 */ /* 0x000fe80000100800 */
[----:B------:R5:W-:Y:S04]  /*18bd0*/  STL [R1+0xb0c], R10 ;  /* 0x000b0c0a01007387 */ /* 0x000be80000100800 */
[----:B------:R0:W-:Y:S04]  /*18be0*/  STL [R1+0xb40], R9 ;  /* 0x000b400901007387 */ /* 0x0001e80000100800 */
[----:B------:R1:W-:Y:S01]  /*18bf0*/  STL [R1+0xb14], R8 ;  /* 0x000b140801007387 */ /* 0x0003e20000100800 */
[----:B-----5:R-:W-:-:S02]  /*18c00*/  LEA R10, P4, R14, R2, 0x1 ;  /* 0x000000020e0a7211 */ /* 0x020fc400078808ff */
[----:B0-----:R-:W-:-:S03]  /*18c10*/  LEA.HI.X.SX32 R9, R7, R4, 0x1, P5 ;  /* 0x0000000407097211 */ /* 0x001fc600028f0eff */
[----:B------:R-:W-:Y:S01]  /*18c20*/  STL [R1+0xb48], R10 ;  /* 0x000b480a01007387 */ /* 0x000fe20000100800 */
[----:B------:R-:W-:Y:S02]  /*18c30*/  LEA.HI.X.SX32 R7, R6, R4, 0x1, P6 ;  /* 0x0000000406077211 */ /* 0x000fe400030f0eff */
[-C--:B-1----:R-:W-:Y:S01]  /*18c40*/  LEA R8, P5, R22, R2.reuse, 0x1 ;  /* 0x0000000216087211 */ /* 0x082fe200078a08ff */
[----:B------:R-:W-:Y:S01]  /*18c50*/  STL [R1+0xb1c], R9 ;  /* 0x000b1c0901007387 */ /* 0x000fe20000100800 */
[----:B------:R-:W-:-:S03]  /*18c60*/  LEA R6, P6, R3, R2, 0x1 ;  /* 0x0000000203067211 */ /* 0x000fc600078c08ff */
[----:B------:R0:W-:Y:S04]  /*18c70*/  STL [R1+0xb50], R8 ;  /* 0x000b500801007387 */ /* 0x0001e80000100800 */
[----:B------:R1:W-:Y:S04]  /*18c80*/  STL [R1+0xb24], R7 ;  /* 0x000b240701007387 */ /* 0x0003e80000100800 */
[----:B------:R2:W-:Y:S01]  /*18c90*/  STL [R1+0xb58], R6 ;  /* 0x000b580601007387 */ /* 0x0005e20000100800 */
[----:B0-----:R-:W-:Y:S02]  /*18ca0*/  LEA.HI.X.SX32 R8, R29, R4, 0x1, P0 ;  /* 0x000000041d087211 */ /* 0x001fe400000f0eff */
[----:B-1----:R-:W-:-:S03]  /*18cb0*/  LEA R7, P0, R21, R2, 0x1 ;  /* 0x0000000215077211 */ /* 0x002fc600078008ff */
[----:B------:R-:W-:Y:S01]  /*18cc0*/  STL [R1+0xb2c], R8 ;  /* 0x000b2c0801007387 */ /* 0x000fe20000100800 */
[----:B--2---:R-:W-:-:S03]  /*18cd0*/  LEA.HI.X.SX32 R6, R28, R4, 0x1, P1 ;  /* 0x000000041c067211 */ /* 0x004fc600008f0eff */
[----:B------:R-:W2:Y:S04]  /*18ce0*/  LDL.LU R9, [R1+0x3a0] ;  /* 0x0003a00001097983 */ /* 0x000ea80000300800 */
[----:B------:R0:W-:Y:S01]  /*18cf0*/  STL [R1+0xb60], R7 ;  /* 0x000b600701007387 */ /* 0x0001e20000100800 */
[----:B------:R-:W-:-:S03]  /*18d00*/  LEA.HI.X.SX32 R0, R0, R4, 0x1, P3 ;  /* 0x0000000400007211 */ /* 0x000fc600018f0eff */
[----:B------:R1:W-:Y:S01]  /*18d10*/  STL [R1+0xb34], R6 ;  /* 0x000b340601007387 */ /* 0x0003e20000100800 */
[----:B0-----:R-:W-:Y:S02]  /*18d20*/  LEA R7, P1, R19, R2, 0x1 ;  /* 0x0000000213077211 */ /* 0x001fe400078208ff */
[----:B-1----:R-:W-:Y:S02]  /*18d30*/  LEA.HI.X.SX32 R6, R5, R4, 0x1, P2 ;  /* 0x0000000405067211 */ /* 0x002fe400010f0eff */
[-C--:B------:R-:W-:Y:S01]  /*18d40*/  LEA R5, P2, R18, R2.reuse, 0x1 ;  /* 0x0000000212057211 */ /* 0x080fe200078408ff */
[----:B------:R-:W-:Y:S04]  /*18d50*/  STL [R1+0xb68], R7 ;  /* 0x000b680701007387 */ /* 0x000fe80000100800 */
[----:B------:R0:W-:Y:S04]  /*18d60*/  STL [R1+0xb9c], R6 ;  /* 0x000b9c0601007387 */ /* 0x0001e80000100800 */
[----:B------:R1:W-:Y:S04]  /*18d70*/  STL [R1+0xb70], R5 ;  /* 0x000b700501007387 */ /* 0x0003e80000100800 */
[----:B------:R5:W-:Y:S01]  /*18d80*/  STL [R1+0xb3c], R0 ;  /* 0x000b3c0001007387 */ /* 0x000be20000100800 */
[----:B0-----:R-:W-:-:S02]  /*18d90*/  LEA R6, P3, R20, R2, 0x1 ;  /* 0x0000000214067211 */ /* 0x001fc400078608ff */
[----:B-1----:R-:W-:-:S03]  /*18da0*/  LEA.HI.X.SX32 R5, R14, R4, 0x1, P4 ;  /* 0x000000040e057211 */ /* 0x002fc600020f0eff */
[----:B------:R0:W-:Y:S01]  /*18db0*/  STL [R1+0xb78], R6 ;  /* 0x000b780601007387 */ /* 0x0001e20000100800 */
[----:B-----5:R-:W-:-:S03]  /*18dc0*/  LEA R0, P4, R23, R2, 0x1 ;  /* 0x0000000217007211 */ /* 0x020fc600078808ff */
[----:B------:R4:W-:Y:S04]  /*18dd0*/  STL [R1+0xb44], R5 ;  /* 0x000b440501007387 */ /* 0x0009e80000100800 */
[----:B------:R1:W-:Y:S01]  /*18de0*/  STL [R1+0xb80], R0 ;  /* 0x000b800001007387 */ /* 0x0003e20000100800 */
[----:B0-----:R-:W-:Y:S02]  /*18df0*/  LEA.HI.X.SX32 R6, R22, R4, 0x1, P5 ;  /* 0x0000000416067211 */ /* 0x001fe400028f0eff */
[----:B----4-:R-:W-:-:S03]  /*18e00*/  LEA R5, P5, R24, R2, 0x1 ;  /* 0x0000000218057211 */ /* 0x010fc600078a08ff */
[----:B------:R-:W-:Y:S01]  /*18e10*/  STL [R1+0xb4c], R6 ;  /* 0x000b4c0601007387 */ /* 0x000fe20000100800 */
[----:B-1----:R-:W-:Y:S02]  /*18e20*/  LEA.HI.X.SX32 R0, R3, R4, 0x1, P6 ;  /* 0x0000000403007211 */ /* 0x002fe400030f0eff */
[----:B---3--:R-:W-:Y:S01]  /*18e30*/  LEA R3, P6, R25, R2, 0x1 ;  /* 0x0000000219037211 */ /* 0x008fe200078c08ff */
[----:B------:R0:W-:Y:S04]  /*18e40*/  STL [R1+0xb84], R5 ;  /* 0x000b840501007387 */ /* 0x0001e80000100800 */
[----:B------:R1:W-:Y:S04]  /*18e50*/  STL [R1+0xb54], R0 ;  /* 0x000b540001007387 */ /* 0x0003e80000100800 */
[----:B------:R3:W-:Y:S01]  /*18e60*/  STL [R1+0xb88], R3 ;  /* 0x000b880301007387 */ /* 0x0007e20000100800 */
[----:B0-----:R-:W-:-:S02]  /*18e70*/  LEA.HI.X.SX32 R5, R21, R4, 0x1, P0 ;  /* 0x0000000415057211 */ /* 0x001fc400000f0eff */
[----:B-1----:R-:W-:-:S03]  /*18e80*/  LEA R0, P0, R12, R2, 0x1 ;  /* 0x000000020c007211 */ /* 0x002fc600078008ff */
[----:B------:R0:W-:Y:S01]  /*18e90*/  STL [R1+0xb5c], R5 ;  /* 0x000b5c0501007387 */ /* 0x0001e20000100800 */
[----:B---3--:R-:W-:-:S03]  /*18ea0*/  LEA.HI.X.SX32 R3, R19, R4, 0x1, P1 ;  /* 0x0000000413037211 */ /* 0x008fc600008f0eff */
[----:B------:R1:W-:Y:S04]  /*18eb0*/  STL [R1+0xb8c], R0 ;  /* 0x000b8c0001007387 */ /* 0x0003e80000100800 */
[----:B------:R3:W-:Y:S01]  /*18ec0*/  STL [R1+0xb64], R3 ;  /* 0x000b640301007387 */ /* 0x0007e20000100800 */
[----:B0-----:R-:W-:Y:S02]  /*18ed0*/  LEA R5, P1, R17, R2, 0x1 ;  /* 0x0000000211057211 */ /* 0x001fe400078208ff */
[----:B-1----:R-:W-:-:S03]  /*18ee0*/  LEA.HI.X.SX32 R0, R18, R4, 0x1, P2 ;  /* 0x0000000412007211 */ /* 0x002fc600010f0eff */
[----:B------:R0:W-:Y:S01]  /*18ef0*/  STL [R1+0xb90], R5 ;  /* 0x000b900501007387 */ /* 0x0001e20000100800 */
[----:B---3--:R-:W-:-:S03]  /*18f00*/  LEA R3, P2, R16, R2, 0x1 ;  /* 0x0000000210037211 */ /* 0x008fc600078408ff */
[----:B------:R1:W-:Y:S04]  /*18f10*/  STL [R1+0xb6c], R0 ;  /* 0x000b6c0001007387 */ /* 0x0003e80000100800 */
[----:B------:R3:W-:Y:S01]  /*18f20*/  STL [R1+0xb94], R3 ;  /* 0x000b940301007387 */ /* 0x0007e20000100800 */
[----:B0-----:R-:W-:Y:S02]  /*18f30*/  LEA.HI.X.SX32 R5, R20, R4, 0x1, P3 ;  /* 0x0000000414057211 */ /* 0x001fe400018f0eff */
[----:B-1----:R-:W-:-:S03]  /*18f40*/  LEA R0, P3, R15, R2, 0x1 ;  /* 0x000000020f007211 */ /* 0x002fc600078608ff */
[----:B------:R-:W-:Y:S01]  /*18f50*/  STL [R1+0xb74], R5 ;  /* 0x000b740501007387 */ /* 0x000fe20000100800 */
[----:B---3--:R-:W-:-:S03]  /*18f60*/  LEA.HI.X.SX32 R3, R23, R4, 0x1, P4 ;  /* 0x0000000417037211 */ /* 0x008fc600020f0eff */
[----:B------:R0:W-:Y:S01]  /*18f70*/  STL [R1+0xb98], R0 ;  /* 0x000b980001007387 */ /* 0x0001e20000100800 */
[----:B------:R-:W-:-:S03]  /*18f80*/  LEA R2, P4, R26, R2, 0x1 ;  /* 0x000000021a027211 */ /* 0x000fc600078808ff */
[----:B------:R-:W-:Y:S01]  /*18f90*/  STL [R1+0xb7c], R3 ;  /* 0x000b7c0301007387 */ /* 0x000fe20000100800 */
[----:B0-----:R-:W-:-:S03]  /*18fa0*/  LEA.HI.X.SX32 R0, R24, R4, 0x1, P5 ;  /* 0x0000000418007211 */ /* 0x001fc600028f0eff */
[----:B------:R-:W3:Y:S04]  /*18fb0*/  LDL.LU R24, [R1+0xc04] ;  /* 0x000c040001187983 */ /* 0x000ee80000300800 */
[----:B------:R-:W-:Y:S04]  /*18fc0*/  STL [R1+0x414], R2 ;  /* 0x0004140201007387 */ /* 0x000fe80000100800 */
[----:B------:R-:W4:Y:S04]  /*18fd0*/  LDL.LU R23, [R1+0xc00] ;  /* 0x000c000001177983 */ /* 0x000f280000300800 */
[----:B------:R0:W-:Y:S04]  /*18fe0*/  STL [R1+0x3fc], R0 ;  /* 0x0003fc0001007387 */ /* 0x0001e80000100800 */
[----:B------:R-:W5:Y:S04]  /*18ff0*/  LDL.LU R20, [R1+0xbf8] ;  /* 0x000bf80001147983 */ /* 0x000f680000300800 */
[----:B------:R-:W4:Y:S01]  /*19000*/  LDL.LU R18, [R1+0xbfc] ;  /* 0x000bfc0001127983 */ /* 0x000f220000300800 */
[----:B0-----:R-:W-:-:S03]  /*19010*/  LEA.HI.X.SX32 R0, R25, R4, 0x1, P6 ;  /* 0x0000000419007211 */ /* 0x001fc600030f0eff */
[----:B------:R-:W4:Y:S04]  /*19020*/  LDL.LU R25, [R1+0xcb8] ;  /* 0x000cb80001197983 */ /* 0x000f280000300800 */
[----:B------:R-:W5:Y:S04]  /*19030*/  LDL.LU R19, [R1+0xc08] ;  /* 0x000c080001137983 */ /* 0x000f680000300800 */
[----:B------:R0:W-:Y:S02]  /*19040*/  STL [R1+0x400], R0 ;  /* 0x0004000001007387 */ /* 0x0001e40000100800 */
[----:B0-----:R-:W-:-:S02]  /*19050*/  LEA.HI.X.SX32 R0, R12, R4, 0x1, P0 ;  /* 0x000000040c007211 */ /* 0x001fc400000f0eff */
[----:B------:R-:W5:Y:S04]  /*19060*/  LDL.LU R12, [R1+0xcb4] ;  /* 0x000cb400010c7983 */ /* 0x000f680000300800 */
[----:B------:R-:W5:Y:S04]  /*19070*/  LDL.LU R21, [R1+0xc0c] ;  /* 0x000c0c0001157983 */ /* 0x000f680000300800 */
[----:B------:R0:W-:Y:S04]  /*19080*/  STL [R1+0x404], R0 ;  /* 0x0004040001007387 */ /* 0x0001e80000100800 */
[----:B------:R-:W5:Y:S04]  /*19090*/  LDL.LU R22, [R1+0xc10] ;  /* 0x000c100001167983 */ /* 0x000f680000300800 */
[----:B------:R-:W5:Y:S01]  /*190a0*/  LDL.LU R5, [R1+0xc44] ;  /* 0x000c440001057983 */ /* 0x000f620000300800 */
[----:B0-----:R-:W-:-:S05]  /*190b0*/  LEA.HI.X.SX32 R0, R17, R4, 0x1, P1 ;  /* 0x0000000411007211 */ /* 0x001fca00008f0eff */
[----:B------:R0:W-:Y:S01]  /*190c0*/  STL [R1+0x408], R0 ;  /* 0x0004080001007387 */ /* 0x0001e20000100800 */
[----:B------:R-:W-:-:S03]  /*190d0*/  LEA.HI.X.SX32 R3, R15, R4, 0x1, P3 ;  /* 0x000000040f037211 */ /* 0x000fc600018f0eff */
[----:B------:R-:W5:Y:S01]  /*190e0*/  LDL.LU R14, [R1+0xc9c] ;  /* 0x000c9c00010e7983 */ /* 0x000f620000300800 */
[----:B0-----:R-:W-:-:S05]  /*190f0*/  LEA.HI.X.SX32 R0, R16, R4, 0x1, P2 ;  /* 0x0000000410007211 */ /* 0x001fca00010f0eff */
[----:B------:R0:W-:Y:S04]  /*19100*/  STL [R1+0x40c], R0 ;  /* 0x00040c0001007387 */ /* 0x0001e80000100800 */
[----:B------:R-:W5:Y:S04]  /*19110*/  LDL.LU R6, [R1+0xc48] ;  /* 0x000c480001067983 */ /* 0x000f680000300800 */
[----:B------:R-:W-:Y:S01]  /*19120*/  STL [R1+0x410], R3 ;  /* 0x0004100301007387 */ /* 0x000fe20000100800 */
[----:B0-----:R-:W-:-:S03]  /*19130*/  LEA.HI.X.SX32 R0, R26, R4, 0x1, P4 ;  /* 0x000000041a007211 */ /* 0x001fc600020f0eff */
[----:B------:R-:W5:Y:S04]  /*19140*/  LDL.LU R28, [R1+0xc98] ;  /* 0x000c9800011c7983 */ /* 0x000f680000300800 */
[----:B------:R0:W-:Y:S04]  /*19150*/  STL [R1+0x2f8], R0 ;  /* 0x0002f80001007387 */ /* 0x0001e80000100800 */
[----:B------:R-:W5:Y:S04]  /*19160*/  LDL.LU R7, [R1+0xca4] ;  /* 0x000ca40001077983 */ /* 0x000f680000300800 */
[----:B------:R-:W5:Y:S04]  /*19170*/  LDL.LU R8, [R1+0xcac] ;  /* 0x000cac0001087983 */ /* 0x000f680000300800 */
[----:B------:R-:W5:Y:S04]  /*19180*/  LDL.LU R29, [R1+0xca0] ;  /* 0x000ca000011d7983 */ /* 0x000f680000300800 */
[----:B------:R-:W5:Y:S01]  /*19190*/  LDL.LU R13, [R1+0xca8] ;  /* 0x000ca800010d7983 */ /* 0x000f620000300800 */
[----:B------:R-:W1:Y:S01]  /*191a0*/  S2R R10, SR_TID.X ;  /* 0x00000000000a7919 */ /* 0x000e620000002100 */
[----:B------:R-:W-:-:S04]  /*191b0*/  LEA R2, P5, R27, UR8, 0x1 ;  /* 0x000000081b027c11 */ /* 0x000fc8000f8a08ff */
[----:B0-----:R-:W-:Y:S02]  /*191c0*/  LEA.HI.X.SX32 R0, R27, UR9, 0x1, P5 ;  /* 0x000000091b007c11 */ /* 0x001fe4000a8f0eff */
[----:B-1----:R-:W-:-:S04]  /*191d0*/  SHF.R.U32.HI R10, RZ, 0x5, R10 ;  /* 0x00000005ff0a7819 */ /* 0x002fc8000001160a */
[----:B------:R-:W-:-:S04]  /*191e0*/  SGXT.U32 R10, R10, 0x2 ;  /* 0x000000020a0a781a */ /* 0x000fc80000000000 */
[----:B------:R-:W-:-:S05]  /*191f0*/  LOP3.LUT R17, R10, 0x7c, RZ, 0xfc, !PT ;  /* 0x0000007c0a117812 */ /* 0x000fca00078efcff */
[----:B------:R-:W-:-:S05]  /*19200*/  IMAD R17, R17, UR6, RZ ;  /* 0x0000000611117c24 */ /* 0x000fca000f8e02ff */
[----:B------:R-:W-:-:S05]  /*19210*/  LEA R15, P4, R17, R2, 0x1 ;  /* 0x00000002110f7211 */ /* 0x000fca00078808ff */
[----:B------:R3:W-:Y:S01]  /*19220*/  STL [R1+0x300], R15 ;  /* 0x0003000f01007387 */ /* 0x0007e20000100800 */
[----:B------:R-:W-:-:S04]  /*19230*/  IMAD R11, RZ, RZ, -UR6 ;  /* 0x80000006ff0b7e24 */ /* 0x000fc8000f8e02ff */
[----:B--2---:R-:W-:-:S04]  /*19240*/  IMAD R3, R11, 0x4, R9 ;  /* 0x000000040b037824 */ /* 0x004fc800078e0209 */
[----:B------:R-:W-:Y:S02]  /*19250*/  IMAD R4, R11, 0x4, R3 ;  /* 0x000000040b047824 */ /* 0x000fe400078e0203 */
[----:B------:R-:W-:Y:S01]  /*19260*/  IMAD R10, R10, UR6, RZ ;  /* 0x000000060a0a7c24 */ /* 0x000fe2000f8e02ff */
[-C--:B---3--:R-:W-:Y:S02]  /*19270*/  LEA R15, P1, R24, R2.reuse, 0x1 ;  /* 0x00000002180f7211 */ /* 0x088fe400078208ff */
[-C--:B----4-:R-:W-:Y:S02]  /*19280*/  LEA R26, P0, R25, R2.reuse, 0x1 ;  /* 0x00000002191a7211 */ /* 0x090fe400078008ff */
[----:B-----5:R-:W-:-:S05]  /*19290*/  LEA R16, P5, R12, R2, 0x1 ;  /* 0x000000020c107211 */ /* 0x020fca00078a08ff */
[----:B------:R0:W-:Y:S04]  /*192a0*/  STL [R1+0x308], R16 ;  /* 0x0003081001007387 */ /* 0x0001e80000100800 */
[----:B------:R1:W-:Y:S01]  /*192b0*/  STL [R1+0x310], R26 ;  /* 0x0003101a01007387 */ /* 0x0003e20000100800 */
[----:B0-----:R-:W-:-:S03]  /*192c0*/  LEA R16, P2, R23, R2, 0x1 ;  /* 0x0000000217107211 */ /* 0x001fc600078408ff */
[----:B------:R0:W-:Y:S01]  /*192d0*/  STL [R1+0x318], R15 ;  /* 0x0003180f01007387 */ /* 0x0001e20000100800 */
[----:B-1----:R-:W-:-:S03]  /*192e0*/  LEA R26, P3, R20, R2, 0x1 ;  /* 0x00000002141a7211 */ /* 0x002fc600078608ff */
[----:B------:R1:W-:Y:S01]  /*192f0*/  STL [R1+0x320], R16 ;  /* 0x0003201001007387 */ /* 0x0003e20000100800 */
[-C--:B------:R-:W-:Y:S02]  /*19300*/  LEA.HI.X.SX32 R12, R12, R0.reuse, 0x1, P5 ;  /* 0x000000000c0c7211 */ /* 0x080fe400028f0eff */
[----:B0-----:R-:W-:Y:S01]  /*19310*/  LEA.HI.X.SX32 R15, R17, R0, 0x1, P4 ;  /* 0x00000000110f7211 */ /* 0x001fe200020f0eff */
[----:B------:R-:W-:Y:S01]  /*19320*/  STL [R1+0x328], R26 ;  /* 0x0003281a01007387 */ /* 0x000fe20000100800 */
[----:B-1----:R-:W-:-:S03]  /*19330*/  LEA R16, P4, R18, R2, 0x1 ;  /* 0x0000000212107211 */ /* 0x002fc600078808ff */
[----:B------:R0:W-:Y:S04]  /*19340*/  STL [R1+0x2fc], R15 ;  /* 0x0002fc0f01007387 */ /* 0x0001e80000100800 */
[----:B------:R1:W-:Y:S04]  /*19350*/  STL [R1+0x330], R16 ;  /* 0x0003301001007387 */ /* 0x0003e80000100800 */
[----:B------:R2:W-:Y:S01]  /*19360*/  STL [R1+0x304], R12 ;  /* 0x0003040c01007387 */ /* 0x0005e20000100800 */
[----:B0-----:R-:W-:Y:S02]  /*19370*/  LEA R15, P5, R19, R2, 0x1 ;  /* 0x00000002130f7211 */ /* 0x001fe400078a08ff */
[----:B-1----:R-:W-:-:S03]  /*19380*/  LEA.HI.X.SX32 R16, R25, R0, 0x1, P0 ;  /* 0x0000000019107211 */ /* 0x002fc600000f0eff */
[----:B------:R0:W-:Y:S01]  /*19390*/  STL [R1+0x338], R15 ;  /* 0x0003380f01007387 */ /* 0x0001e20000100800 */
[----:B--2---:R-:W-:-:S03]  /*193a0*/  LEA R12, P0, R21, R2, 0x1 ;  /* 0x00000002150c7211 */ /* 0x004fc600078008ff */
[----:B------:R1:W-:Y:S04]  /*193b0*/  STL [R1+0x30c], R16 ;  /* 0x00030c1001007387 */ /* 0x0003e80000100800 */
[----:B------:R2:W-:Y:S01]  /*193c0*/  STL [R1+0x340], R12 ;  /* 0x0003400c01007387 */ /* 0x0005e20000100800 */
[----:B0-----:R-:W-:Y:S02]  /*193d0*/  LEA.HI.X.SX32 R15, R24, R0, 0x1, P1 ;  /* 0x00000000180f7211 */ /* 0x001fe400008f0eff */
[----:B-1----:R-:W-:-:S03]  /*193e0*/  LEA R16, P1, R22, R2, 0x1 ;  /* 0x0000000216107211 */ /* 0x002fc600078208ff */
[----:B------:R0:W-:Y:S01]  /*193f0*/  STL [R1+0x314], R15 ;  /* 0x0003140f01007387 */ /* 0x0001e20000100800 */
[----:B--2---:R-:W-:-:S03]  /*19400*/  LEA.HI.X.SX32 R12, R23, R0, 0x1, P2 ;  /* 0x00000000170c7211 */ /* 0x004fc600010f0eff */
        /* <DEDUP_REMOVED lines=24> */
[----:B------:R-:W-:Y:S04]  /*19590*/  STL [R1+0x38c], R16 ;  /* 0x00038c1001007387 */ /* 0x000fe80000100800 */
[----:B------:R1:W-:Y:S01]  /*195a0*/  STL [R1+0x34c], R12 ;  /* 0x00034c0c01007387 */ /* 0x0003e20000100800 */
[----:B0-----:R-:W-:-:S05]  /*195b0*/  LEA R15, P2, R29, R2, 0x1 ;  /* 0x000000021d0f7211 */ /* 0x001fca00078408ff */
[----:B------:R0:W-:Y:S01]  /*195c0*/  STL [R1+0x394], R15 ;  /* 0x0003940f01007387 */ /* 0x0001e20000100800 */
[-C--:B-1----:R-:W-:Y:S02]  /*195d0*/  LEA.HI.X.SX32 R12, R14, R0.reuse, 0x1, P3 ;  /* 0x000000000e0c7211 */ /* 0x082fe400018f0eff */
[----:B------:R-:W-:-:S03]  /*195e0*/  LEA.HI.X.SX32 R14, R6, R0, 0x1, P4 ;  /* 0x00000000060e7211 */ /* 0x000fc600020f0eff */
[----:B------:R1:W-:Y:S01]  /*195f0*/  STL [R1+0x368], R12 ;  /* 0x0003680c01007387 */ /* 0x0003e20000100800 */
[----:B0-----:R-:W-:-:S05]  /*19600*/  LEA R15, P3, R13, R2, 0x1 ;  /* 0x000000020d0f7211 */ /* 0x001fca00078608ff */
[----:B------:R0:W-:Y:S01]  /*19610*/  STL [R1+0x39c], R15 ;  /* 0x00039c0f01007387 */ /* 0x0001e20000100800 */
[----:B-1----:R-:W-:-:S03]  /*19620*/  LEA R12, P4, R9, R2, 0x1 ;  /* 0x00000002090c7211 */ /* 0x002fc600078808ff */
        /* <DEDUP_REMOVED lines=10> */
[----:B------:R-:W-:Y:S01]  /*196d0*/  STL [R1+0x3b4], R15 ;  /* 0x0003b40f01007387 */ /* 0x000fe20000100800 */
[----:B--2---:R-:W-:-:S03]  /*196e0*/  LEA R12, P1, R10, R2, 0x1 ;  /* 0x000000020a0c7211 */ /* 0x004fc600078208ff */
[----:B------:R0:W-:Y:S01]  /*196f0*/  STL [R1+0x388], R14 ;  /* 0x0003880e01007387 */ /* 0x0001e20000100800 */
[-C--:B------:R-:W-:Y:S01]  /*19700*/  LEA.HI.X.SX32 R13, R13, R0.reuse, 0x1, P3 ;  /* 0x000000000d0d7211 */ /* 0x080fe200018f0eff */
[----:B------:R-:W-:Y:S02]  /*19710*/  IMAD R5, R11, 0x4, R4 ;  /* 0x000000040b057824 */ /* 0x000fe400078e0204 */
[----:B------:R1:W-:Y:S01]  /*19720*/  STL [R1+0x3f8], R12 ;  /* 0x0003f80c01007387 */ /* 0x0003e20000100800 */
[-C--:B0-----:R-:W-:Y:S02]  /*19730*/  LEA.HI.X.SX32 R14, R29, R0.reuse, 0x1, P2 ;  /* 0x000000001d0e7211 */ /* 0x081fe400010f0eff */
[----:B-1----:R-:W-:-:S03]  /*19740*/  LEA.HI.X.SX32 R12, R9, R0, 0x1, P4 ;  /* 0x00000000090c7211 */ /* 0x002fc600020f0eff */
[----:B------:R-:W-:Y:S01]  /*19750*/  STL [R1+0x390], R14 ;  /* 0x0003900e01007387 */ /* 0x000fe20000100800 */
[----:B------:R-:W-:Y:S01]  /*19760*/  IMAD R6, R11, 0x4, R5 ;  /* 0x000000040b067824 */ /* 0x000fe200078e0205 */
[----:B------:R-:W-:Y:S02]  /*19770*/  LEA.HI.X.SX32 R3, R3, R0, 0x1, P5 ;  /* 0x0000000003037211 */ /* 0x000fe400028f0eff */
[----:B------:R-:W-:Y:S04]  /*19780*/  STL [R1+0x398], R13 ;  /* 0x0003980d01007387 */ /* 0x000fe80000100800 */
[----:B------:R0:W-:Y:S01]  /*19790*/  STL [R1+0x3a0], R12 ;  /* 0x0003a00c01007387 */ /* 0x0001e20000100800 */
[----:B------:R-:W-:-:S03]  /*197a0*/  IMAD R7, R11, 0x4, R6 ;  /* 0x000000040b077824 */ /* 0x000fc600078e0206 */
[----:B------:R-:W-:Y:S01]  /*197b0*/  STL [R1+0x3a8], R3 ;  /* 0x0003a80301007387 */ /* 0x000fe20000100800 */
[-C--:B0-----:R-:W-:Y:S02]  /*197c0*/  LEA.HI.X.SX32 R12, R4, R0.reuse, 0x1, P0 ;  /* 0x00000000040c7211 */ /* 0x081fe400000f0eff */
[----:B------:R-:W-:Y:S01]  /*197d0*/  LEA.HI.X.SX32 R4, R10, R0, 0x1, P1 ;  /* 0x000000000a047211 */ /* 0x000fe200008f0eff */
[----:B------:R-:W-:Y:S01]  /*197e0*/  IMAD R8, R11, 0x4, R7 ;  /* 0x000000040b087824 */ /* 0x000fe200078e0207 */
[----:B------:R-:W-:Y:S01]  /*197f0*/  LEA R10, P0, R5, R2, 0x1 ;  /* 0x00000002050a7211 */ /* 0x000fe200078008ff */
[----:B------:R-:W-:Y:S04]  /*19800*/  STL [R1+0x3b0], R12 ;  /* 0x0003b00c01007387 */ /* 0x000fe80000100800 */
[----:B------:R0:W-:Y:S01]  /*19810*/  STL [R1+0x3f4], R4 ;  /* 0x0003f40401007387 */ /* 0x0001e20000100800 */
[----:B------:R-:W-:-:S03]  /*19820*/  IMAD R9, R11, 0x4, R8 ;  /* 0x000000040b097824 */ /* 0x000fc600078e0208 */
[----:B------:R-:W-:Y:S01]  /*19830*/  STL [R1+0x3bc], R10 ;  /* 0x0003bc0a01007387 */ /* 0x000fe20000100800 */
[-C--:B0-----:R-:W-:Y:S02]  /*19840*/  LEA R4, P1, R6, R2.reuse, 0x1 ;  /* 0x0000000206047211 */ /* 0x081fe400078208ff */
[----:B------:R-:W-:-:S03]  /*19850*/  LEA R12, P2, R7, R2, 0x1 ;  /* 0x00000002070c7211 */ /* 0x000fc600078408ff */
[----:B------:R0:W-:Y:S01]  /*19860*/  STL [R1+0x3c4], R4 ;  /* 0x0003c40401007387 */ /* 0x0001e20000100800 */
[----:B------:R-:W-:Y:S01]  /*19870*/  IMAD R3, R11, 0x4, R9 ;  /* 0x000000040b037824 */ /* 0x000fe200078e0209 */
[----:B------:R-:W1:Y:S01]  /*19880*/  S2R R29, SR_TID.X ;  /* 0x00000000001d7919 */ /* 0x000e620000002100 */
[-C--:B0-----:R-:W-:Y:S02]  /*19890*/  LEA.HI.X.SX32 R4, R5, R0.reuse, 0x1, P0 ;  /* 0x0000000005047211 */ /* 0x081fe400000f0eff */
[-C--:B------:R-:W-:Y:S01]  /*198a0*/  LEA.HI.X.SX32 R5, R6, R0.reuse, 0x1, P1 ;  /* 0x0000000006057211 */ /* 0x080fe200008f0eff */
[----:B------:R-:W-:Y:S01]  /*198b0*/  STL [R1+0x3cc], R12 ;  /* 0x0003cc0c01007387 */ /* 0x000fe20000100800 */
[----:B------:R-:W-:Y:S01]  /*198c0*/  LEA.HI.X.SX32 R6, R7, R0, 0x1, P2 ;  /* 0x0000000007067211 */ /* 0x000fe200010f0eff */
[----:B------:R-:W-:Y:S02]  /*198d0*/  IMAD R10, R11, 0x4, R3 ;  /* 0x000000040b0a7824 */ /* 0x000fe400078e0203 */
[----:B------:R0:W-:Y:S01]  /*198e0*/  STL [R1+0x3b8], R4 ;  /* 0x0003b80401007387 */ /* 0x0001e20000100800 */
[----:B------:R-:W-:-:S03]  /*198f0*/  LEA R7, P1, R9, R2, 0x1 ;  /* 0x0000000209077211 */ /* 0x000fc600078208ff */
[----:B------:R2:W-:Y:S04]  /*19900*/  STL [R1+0x3c0], R5 ;  /* 0x0003c00501007387 */ /* 0x0005e80000100800 */
[----:B------:R3:W-:Y:S01]  /*19910*/  STL [R1+0x3c8], R6 ;  /* 0x0003c80601007387 */ /* 0x0007e20000100800 */
[----:B0-----:R-:W-:Y:S01]  /*19920*/  IMAD R4, R11, 0x4, R10 ;  /* 0x000000040b047824 */ /* 0x001fe200078e020a */
[-C--:B--2---:R-:W-:Y:S02]  /*19930*/  LEA R5, P0, R8, R2.reuse, 0x1 ;  /* 0x0000000208057211 */ /* 0x084fe400078008ff */
[----:B---3--:R-:W-:-:S03]  /*19940*/  LEA R6, P2, R3, R2, 0x1 ;  /* 0x0000000203067211 */ /* 0x008fc600078408ff */
[----:B------:R0:W-:Y:S01]  /*19950*/  STL [R1+0x3d4], R5 ;  /* 0x0003d40501007387 */ /* 0x0001e20000100800 */
[----:B------:R-:W-:-:S03]  /*19960*/  LEA.HI.X.SX32 R8, R8, R0, 0x1, P0 ;  /* 0x0000000008087211 */ /* 0x000fc600000f0eff */
[----:B------:R2:W-:Y:S04]  /*19970*/  STL [R1+0x3dc], R7 ;  /* 0x0003dc0701007387 */ /* 0x0005e80000100800 */
[----:B------:R3:W-:Y:S01]  /*19980*/  STL [R1+0x3e4], R6 ;  /* 0x0003e40601007387 */ /* 0x0007e20000100800 */
[----:B0-----:R-:W-:Y:S01]  /*19990*/  IMAD R5, R11, 0x4, R4 ;  /* 0x000000040b057824 */ /* 0x001fe200078e0204 */
[-C--:B--2---:R-:W-:Y:S02]  /*199a0*/  LEA.HI.X.SX32 R7, R9, R0.reuse, 0x1, P1 ;  /* 0x0000000009077211 */ /* 0x084fe400008f0eff */
[----:B------:R0:W-:Y:S01]  /*199b0*/  STL [R1+0x3d0], R8 ;  /* 0x0003d00801007387 */ /* 0x0001e20000100800 */
[----:B---3--:R-:W-:Y:S01]  /*199c0*/  LEA.HI.X.SX32 R6, R3, R0, 0x1, P2 ;  /* 0x0000000003067211 */ /* 0x008fe200010f0eff */
[----:B------:R-:W-:-:S02]  /*199d0*/  IMAD R3, R11, 0x4, R5 ;  /* 0x000000040b037824 */ /* 0x000fc400078e0205 */
[----:B------:R2:W-:Y:S04]  /*199e0*/  STL [R1+0x3d8], R7 ;  /* 0x0003d80701007387 */ /* 0x0005e80000100800 */
[----:B------:R3:W-:Y:S01]  /*199f0*/  STL [R1+0x3e0], R6 ;  /* 0x0003e00601007387 */ /* 0x0007e20000100800 */
[-C--:B0-----:R-:W-:Y:S02]  /*19a00*/  LEA R8, P0, R10, R2.reuse, 0x1 ;  /* 0x000000020a087211 */ /* 0x081fe400078008ff */
[-C--:B--2---:R-:W-:Y:S02]  /*19a10*/  LEA R7, P2, R5, R2.reuse, 0x1 ;  /* 0x0000000205077211 */ /* 0x084fe400078408ff */
[-C--:B---3--:R-:W-:Y:S02]  /*19a20*/  LEA R6, P1, R4, R2.reuse, 0x1 ;  /* 0x0000000204067211 */ /* 0x088fe400078208ff */
[----:B------:R-:W-:Y:S01]  /*19a30*/  LEA R2, P3, R3, R2, 0x1 ;  /* 0x0000000203027211 */ /* 0x000fe200078608ff */
[----:B------:R-:W-:Y:S04]  /*19a40*/  STL [R1+0x3e8], R8 ;  /* 0x0003e80801007387 */ /* 0x000fe80000100800 */
[----:B------:R0:W-:Y:S04]  /*19a50*/  STL [R1+0x3ec], R6 ;  /* 0x0003ec0601007387 */ /* 0x0001e80000100800 */
[----:B------:R-:W-:Y:S04]  /*19a60*/  STL [R1+0x3f0], R7 ;  /* 0x0003f00701007387 */ /* 0x000fe80000100800 */
[----:B------:R2:W-:Y:S01]  /*19a70*/  STL [R1+0x364], R2 ;  /* 0x0003640201007387 */ /* 0x0005e20000100800 */
[----:B0-----:R-:W-:-:S02]  /*19a80*/  LEA.HI.X.SX32 R6, R10, R0, 0x1, P0 ;  /* 0x000000000a067211 */ /* 0x001fc400000f0eff */
[-C--:B--2---:R-:W-:Y:S02]  /*19a90*/  LEA.HI.X.SX32 R2, R4, R0.reuse, 0x1, P1 ;  /* 0x0000000004027211 */ /* 0x084fe400008f0eff */
[-C--:B------:R-:W-:Y:S01]  /*19aa0*/  LEA.HI.X.SX32 R4, R5, R0.reuse, 0x1, P2 ;  /* 0x0000000005047211 */ /* 0x080fe200010f0eff */
[----:B------:R-:W-:Y:S01]  /*19ab0*/  STL [R1+0x354], R6 ;  /* 0x0003540601007387 */ /* 0x000fe20000100800 */
[----:B------:R-:W-:-:S03]  /*19ac0*/  LEA.HI.X.SX32 R0, R3, R0, 0x1, P3 ;  /* 0x0000000003007211 */ /* 0x000fc600018f0eff */
[----:B------:R1:W-:Y:S04]  /*19ad0*/  STL [R1+0x358], R2 ;  /* 0x0003580201007387 */ /* 0x0003e80000100800 */
[----:B------:R-:W-:Y:S04]  /*19ae0*/  STL [R1+0x360], R4 ;  /* 0x0003600401007387 */ /* 0x000fe80000100800 */
[----:B------:R0:W-:Y:S01]  /*19af0*/  STL [R1+0x35c], R0 ;  /* 0x00035c0001007387 */ /* 0x0001e20000100800 */
[----:B-1----:R-:W-:-:S03]  /*19b00*/  IMAD.SHL.U32 R2, R29, 0x20, RZ ;  /* 0x000000201d027824 */ /* 0x002fc600078e00ff */
[----:B------:R-:W-:Y:S04]  /*19b10*/  STL [R1+0x2e0], RZ ;  /* 0x0002e0ff01007387 */ /* 0x000fe80000100800 */
[----:B------:R-:W-:Y:S04]  /*19b20*/  STL [R1+0x2e4], RZ ;  /* 0x0002e4ff01007387 */ /* 0x000fe80000100800 */
[----:B------:R-:W-:Y:S04]  /*19b30*/  STL [R1+0xc98], R2 ;  /* 0x000c980201007387 */ /* 0x000fe80000100800 */
[----:B------:R-:W-:Y:S04]  /*19b40*/  STL [R1+0x2e8], RZ ;  /* 0x0002e8ff01007387 */ /* 0x000fe80000100800 */
        /* <DEDUP_REMOVED lines=30> */
[----:B------:R-:W-:Y:S01]  /*19d30*/  STL [R1+0x264], RZ ;  /* 0x000264ff01007387 */ /* 0x000fe20000100800 */
[----:B------:R-:W-:-:S02]  /*19d40*/  USHF.R.S32.HI UR8, URZ, 0x1f, UR4 ;  /* 0x0000001fff087899 */ /* 0x000fc40008011404 */
[----:B------:R-:W-:Y:S02]  /*19d50*/  USHF.L.U32 UR6, UR6, 0x7, URZ ;  /* 0x0000000706067899 */ /* 0x000fe400080006ff */
[----:B------:R-:W-:Y:S02]  /*19d60*/  ULEA.HI UR8, UR8, UR4, URZ, 0x7 ;  /* 0x0000000408087291 */ /* 0x000fe4000f8f38ff */
[----:B------:R-:W-:Y:S02]  /*19d70*/  USHF.L.U32 UR7, UR7, 0x7, URZ ;  /* 0x0000000707077899 */ /* 0x000fe400080006ff */
[----:B------:R-:W-:Y:S02]  /*19d80*/  USHF.R.S32.HI UR4, URZ, 0x1f, UR6 ;  /* 0x0000001fff047899 */ /* 0x000fe40008011406 */
[----:B------:R-:W-:Y:S02]  /*19d90*/  USHF.L.U32 UR13, UR6, 0x1, URZ ;  /* 0x00000001060d7899 */ /* 0x000fe400080006ff */
[----:B------:R-:W-:-:S02]  /*19da0*/  USHF.R.S32.HI UR9, URZ, 0x1f, UR7 ;  /* 0x0000001fff097899 */ /* 0x000fc40008011407 */
[----:B------:R-:W-:Y:S02]  /*19db0*/  USHF.L.U32 UR12, UR7, 0x1, URZ ;  /* 0x00000001070c7899 */ /* 0x000fe400080006ff */
[----:B------:R-:W-:Y:S02]  /*19dc0*/  USHF.R.S32.HI UR8, URZ, 0x7, UR8 ;  /* 0x00000007ff087899 */ /* 0x000fe40008011408 */
[----:B------:R-:W-:Y:S01]  /*19dd0*/  USHF.L.U64.HI UR6, UR6, 0x1, UR4 ;  /* 0x0000000106067899 */ /* 0x000fe20008010204 */
[----:B------:R-:W0:Y:S01]  /*19de0*/  LDL.LU R11, [R1+0xcbc] ;  /* 0x000cbc00010b7983 */ /* 0x000e220000300800 */
[----:B------:R-:W-:-:S03]  /*19df0*/  USHF.L.U64.HI UR9, UR7, 0x1, UR9 ;  /* 0x0000000107097899 */ /* 0x000fc60008010209 */
[----:B------:R-:W-:Y:S04]  /*19e00*/  STL [R1+0x268], RZ ;  /* 0x000268ff01007387 */ /* 0x000fe80000100800 */
[----:B------:R-:W-:Y:S04]  /*19e10*/  STL [R1+0x26c], RZ ;  /* 0x00026cff01007387 */ /* 0x000fe80000100800 */
[----:B------:R-:W-:Y:S01]  /*19e20*/  STL [R1+0x250], RZ ;  /* 0x000250ff01007387 */ /* 0x000fe20000100800 */
[----:B------:R-:W1:Y:S01]  /*19e30*/  S2R R13, SR_TID.X ;  /* 0x00000000000d7919 */ /* 0x000e620000002100 */
[----:B0-----:R-:W-:-:S05]  /*19e40*/  LOP3.LUT R0, R11, 0x200, R2, 0xf8, !PT ;  /* 0x000002000b007812 */ /* 0x001fca00078ef802 */
[----:B------:R0:W-:Y:S04]  /*19e50*/  STL [R1+0x2f0], R0 ;  /* 0x0002f00001007387 */ /* 0x0001e80000100800 */
[----:B------:R2:W-:Y:S04]  /*19e60*/  STL [R1+0x254], RZ ;  /* 0x000254ff01007387 */ /* 0x0005e80000100800 */
[----:B------:R2:W-:Y:S04]  /*19e70*/  STL [R1+0x258], RZ ;  /* 0x000258ff01007387 */ /* 0x0005e80000100800 */
[----:B------:R2:W-:Y:S04]  /*19e80*/  STL [R1+0x25c], RZ ;  /* 0x00025cff01007387 */ /* 0x0005e80000100800 */
[----:B------:R-:W3:Y:S01]  /*19e90*/  LDL R11, [R1+0x1e4] ;  /* 0x0001e400010b7983 */ /* 0x000ee20000100800 */
[----:B-1----:R-:W-:Y:S01]  /*19ea0*/  LOP3.LUT R28, R13, 0x7f, RZ, 0xc0, !PT ;  /* 0x0000007f0d1c7812 */ /* 0x002fe200078ec0ff */
[----:B------:R-:W-:Y:S01]  /*19eb0*/  IMAD.SHL.U32 R29, R29, 0x2, RZ ;  /* 0x000000021d1d7824 */ /* 0x000fe200078e00ff */
[----:B0-----:R-:W-:Y:S01]  /*19ec0*/  LOP3.LUT R0, R0, 0x20, RZ, 0x3c, !PT ;  /* 0x0000002000007812 */ /* 0x001fe200078e3cff */
[----:B------:R2:W-:Y:S01]  /*19ed0*/  STL [R1+0x240], RZ ;  /* 0x000240ff01007387 */ /* 0x0005e20000100800 */
[----:B------:R-:W-:Y:S01]  /*19ee0*/  SHF.R.S32.HI R13, RZ, 0x6, R13 ;  /* 0x00000006ff0d7819 */ /* 0x000fe2000001140d */
[----:B------:R-:W-:Y:S01]  /*19ef0*/  IMAD.SHL.U32 R2, R28, 0x2, RZ ;  /* 0x000000021c027824 */ /* 0x000fe200078e00ff */
[----:B------:R-:W-:Y:S01]  /*19f00*/  UMOV UR4, URZ ;  /* 0x000000ff00047c82 */ /* 0x000fe20008000000 */
[----:B------:R2:W-:Y:S01]  /*19f10*/  STL [R1+0x244], RZ ;  /* 0x000244ff01007387 */ /* 0x0005e20000100800 */
[----:B------:R-:W-:-:S02]  /*19f20*/  SGXT R13, R13, 0x1 ;  /* 0x000000010d0d781a */ /* 0x000fc40000000200 */
[C---:B------:R-:W-:Y:S01]  /*19f30*/  LOP3.LUT R4, R2.reuse, 0x10, RZ, 0x3c, !PT ;  /* 0x0000001002047812 */ /* 0x040fe200078e3cff */
[----:B------:R2:W-:Y:S01]  /*19f40*/  STL [R1+0x248], RZ ;  /* 0x000248ff01007387 */ /* 0x0005e20000100800 */
[C---:B------:R-:W-:Y:S02]  /*19f50*/  LOP3.LUT R3, R2.reuse, 0x20, RZ, 0x3c, !PT ;  /* 0x0000002002037812 */ /* 0x040fe400078e3cff */
[C---:B------:R-:W-:Y:S01]  /*19f60*/  LOP3.LUT R4, R2.reuse, 0x30, RZ, 0x3c, !PT ;  /* 0x0000003002047812 */ /* 0x040fe200078e3cff */
[----:B------:R2:W-:Y:S01]  /*19f70*/  STL [R1+0x24c], RZ ;  /* 0x00024cff01007387 */ /* 0x0005e20000100800 */
[C---:B------:R-:W-:Y:S02]  /*19f80*/  LOP3.LUT R3, R2.reuse, 0x40, RZ, 0x3c, !PT ;  /* 0x0000004002037812 */ /* 0x040fe400078e3cff */
[C---:B------:R-:W-:Y:S01]  /*19f90*/  LOP3.LUT R3, R2.reuse, 0x50, RZ, 0x3c, !PT ;  /* 0x0000005002037812 */ /* 0x040fe200078e3cff */
[----:B------:R2:W-:Y:S01]  /*19fa0*/  STL [R1+0x230], RZ ;  /* 0x000230ff01007387 */ /* 0x0005e20000100800 */
[----:B------:R-:W-:-:S02]  /*19fb0*/  LOP3.LUT R5, R2, 0x60, RZ, 0x3c, !PT ;  /* 0x0000006002057812 */ /* 0x000fc400078e3cff */
[----:B------:R-:W-:Y:S01]  /*19fc0*/  LOP3.LUT R4, R2, 0x70, RZ, 0x3c, !PT ;  /* 0x0000007002047812 */ /* 0x000fe200078e3cff */
[----:B------:R2:W-:Y:S01]  /*19fd0*/  STL [R1+0x234], RZ ;  /* 0x000234ff01007387 */ /* 0x0005e20000100800 */
[----:B------:R-:W-:-:S03]  /*19fe0*/  LOP3.LUT R13, R13, 0x90, RZ, 0xc0, !PT ;  /* 0x000000900d0d7812 */ /* 0x000fc600078ec0ff */
[----:B------:R2:W-:Y:S01]  /*19ff0*/  STL [R1+0x238], RZ ;  /* 0x000238ff01007387 */ /* 0x0005e20000100800 */
[----:B------:R-:W-:-:S03]  /*1a000*/  LOP3.LUT R13, R13, 0x7e, R29, 0x78, !PT ;  /* 0x0000007e0d0d7812 */ /* 0x000fc600078e781d */
[----:B------:R2:W-:Y:S01]  /*1a010*/  STL [R1+0x23c], RZ ;  /* 0x00023cff01007387 */ /* 0x0005e20000100800 */
[----:B------:R-:W-:-:S03]  /*1a020*/  LOP3.LUT R3, R13, 0x20, RZ, 0x3c, !PT ;  /* 0x000000200d037812 */ /* 0x000fc600078e3cff */
[----:B------:R2:W-:Y:S04]  /*1a030*/  STL [R1+0x220], RZ ;  /* 0x000220ff01007387 */ /* 0x0005e80000100800 */
        /* <DEDUP_REMOVED lines=14> */
[----:B------:R2:W-:Y:S01]  /*1a120*/  STL [R1+0x1fc], RZ ;  /* 0x0001fcff01007387 */ /* 0x0005e20000100800 */
[----:B---3--:R-:W-:-:S05]  /*1a130*/  LOP3.LUT R2, R11, 0x40, RZ, 0x3c, !PT ;  /* 0x000000400b027812 */ /* 0x008fca00078e3cff */
[----:B------:R2:W-:Y:S04]  /*1a140*/  STL [R1+0xc44], R2 ;  /* 0x000c440201007387 */ /* 0x0005e80000100800 */
[----:B------:R2:W-:Y:S02]  /*1a150*/  STL [R1+0x2f4], R0 ;  /* 0x0002f40001007387 */ /* 0x0005e40000100800 */
.L_x_2:
[----:B-----5:R-:W3:Y:S04]  /*1a160*/  LDL R3, [R1+0x35c] ;  /* 0x00035c0001037983 */ /* 0x020ee80000100800 */
[----:B--2---:R-:W3:Y:S01]  /*1a170*/  LDL R2, [R1+0x364] ;  /* 0x0003640001027983 */ /* 0x004ee20000100800 */
[----:B------:R-:W-:Y:S01]  /*1a180*/  UIMAD UR7, UR4, -0x80, UR14 ;  /* 0xffffff80040778a4 */ /* 0x000fe2000f8e020e */
[----:B------:R-:W-:Y:S01]  /*1a190*/  PRMT R29, RZ, 0x7610, R29 ;  /* 0x00007610ff1d7816 */ /* 0x000fe2000000001d */
[----:B0-----:R-:W0:Y:S01]  /*1a1a0*/  S2R R5, SR_TID.X ;  /* 0x0000000000057919 */ /* 0x001e220000002100 */
[----:B------:R-:W-:Y:S01]  /*1a1b0*/  PRMT R16, RZ, 0x7610, R16 ;  /* 0x00007610ff107816 */ /* 0x000fe20000000010 */
[----:B------:R-:W-:Y:S04]  /*1a1c0*/  STL [R1+0x19fc], R27 ;  /* 0x0019fc1b01007387 */ /* 0x000fe80000100800 */
[----:B------:R-:W-:Y:S04]  /*1a1d0*/  STL [R1+0x19f8], R26 ;  /* 0x0019f81a01007387 */ /* 0x000fe80000100800 */
[----:B------:R-:W-:Y:S04]  /*1a1e0*/  STL [R1+0x19f4], R12 ;  /* 0x0019f40c01007387 */ /* 0x000fe80000100800 */
[----:B------:R1:W-:Y:S04]  /*1a1f0*/  STL [R1+0x19f0], R24 ;  /* 0x0019f01801007387 */ /* 0x0003e80000100800 */
[----:B------:R-:W-:Y:S04]  /*1a200*/  STL [R1+0x19ec], R25 ;  /* 0x0019ec1901007387 */ /* 0x000fe80000100800 */
[----:B------:R-:W-:Y:S01]  /*1a210*/  STL [R1+0x19e8], R23 ;  /* 0x0019e81701007387 */ /* 0x000fe20000100800 */
[----:B0-----:R-:W-:-:S02]  /*1a220*/  SHF.R.U32.HI R4, RZ, 0x5, R5 ;  /* 0x00000005ff047819 */ /* 0x001fc40000011605 */
[----:B------:R-:W-:Y:S02]  /*1a230*/  SHF.R.U32.HI R5, RZ, 0x5, R5 ;  /* 0x00000005ff057819 */ /* 0x000fe40000011605 */
[----:B------:R-:W-:Y:S02]  /*1a240*/  SGXT.U32 R4, R4, 0x2 ;  /* 0x000000020404781a */ /* 0x000fe40000000000 */
[----:B------:R-:W-:-:S04]  /*1a250*/  SGXT.U32 R5, R5, 0x2 ;  /* 0x000000020505781a */ /* 0x000fc80000000000 */
[C---:B------:R-:W-:Y:S02]  /*1a260*/  LOP3.LUT R10, R5.reuse, 0x4, RZ, 0xfc, !PT ;  /* 0x00000004050a7812 */ /* 0x040fe400078efcff */
[----:B------:R-:W-:Y:S02]  /*1a270*/  LOP3.LUT R7, R5, 0x8, RZ, 0xfc, !PT ;  /* 0x0000000805077812 */ /* 0x000fe400078efcff */
[----:B------:R-:W-:Y:S02]  /*1a280*/  ISETP.GE.AND P0, PT, R10, UR7, PT ;  /* 0x000000070a007c0c */ /* 0x000fe4000bf06270 */
[C---:B------:R-:W-:Y:S02]  /*1a290*/  LOP3.LUT R5, R4.reuse, 0xc, RZ, 0xfc, !PT ;  /* 0x0000000c04057812 */ /* 0x040fe400078efcff */
[----:B------:R-:W-:Y:S02]  /*1a2a0*/  LOP3.LUT R4, R4, 0x10, RZ, 0xfc, !PT ;  /* 0x0000001004047812 */ /* 0x000fe400078efcff */
[----:B------:R-:W-:-:S02]  /*1a2b0*/  ISETP.GE.AND P2, PT, R5, UR7, PT ;  /* 0x0000000705007c0c */ /* 0x000fc4000bf46270 */
[----:B------:R-:W2:Y:S01]  /*1a2c0*/  LDL R5, [R1+0x360] ;  /* 0x0003600001057983 */ /* 0x000ea20000100800 */
[----:B------:R-:W-:Y:S02]  /*1a2d0*/  ISETP.GE.AND P3, PT, R4, UR7, PT ;  /* 0x0000000704007c0c */ /* 0x000fe4000bf66270 */
[----:B------:R-:W-:Y:S01]  /*1a2e0*/  ISETP.GE.AND P1, PT, R7, UR7, PT ;  /* 0x0000000707007c0c */ /* 0x000fe2000bf26270 */
[----:B------:R-:W4:Y:S04]  /*1a2f0*/  LDL R4, [R1+0x3f0] ;  /* 0x0003f00001047983 */ /* 0x000f280000100800 */
[----:B---3--:R2:W3:Y:S01]  /*1a300*/  @!P0 LDG.E.U16 R29, desc[UR10][R2.64] ;  /* 0x0000000a021d8981 */ /* 0x0084e2000c1e1500 */
[----:B------:R-:W0:Y:S02]  /*1a310*/  S2R R7, SR_TID.X ;  /* 0x0000000000077919 */ /* 0x000e240000002100 */
[----:B0-----:R-:W-:-:S04]  /*1a320*/  SHF.R.U32.HI R7, RZ, 0x5, R7 ;  /* 0x00000005ff077819 */ /* 0x001fc80000011607 */
[----:B------:R-:W-:-:S04]  /*1a330*/  SGXT.U32 R7, R7, 0x2 ;  /* 0x000000020707781a */ /* 0x000fc80000000000 */
[----:B------:R-:W-:-:S04]  /*1a340*/  LOP3.LUT R7, R7, 0x14, RZ, 0xfc, !PT ;  /* 0x0000001407077812 */ /* 0x000fc800078efcff */
[----:B------:R-:W-:Y:S01]  /*1a350*/  ISETP.GE.AND P0, PT, R7, UR7, PT ;  /* 0x0000000707007c0c */ /* 0x000fe2000bf06270 */
[----:B--2---:R-:W-:Y:S02]  /*1a360*/  @!P1 IMAD.MOV.U32 R3, RZ, RZ, R5 ;  /* 0x000000ffff039224 */ /* 0x004fe400078e0005 */
[----:B----4-:R-:W-:-:S05]  /*1a370*/  @!P1 IMAD.MOV.U32 R2, RZ, RZ, R4 ;  /* 0x000000ffff029224 */ /* 0x010fca00078e0004 */
[----:B------:R0:W2:Y:S04]  /*1a380*/  @!P1 LDG.E.U16 R16, desc[UR10][R2.64] ;  /* 0x0000000a02109981 */ /* 0x0000a8000c1e1500 */
[----:B---3--:R-:W-:Y:S04]  /*1a390*/  STL [R1+0x18e4], R29 ;  /* 0x0018e41d01007387 */ /* 0x008fe80000100800 */
[----:B------:R-:W-:Y:S04]  /*1a3a0*/  STL [R1+0x18e8], R29 ;  /* 0x0018e81d01007387 */ /* 0x000fe80000100800 */
        /* <DEDUP_REMOVED lines=53> */
[----:B------:R-:W3:Y:S04]  /*1a700*/  LDL R7, [R1+0x358] ;  /* 0x0003580001077983 */ /* 0x000ee80000100800 */
[----:B------:R-:W4:Y:S04]  /*1a710*/  LDL R5, [R1+0x3ec] ;  /* 0x0003ec0001057983 */ /* 0x000f280000100800 */
[----:B-1----:R-:W4:Y:S04]  /*1a720*/  LDL R24, [R1+0x354] ;  /* 0x0003540001187983 */ /* 0x002f280000100800 */
[----:B------:R-:W4:Y:S04]  /*1a730*/  LDL R14, [R1+0x3e8] ;  /* 0x0003e800010e7983 */ /* 0x000f280000100800 */
[----:B------:R-:W4:Y:S04]  /*1a740*/  LDL R11, [R1+0x3e0] ;  /* 0x0003e000010b7983 */ /* 0x000f280000100800 */
[----:B------:R-:W4:Y:S01]  /*1a750*/  LDL R10, [R1+0x3e4] ;  /* 0x0003e400010a7983 */ /* 0x000f220000100800 */
[----:B------:R-:W1:Y:S02]  /*1a760*/  S2R R4, SR_TID.X ;  /* 0x0000000000047919 */ /* 0x000e640000002100 */
[----:B-1----:R-:W-:-:S04]  /*1a770*/  SHF.R.U32.HI R4, RZ, 0x5, R4 ;  /* 0x00000005ff047819 */ /* 0x002fc80000011604 */
[----:B------:R-:W-:-:S04]  /*1a780*/  SGXT.U32 R4, R4, 0x2 ;  /* 0x000000020404781a */ /* 0x000fc80000000000 */
[----:B0-----:R-:W-:Y:S02]  /*1a790*/  LOP3.LUT R3, R4, 0x18, RZ, 0xfc, !PT ;  /* 0x0000001804037812 */ /* 0x001fe400078efcff */
[----:B------:R-:W0:Y:S01]  /*1a7a0*/  S2R R4, SR_TID.X ;  /* 0x0000000000047919 */ /* 0x000e220000002100 */
[----:B------:R-:W-:Y:S02]  /*1a7b0*/  PRMT R27, RZ, 0x7610, R27 ;  /* 0x00007610ff1b7816 */ /* 0x000fe4000000001b */
[----:B------:R-:W-:Y:S02]  /*1a7c0*/  ISETP.GE.AND P1, PT, R3, UR7, PT ;  /* 0x0000000703007c0c */ /* 0x000fe4000bf26270 */
[----:B0-----:R-:W-:-:S04]  /*1a7d0*/  SHF.R.U32.HI R4, RZ, 0x5, R4 ;  /* 0x00000005ff047819 */ /* 0x001fc80000011604 */
[----:B------:R-:W-:Y:S02]  /*1a7e0*/  SGXT.U32 R4, R4, 0x2 ;  /* 0x000000020404781a */ /* 0x000fe40000000000 */
[----:B------:R-:W-:Y:S01]  /*1a7f0*/  PRMT R17, RZ, 0x7610, R17 ;  /* 0x00007610ff117816 */ /* 0x000fe20000000011 */
[----:B--2---:R-:W-:Y:S01]  /*1a800*/  STL [R1+0x1910], R16 ;  /* 0x0019101001007387 */ /* 0x004fe20000100800 */
[----:B------:R-:W-:-:S03]  /*1a810*/  PRMT R26, RZ, 0x7610, R26 ;  /* 0x00007610ff1a7816 */ /* 0x000fc6000000001a */
        /* <DEDUP_REMOVED lines=8> */
[----:B------:R-:W-:Y:S01]  /*1a8a0*/  STL [R1+0x19e0], R16 ;  /* 0x0019e01001007387 */ /* 0x000fe20000100800 */
[----:B---3--:R-:W-:-:S03]  /*1a8b0*/  @!P2 IMAD.MOV.U32 R3, RZ, RZ, R7 ;  /* 0x000000ffff03a224 */ /* 0x008fc600078e0007 */
[----:B------:R-:W2:Y:S01]  /*1a8c0*/  LDL R7, [R1+0x3d8] ;  /* 0x0003d80001077983 */ /* 0x000ea20000100800 */
[----:B----4-:R-:W-:-:S03]  /*1a8d0*/  @!P2 IMAD.MOV.U32 R2, RZ, RZ, R5 ;  /* 0x000000ffff02a224 */ /* 0x010fc600078e0005 */
[----:B------:R-:W3:Y:S04]  /*1a8e0*/  LDL R5, [R1+0x3dc] ;  /* 0x0003dc0001057983 */ /* 0x000ee80000100800 */
[----:B------:R0:W4:Y:S02]  /*1a8f0*/  @!P2 LDG.E.U16 R27, desc[UR10][R2.64] ;  /* 0x0000000a021ba981 */ /* 0x000124000c1e1500 */
[----:B0-----:R-:W-:Y:S02]  /*1a900*/  LOP3.LUT R3, R4, 0x1c, RZ, 0xfc, !PT ;  /* 0x0000001c04037812 */ /* 0x001fe400078efcff */
[----:B------:R-:W0:Y:S01]  /*1a910*/  S2R R4, SR_TID.X ;  /* 0x0000000000047919 */ /* 0x000e220000002100 */
[----:B------:R-:W-:Y:S01]  /*1a920*/  @!P3 IMAD.MOV.U32 R2, RZ, RZ, R14 ;  /* 0x000000ffff02b224 */ /* 0x000fe200078e000e */
[----:B------:R-:W-:Y:S01]  /*1a930*/  ISETP.GE.AND P2, PT, R3, UR7, PT ;  /* 0x0000000703007c0c */ /* 0x000fe2000bf46270 */
[----:B------:R-:W-:-:S05]  /*1a940*/  @!P3 IMAD.MOV.U32 R3, RZ, RZ, R24 ;  /* 0x000000ffff03b224 */ /* 0x000fca00078e0018 */
[----:B------:R1:W3:Y:S02]  /*1a950*/  @!P3 LDG.E.U16 R17, desc[UR10][R2.64] ;  /* 0x0000000a0211b981 */ /* 0x0002e4000c1e1500 */
[----:B-1----:R-:W-:Y:S01]  /*1a960*/  @!P0 IMAD.MOV.U32 R2, RZ, RZ, R10 ;  /* 0x000000ffff028224 */ /* 0x002fe200078e000a */
[----:B0-----:R-:W-:-:S04]  /*1a970*/  SHF.R.U32.HI R4, RZ, 0x5, R4 ;  /* 0x00000005ff047819 */ /* 0x001fc80000011604 */
[----:B------:R-:W-:-:S04]  /*1a980*/  SGXT.U32 R4, R4, 0x2 ;  /* 0x000000020404781a */ /* 0x000fc80000000000 */
[----:B------:R-:W-:-:S04]  /*1a990*/  LOP3.LUT R3, R4, 0x20, RZ, 0xfc, !PT ;  /* 0x0000002004037812 */ /* 0x000fc800078efcff */
[----:B------:R-:W-:Y:S01]  /*1a9a0*/  ISETP.GE.AND P3, PT, R3, UR7, PT ;  /* 0x0000000703007c0c */ /* 0x000fe2000bf66270 */
[----:B------:R-:W-:-:S05]  /*1a9b0*/  @!P0 IMAD.MOV.U32 R3, RZ, RZ, R11 ;  /* 0x000000ffff038224 */ /* 0x000fca00078e000b */
[----:B------:R0:W3:Y:S01]  /*1a9c0*/  @!P0 LDG.E.U16 R26, desc[UR10][R2.64] ;  /* 0x0000000a021a8981 */ /* 0x0000e2000c1e1500 */
[----:B------:R-:W1:Y:S02]  /*1a9d0*/  S2R R4, SR_TID.X ;  /* 0x0000000000047919 */ /* 0x000e640000002100 */
[----:B-1----:R-:W-:-:S04]  /*1a9e0*/  SHF.R.U32.HI R4, RZ, 0x5, R4 ;  /* 0x00000005ff047819 */ /* 0x002fc80000011604 */
[----:B------:R-:W-:-:S04]  /*1a9f0*/  SGXT.U32 R4, R4, 0x2 ;  /* 0x000000020404781a */ /* 0x000fc80000000000 */
[----:B0-----:R-:W-:Y:S02]  /*1aa00*/  LOP3.LUT R3, R4, 0x24, RZ, 0xfc, !PT ;  /* 0x0000002404037812 */ /* 0x001fe400078efcff */
[----:B------:R-:W0:Y:S02]  /*1aa10*/  S2R R4, SR_TID.X ;  /* 0x0000000000047919 */ /* 0x000e240000002100 */
[----:B------:R-:W-:Y:S01]  /*1aa20*/  ISETP.GE.AND P0, PT, R3, UR7, PT ;  /* 0x0000000703007c0c */ /* 0x000fe2000bf06270 */
[----:B--2---:R-:W-:Y:S01]  /*1aa30*/  @!P1 IMAD.MOV.U32 R3, RZ, RZ, R7 ;  /* 0x000000ffff039224 */ /* 0x004fe200078e0007 */
[----:B----4-:R1:W-:Y:S01]  /*1aa40*/  STL [R1], R27 ;  /* 0x0000001b01007387 */ /* 0x0103e20000100800 */
[----:B---3--:R-:W-:Y:S01]  /*1aa50*/  @!P1 IMAD.MOV.U32 R2, RZ, RZ, R5 ;  /* 0x000000ffff029224 */ /* 0x008fe200078e0005 */
[----:B0-----:R-:W-:Y:S02]  /*1aa60*/  SHF.R.U32.HI R7, RZ, 0x5, R4 ;  /* 0x00000005ff077819 */ /* 0x001fe40000011604 */
[----:B-1----:R-:W2:Y:S04]  /*1aa70*/  LDL.LU R27, [R1+0x19fc] ;  /* 0x0019fc00011b7983 */ /* 0x002ea80000300800 */
[----:B------:R-:W3:Y:S04]  /*1aa80*/  LDL R24, [R1+0x3d0] ;  /* 0x0003d00001187983 */ /* 0x000ee80000100800 */
[----:B------:R-:W4:Y:S04]  /*1aa90*/  LDL R14, [R1+0x3d4] ;  /* 0x0003d400010e7983 */ /* 0x000f280000100800 */
[----:B------:R-:W2:Y:S04]  /*1aaa0*/  LDL R11, [R1+0x3c8] ;  /* 0x0003c800010b7983 */ /* 0x000ea80000100800 */
[----:B------:R-:W2:Y:S04]  /*1aab0*/  LDL R10, [R1+0x3cc] ;  /* 0x0003cc00010a7983 */ /* 0x000ea80000100800 */
[----:B------:R0:W-:Y:S04]  /*1aac0*/  STL [R1+0x8], R26 ;  /* 0x0000081a01007387 */ /* 0x0001e80000100800 */
[----:B0-----:R-:W2:Y:S04]  /*1aad0*/  LDL.LU R26, [R1+0x19f8] ;  /* 0x0019f800011a7983 */ /* 0x001ea80000300800 */
[----:B------:R-:W2:Y:S04]  /*1aae0*/  LDL R5, [R1+0x3c0] ;  /* 0x0003c00001057983 */ /* 0x000ea80000100800 */
[----:B------:R-:W2:Y:S01]  /*1aaf0*/  LDL R4, [R1+0x3c4] ;  /* 0x0003c40001047983 */ /* 0x000ea20000100800 */
[----:B------:R-:W-:-:S02]  /*1ab00*/  PRMT R18, RZ, 0x7610, R18 ;  /* 0x00007610ff127816 */ /* 0x000fc40000000012 */
[----:B------:R-:W-:-:S04]  /*1ab10*/  SGXT.U32 R7, R7, 0x2 ;  /* 0x000000020707781a */ /* 0x000fc80000000000 */
[----:B------:R0:W2:Y:S01]  /*1ab20*/  @!P1 LDG.E.U16 R18, desc[UR10][R2.64] ;  /* 0x0000000a02129981 */ /* 0x0000a2000c1e1500 */
[----:B------:R-:W-:Y:S02]  /*1ab30*/  PRMT R15, RZ, 0x7610, R15 ;  /* 0x00007610ff0f7816 */ /* 0x000fe4000000000f */
[----:B------:R-:W-:Y:S02]  /*1ab40*/  PRMT R12, RZ, 0x7610, R12 ;  /* 0x00007610ff0c7816 */ /* 0x000fe4000000000c */
[----:B0-----:R-:W-:-:S04]  /*1ab50*/  LOP3.LUT R3, R7, 0x28, RZ, 0xfc, !PT ;  /* 0x0000002807037812 */ /* 0x001fc800078efcff */
[----:B------:R-:W-:Y:S01]  /*1ab60*/  ISETP.GE.AND P1, PT, R3, UR7, PT ;  /* 0x0000000703007c0c */ /* 0x000fe2000bf26270 */
[----:B---3--:R-:W-:Y:S02]  /*1ab70*/  @!P2 IMAD.MOV.U32 R3, RZ, RZ, R24 ;  /* 0x000000ffff03a224 */ /* 0x008fe400078e0018 */
[----:B----4-:R-:W-:Y:S01]  /*1ab80*/  @!P2 IMAD.MOV.U32 R2, RZ, RZ, R14 ;  /* 0x000000ffff02a224 */ /* 0x010fe200078e000e */
[----:B--2---:R-:W2:Y:S04]  /*1ab90*/  @!P0 LDG.E.U16 R12, desc[UR10][R4.64] ;  /* 0x0000000a040c8981 */ /* 0x004ea8000c1e1500 */
[----:B------:R0:W3:Y:S01]  /*1aba0*/  @!P2 LDG.E.U16 R15, desc[UR10][R2.64] ;  /* 0x0000000a020fa981 */ /* 0x0000e2000c1e1500 */
[----:B------:R-:W1:Y:S01]  /*1abb0*/  S2R R7, SR_TID.X ;  /* 0x0000000000077919 */ /* 0x000e620000002100 */
[----:B------:R-:W-:-:S02]  /*1abc0*/  PRMT R19, RZ, 0x7610, R19 ;  /* 0x00007610ff137816 */ /* 0x000fc40000000013 */
[----:B------:R-:W4:Y:S01]  /*1abd0*/  LDL R24, [R1+0x3bc] ;  /* 0x0003bc0001187983 */ /* 0x000f220000100800 */
[----:B0-----:R-:W-:Y:S01]  /*1abe0*/  @!P3 IMAD.MOV.U32 R2, RZ, RZ, R10 ;  /* 0x000000ffff02b224 */ /* 0x001fe200078e000a */
[--C-:B-1----:R-:W-:Y:S02]  /*1abf0*/  SHF.R.U32.HI R14, RZ, 0x5, R7.reuse ;  /* 0x00000005ff0e7819 */ /* 0x102fe40000011607 */
[----:B------:R-:W-:-:S04]  /*1ac00*/  SHF.R.U32.HI R7, RZ, 0x5, R7 ;  /* 0x00000005ff077819 */ /* 0x000fc80000011607 */
[----:B------:R-:W-:-:S04]  /*1ac10*/  SGXT.U32 R7, R7, 0x2 ;  /* 0x000000020707781a */ /* 0x000fc80000000000 */
[----:B------:R-:W-:Y:S02]  /*1ac20*/  LOP3.LUT R10, R7, 0x30, RZ, 0xfc, !PT ;  /* 0x00000030070a7812 */ /* 0x000fe400078efcff */
[----:B------:R-:W0:Y:S01]  /*1ac30*/  S2R R7, SR_TID.X ;  /* 0x0000000000077919 */ /* 0x000e220000002100 */
[----:B------:R-:W-:Y:S01]  /*1ac40*/  SGXT.U32 R14, R14, 0x2 ;  /* 0x000000020e0e781a */ /* 0x000fe20000000000 */
[----:B------:R-:W-:-:S03]  /*1ac50*/  @!P3 IMAD.MOV.U32 R3, RZ, RZ, R11 ;  /* 0x000000ffff03b224 */ /* 0x000fc600078e000b */
[----:B------:R-:W-:Y:S02]  /*1ac60*/  LOP3.LUT R14, R14, 0x2c, RZ, 0xfc, !PT ;  /* 0x0000002c0e0e7812 */ /* 0x000fe400078efcff */
[----:B------:R1:W4:Y:S01]  /*1ac70*/  @!P3 LDG.E.U16 R19, desc[UR10][R2.64] ;  /* 0x0000000a0213b981 */ /* 0x000322000c1e1500 */
[----:B------:R-:W-:Y:S02]  /*1ac80*/  ISETP.GE.AND P3, PT, R10, UR7, PT ;  /* 0x000000070a007c0c */ /* 0x000fe4000bf66270 */
[----:B------:R-:W-:Y:S02]  /*1ac90*/  ISETP.GE.AND P2, PT, R14, UR7, PT ;  /* 0x000000070e007c0c */ /* 0x000fe4000bf46270 */
[----:B0-----:R-:W-:Y:S01]  /*1aca0*/  SHF.R.U32.HI R11, RZ, 0x5, R7 ;  /* 0x00000005ff0b7819 */ /* 0x001fe20000011607 */
[----:B---3--:R0:W-:Y:S04]  /*1acb0*/  STL [R1+0x2c], R15 ;  /* 0x00002c0f01007387 */ /* 0x0081e80000100800 */
[----:B------:R-:W3:Y:S04]  /*1acc0*/  LDL R14, [R1+0x3ac] ;  /* 0x0003ac00010e7983 */ /* 0x000ee80000100800 */
[----:B------:R-:W3:Y:S04]  /*1acd0*/  LDL R10, [R1+0x3a0] ;  /* 0x0003a000010a7983 */ /* 0x000ee80000100800 */
[----:B0-----:R-:W3:Y:S04]  /*1ace0*/  LDL R15, [R1+0x3a8] ;  /* 0x0003a800010f7983 */ /* 0x001ee80000100800 */
[----:B------:R-:W3:Y:S04]  /*1acf0*/  LDL R7, [R1+0x3a4] ;  /* 0x0003a40001077983 */ /* 0x000ee80000100800 */
[----:B--2---:R0:W-:Y:S04]  /*1ad00*/  STL [R1+0x48], R12 ;  /* 0x0000480c01007387 */ /* 0x0041e80000100800 */
[----:B0-----:R-:W2:Y:S04]  /*1ad10*/  LDL.LU R12, [R1+0x19f4] ;  /* 0x0019f400010c7983 */ /* 0x001ea80000300800 */
[----:B------:R-:W2:Y:S01]  /*1ad20*/  LDL R5, [R1+0x3b8] ;  /* 0x0003b80001057983 */ /* 0x000ea20000100800 */
[----:B-1----:R-:W-:Y:S01]  /*1ad30*/  PRMT R2, RZ, 0x7610, R2 ;  /* 0x00007610ff027816 */ /* 0x002fe20000000002 */
[----:B----4-:R-:W-:-:S05]  /*1ad40*/  @!P1 IMAD.MOV.U32 R4, RZ, RZ, R24 ;  /* 0x000000ffff049224 */ /* 0x010fca00078e0018 */
[----:B--2---:R0:W2:Y:S04]  /*1ad50*/  @!P1 LDG.E.U16 R2, desc[UR10][R4.64] ;  /* 0x0000000a04029981 */ /* 0x0040a8000c1e1500 */
[----:B------:R-:W0:Y:S04]  /*1ad60*/  LDL R4, [R1+0x3b0] ;  /* 0x0003b00001047983 */ /* 0x000e280000100800 */
[----:B------:R-:W0:Y:S01]  /*1ad70*/  LDL R5, [R1+0x3b4] ;  /* 0x0003b40001057983 */ /* 0x000e220000100800 */
[----:B------:R-:W-:Y:S02]  /*1ad80*/  PRMT R13, RZ, 0x7610, R13 ;  /* 0x00007610ff0d7816 */ /* 0x000fe4000000000d */
[----:B------:R-:W-:-:S04]  /*1ad90*/  SGXT.U32 R11, R11, 0x2 ;  /* 0x000000020b0b781a */ /* 0x000fc80000000000 */
[----:B------:R-:W-:-:S04]  /*1ada0*/  LOP3.LUT R11, R11, 0x34, RZ, 0xfc, !PT ;  /* 0x000000340b0b7812 */ /* 0x000fc800078efcff */
[----:B------:R-:W-:Y:S02]  /*1adb0*/  ISETP.GE.AND P4, PT, R11, UR7, PT ;  /* 0x000000070b007c0c */ /* 0x000fe4000bf86270 */
[----:B------:R-:W1:Y:S01]  /*1adc0*/  S2R R11, SR_TID.X ;  /* 0x00000000000b7919 */ /* 0x000e620000002100 */
[----:B0-----:R-:W-:-:S04]  /*1add0*/  @!P2 LOP3.LUT R5, R5, R4, RZ, 0x3c, !PT ;  /* 0x000000040505a212 */ /* 0x001fc800078e3cff */
[----:B------:R-:W-:-:S04]  /*1ade0*/  @!P2 LOP3.LUT R4, R5, R4, RZ, 0x3c, !PT ;  /* 0x000000040504a212 */ /* 0x000fc800078e3cff */
[----:B------:R-:W-:-:S05]  /*1adf0*/  @!P2 LOP3.LUT R5, R5, R4, RZ, 0x3c, !PT ;  /* 0x000000040505a212 */ /* 0x000fca00078e3cff */
[----:B------:R0:W4:Y:S01]  /*1ae00*/  @!P2 LDG.E.U16 R13, desc[UR10][R4.64] ;  /* 0x0000000a040da981 */ /* 0x000122000c1e1500 */
[--C-:B-1----:R-:W-:Y:S02]  /*1ae10*/  SHF.R.U32.HI R24, RZ, 0x5, R11.reuse ;  /* 0x00000005ff187819 */ /* 0x102fe4000001160b */
[----:B------:R-:W-:-:S04]  /*1ae20*/  SHF.R.U32.HI R11, RZ, 0x5, R11 ;  /* 0x00000005ff0b7819 */ /* 0x000fc8000001160b */
[----:B------:R-:W-:Y:S02]  /*1ae30*/  SGXT.U32 R11, R11, 0x2 ;  /* 0x000000020b0b781a */ /* 0x000fe40000000000 */
[----:B------:R-:W-:Y:S02]  /*1ae40*/  SGXT.U32 R24, R24, 0x2 ;  /* 0x000000021818781a */ /* 0x000fe40000000000 */
[----:B0-----:R-:W-:Y:S01]  /*1ae50*/  LOP3.LUT R5, R11, 0x3c, RZ, 0xfc, !PT ;  /* 0x0000003c0b057812 */ /* 0x001fe200078efcff */
[----:B---3--:R-:W-:Y:S01]  /*1ae60*/  @!P3 IMAD.MOV.U32 R4, RZ, RZ, R14 ;  /* 0x000000ffff04b224 */ /* 0x008fe200078e000e */
[----:B------:R-:W-:Y:S02]  /*1ae70*/  LOP3.LUT R24, R24, 0x38, RZ, 0xfc, !PT ;  /* 0x0000003818187812 */ /* 0x000fe400078efcff */
[----:B------:R-:W-:Y:S02]  /*1ae80*/  PRMT R0, RZ, 0x7610, R0 ;  /* 0x00007610ff007816 */ /* 0x000fe40000000000 */
[----:B------:R-:W-:Y:S01]  /*1ae90*/  ISETP.GE.AND P1, PT, R5, UR7, PT ;  /* 0x0000000705007c0c */ /* 0x000fe2000bf26270 */
[----:B------:R-:W-:Y:S01]  /*1aea0*/  @!P3 IMAD.MOV.U32 R5, RZ, RZ, R15 ;  /* 0x000000ffff05b224 */ /* 0x000fe200078e000f */
[----:B------:R-:W-:-:S02]  /*1aeb0*/  ISETP.GE.AND P0, PT, R24, UR7, PT ;  /* 0x0000000718007c0c */ /* 0x000fc4000bf06270 */
[----:B------:R-:W3:Y:S01]  /*1aec0*/  LDL.LU R24, [R1+0x19f0] ;  /* 0x0019f00001187983 */ /* 0x000ee20000300800 */
[----:B------:R-:W-:-:S03]  /*1aed0*/  PRMT R8, RZ, 0x7610, R8 ;  /* 0x00007610ff087816 */ /* 0x000fc60000000008 */
[----:B------:R0:W2:Y:S02]  /*1aee0*/  @!P3 LDG.E.U16 R0, desc[UR10][R4.64] ;  /* 0x0000000a0400b981 */ /* 0x0000a4000c1e1500 */
[----:B0-----:R-:W-:Y:S02]  /*1aef0*/  @!P4 IMAD.MOV.U32 R4, RZ, RZ, R7 ;  /* 0x000000ffff04c224 */ /* 0x001fe400078e0007 */
[----:B------:R-:W-:-:S05]  /*1af00*/  @!P4 IMAD.MOV.U32 R5, RZ, RZ, R10 ;  /* 0x000000ffff05c224 */ /* 0x000fca00078e000a */
[----:B------:R-:W2:Y:S04]  /*1af10*/  @!P4 LDG.E.U16 R8, desc[UR10][R4.64] ;  /* 0x0000000a0408c981 */ /* 0x000ea8000c1e1500 */
[----:B----4-:R0:W-:Y:S04]  /*1af20*/  STL [R1+0x44], R13 ;  /* 0x0000440d01007387 */ /* 0x0101e80000100800 */
[----:B------:R-:W4:Y:S01]  /*1af30*/  LDL R5, [R1+0x398] ;  /* 0x0003980001057983 */ /* 0x000f220000100800 */
[----:B------:R-:W-:Y:S02]  /*1af40*/  LOP3.LUT R11, R11, 0x40, RZ, 0xfc, !PT ;  /* 0x000000400b0b7812 */ /* 0x000fe400078efcff */
[----:B------:R-:W-:Y:S01]  /*1af50*/  PRMT R20, RZ, 0x7610, R20 ;  /* 0x00007610ff147816 */ /* 0x000fe20000000014 */
[----:B------:R-:W3:Y:S04]  /*1af60*/  LDL R15, [R1+0x388] ;  /* 0x00038800010f7983 */ /* 0x000ee80000100800 */
[----:B0-----:R-:W3:Y:S01]  /*1af70*/  LDL R13, [R1+0x39c] ;  /* 0x00039c00010d7983 */ /* 0x001ee20000100800 */
[----:B------:R-:W-:-:S03]  /*1af80*/  ISETP.GE.AND P2, PT, R11, UR7, PT ;  /* 0x000000070b007c0c */ /* 0x000fc6000bf46270 */
[----:B------:R-:W4:Y:S04]  /*1af90*/  LDL R14, [R1+0x38c] ;  /* 0x00038c00010e7983 */ /* 0x000f280000100800 */
[----:B------:R-:W4:Y:S04]  /*1afa0*/  LDL R11, [R1+0x380] ;  /* 0x00038000010b7983 */ /* 0x000f280000100800 */
[----:B------:R-:W4:Y:S04]  /*1afb0*/  LDL R10, [R1+0x384] ;  /* 0x00038400010a7983 */ /* 0x000f280000100800 */
[----:B--2---:R0:W-:Y:S01]  /*1afc0*/  STL [R1+0x3c], R8 ;  /* 0x00003c0801007387 */ /* 0x0041e20000100800 */
[----:B---3--:R-:W-:-:S05]  /*1afd0*/  @!P0 IMAD.MOV.U32 R4, RZ, RZ, R13 ;  /* 0x000000ffff048224 */ /* 0x008fca00078e000d */
[----:B----4-:R1:W2:Y:S04]  /*1afe0*/  @!P0 LDG.E.U16 R20, desc[UR10][R4.64] ;  /* 0x0000000a04148981 */ /* 0x0102a8000c1e1500 */
[----:B------:R-:W1:Y:S04]  /*1aff0*/  LDL R4, [R1+0x390] ;  /* 0x0003900001047983 */ /* 0x000e680000100800 */
[----:B------:R-:W1:Y:S01]  /*1b000*/  LDL R5, [R1+0x394] ;  /* 0x0003940001057983 */ /* 0x000e620000100800 */
[----:B------:R-:W-:Y:S01]  /*1b010*/  PRMT R25, RZ, 0x7610, R25 ;  /* 0x00007610ff197816 */ /* 0x000fe20000000019 */
[----:B------:R-:W3:Y:S01]  /*1b020*/  S2R R7, SR_TID.X ;  /* 0x0000000000077919 */ /* 0x000ee20000002100 */
[----:B------:R-:W-:-:S02]  /*1b030*/  PRMT R21, RZ, 0x7610, R21 ;  /* 0x00007610ff157816 */ /* 0x000fc40000000015 */
[----:B------:R-:W-:Y:S02]  /*1b040*/  PRMT R6, RZ, 0x7610, R6 ;  /* 0x00007610ff067816 */ /* 0x000fe40000000006 */
[----:B---3--:R-:W-:-:S04]  /*1b050*/  SHF.R.U32.HI R7, RZ, 0x5, R7 ;  /* 0x00000005ff077819 */ /* 0x008fc80000011607 */
[----:B------:R-:W-:-:S04]  /*1b060*/  SGXT.U32 R7, R7, 0x2 ;  /* 0x000000020707781a */ /* 0x000fc80000000000 */
[----:B0-----:R-:W-:-:S04]  /*1b070*/  LOP3.LUT R8, R7, 0x44, RZ, 0xfc, !PT ;  /* 0x0000004407087812 */ /* 0x001fc800078efcff */
[----:B------:R-:W-:Y:S02]  /*1b080*/  ISETP.GE.AND P3, PT, R8, UR7, PT ;  /* 0x0000000708007c0c */ /* 0x000fe4000bf66270 */
[----:B------:R-:W-:Y:S01]  /*1b090*/  LOP3.LUT R7, R7, 0x48, RZ, 0xfc, !PT ;  /* 0x0000004807077812 */ /* 0x000fe200078efcff */
[----:B------:R-:W3:Y:S03]  /*1b0a0*/  LDL R8, [R1+0x378] ;  /* 0x0003780001087983 */ /* 0x000ee60000100800 */
[----:B------:R-:W-:Y:S02]  /*1b0b0*/  ISETP.GE.AND P4, PT, R7, UR7, PT ;  /* 0x0000000707007c0c */ /* 0x000fe4000bf86270 */
[----:B------:R-:W4:Y:S01]  /*1b0c0*/  LDL R7, [R1+0x37c] ;  /* 0x00037c0001077983 */ /* 0x000f220000100800 */
[----:B-1----:R-:W-:-:S04]  /*1b0d0*/  @!P1 LOP3.LUT R5, R5, R4, RZ, 0x3c, !PT ;  /* 0x0000000405059212 */ /* 0x002fc800078e3cff */
[----:B------:R-:W-:-:S04]  /*1b0e0*/  @!P1 LOP3.LUT R4, R5, R4, RZ, 0x3c, !PT ;  /* 0x0000000405049212 */ /* 0x000fc800078e3cff */
[----:B------:R-:W-:-:S05]  /*1b0f0*/  @!P1 LOP3.LUT R5, R5, R4, RZ, 0x3c, !PT ;  /* 0x0000000405059212 */ /* 0x000fca00078e3cff */
[----:B------:R0:W2:Y:S02]  /*1b100*/  @!P1 LDG.E.U16 R25, desc[UR10][R4.64] ;  /* 0x0000000a04199981 */ /* 0x0000a4000c1e1500 */
[----:B0-----:R-:W0:Y:S01]  /*1b110*/  S2R R5, SR_TID.X ;  /* 0x0000000000057919 */ /* 0x001e220000002100 */
[----:B------:R-:W-:Y:S01]  /*1b120*/  @!P2 IMAD.MOV.U32 R4, RZ, RZ, R14 ;  /* 0x000000ffff04a224 */ /* 0x000fe200078e000e */
[----:B0-----:R-:W-:-:S04]  /*1b130*/  SHF.R.U32.HI R5, RZ, 0x5, R5 ;  /* 0x00000005ff057819 */ /* 0x001fc80000011605 */
[----:B------:R-:W-:-:S04]  /*1b140*/  SGXT.U32 R5, R5, 0x2 ;  /* 0x000000020505781a */ /* 0x000fc80000000000 */
[----:B------:R-:W-:-:S04]  /*1b150*/  LOP3.LUT R5, R5, 0x4c, RZ, 0xfc, !PT ;  /* 0x0000004c05057812 */ /* 0x000fc800078efcff */
[----:B------:R-:W-:Y:S01]  /*1b160*/  ISETP.GE.AND P0, PT, R5, UR7, PT ;  /* 0x0000000705007c0c */ /* 0x000fe2000bf06270 */
[----:B------:R-:W-:-:S05]  /*1b170*/  @!P2 IMAD.MOV.U32 R5, RZ, RZ, R15 ;  /* 0x000000ffff05a224 */ /* 0x000fca00078e000f */
[----:B------:R0:W2:Y:S02]  /*1b180*/  @!P2 LDG.E.U16 R21, desc[UR10][R4.64] ;  /* 0x0000000a0415a981 */ /* 0x0000a4000c1e1500 */
[----:B0-----:R-:W-:Y:S02]  /*1b190*/  @!P3 IMAD.MOV.U32 R4, RZ, RZ, R10 ;  /* 0x000000ffff04b224 */ /* 0x001fe400078e000a */
[----:B------:R-:W-:-:S05]  /*1b1a0*/  @!P3 IMAD.MOV.U32 R5, RZ, RZ, R11 ;  /* 0x000000ffff05b224 */ /* 0x000fca00078e000b */
[----:B------:R4:W2:Y:S01]  /*1b1b0*/  @!P3 LDG.E.U16 R6, desc[UR10][R4.64] ;  /* 0x0000000a0406b981 */ /* 0x0008a2000c1e1500 */
[----:B------:R-:W0:Y:S01]  /*1b1c0*/  S2R R13, SR_TID.X ;  /* 0x00000000000d7919 */ /* 0x000e220000002100 */
[----:B------:R-:W-:Y:S01]  /*1b1d0*/  PRMT R22, RZ, 0x7610, R22 ;  /* 0x00007610ff167816 */ /* 0x000fe20000000016 */
[----:B----4-:R-:W-:Y:S02]  /*1b1e0*/  @!P4 IMAD.MOV.U32 R4, RZ, RZ, R7 ;  /* 0x000000ffff04c224 */ /* 0x010fe400078e0007 */
[----:B---3--:R-:W-:-:S05]  /*1b1f0*/  @!P4 IMAD.MOV.U32 R5, RZ, RZ, R8 ;  /* 0x000000ffff05c224 */ /* 0x008fca00078e0008 */
[----:B------:R1:W3:Y:S01]  /*1b200*/  @!P4 LDG.E.U16 R22, desc[UR10][R4.64] ;  /* 0x0000000a0416c981 */ /* 0x0002e2000c1e1500 */
[----:B0-----:R-:W-:-:S04]  /*1b210*/  SHF.R.U32.HI R13, RZ, 0x5, R13 ;  /* 0x00000005ff0d7819 */ /* 0x001fc8000001160d */
[----:B------:R-:W-:-:S04]  /*1b220*/  SGXT.U32 R13, R13, 0x2 ;  /* 0x000000020d0d781a */ /* 0x000fc80000000000 */
[----:B------:R-:W-:-:S04]  /*1b230*/  LOP3.LUT R13, R13, 0x50, RZ, 0xfc, !PT ;  /* 0x000000500d0d7812 */ /* 0x000fc800078efcff */
[----:B------:R-:W-:Y:S01]  /*1b240*/  ISETP.GE.AND P1, PT, R13, UR7, PT ;  /* 0x000000070d007c0c */ /* 0x000fe2000bf26270 */
[----:B--2---:R0:W-:Y:S04]  /*1b250*/  STL [R1+0x34], R25 ;  /* 0x0000341901007387 */ /* 0x0041e80000100800 */
[----:B0-----:R-:W2:Y:S04]  /*1b260*/  LDL.LU R25, [R1+0x19ec] ;  /* 0x0019ec0001197983 */ /* 0x001ea80000300800 */
[----:B------:R-:W4:Y:S04]  /*1b270*/  LDL R14, [R1+0x368] ;  /* 0x00036800010e7983 */ /* 0x000f280000100800 */
[----:B------:R-:W2:Y:S04]  /*1b280*/  LDL R13, [R1+0x36c] ;  /* 0x00036c00010d7983 */ /* 0x000ea80000100800 */
[----:B------:R0:W-:Y:S04]  /*1b290*/  STL [R1+0x28], R6 ;  /* 0x0000280601007387 */ /* 0x0001e80000100800 */
[----:B------:R-:W1:Y:S04]  /*1b2a0*/  LDL R4, [R1+0x370] ;  /* 0x0003700001047983 */ /* 0x000e680000100800 */
[----:B------:R-:W1:Y:S04]  /*1b2b0*/  LDL R5, [R1+0x374] ;  /* 0x0003740001057983 */ /* 0x000e680000100800 */
[----:B------:R-:W2:Y:S04]  /*1b2c0*/  LDL R11, [R1+0x34c] ;  /* 0x00034c00010b7983 */ /* 0x000ea80000100800 */
[----:B------:R-:W2:Y:S01]  /*1b2d0*/  LDL R10, [R1+0x350] ;  /* 0x00035000010a7983 */ /* 0x000ea20000100800 */
[----:B0-----:R-:W0:Y:S01]  /*1b2e0*/  S2R R6, SR_TID.X ;  /* 0x0000000000067919 */ /* 0x001e220000002100 */
[----:B------:R-:W3:Y:S01]  /*1b2f0*/  S2R R7, SR_TID.X ;  /* 0x0000000000077919 */ /* 0x000ee20000002100 */
[----:B------:R-:W-:-:S02]  /*1b300*/  PRMT R23, RZ, 0x7610, R23 ;  /* 0x00007610ff177816 */ /* 0x000fc40000000017 */
[----:B------:R-:W-:Y:S02]  /*1b310*/  PRMT R28, RZ, 0x7610, R28 ;  /* 0x00007610ff1c7816 */ /* 0x000fe4000000001c */
[----:B0-----:R-:W-:-:S04]  /*1b320*/  SHF.R.U32.HI R6, RZ, 0x5, R6 ;  /* 0x00000005ff067819 */ /* 0x001fc80000011606 */
[----:B------:R-:W-:-:S04]  /*1b330*/  SGXT.U32 R6, R6, 0x2 ;  /* 0x000000020606781a */ /* 0x000fc80000000000 */
[----:B------:R-:W-:-:S04]  /*1b340*/  LOP3.LUT R6, R6, 0x54, RZ, 0xfc, !PT ;  /* 0x0000005406067812 */ /* 0x000fc800078efcff */
[----:B------:R-:W-:Y:S02]  /*1b350*/  ISETP.GE.AND P2, PT, R6, UR7, PT ;  /* 0x0000000706007c0c */ /* 0x000fe4000bf46270 */
[----:B---3--:R-:W-:Y:S01]  /*1b360*/  SHF.R.U32.HI R8, RZ, 0x5, R7 ;  /* 0x00000005ff087819 */ /* 0x008fe20000011607 */
[----:B------:R-:W3:Y:S01]  /*1b370*/  LDL R6, [R1+0x348] ;  /* 0x0003480001067983 */ /* 0x000ee20000100800 */
[----:B------:R-:W-:-:S03]  /*1b380*/  PRMT R9, RZ, 0x7610, R9 ;  /* 0x00007610ff097816 */ /* 0x000fc60000000009 */
[----:B------:R-:W3:Y:S01]  /*1b390*/  LDL R7, [R1+0x344] ;  /* 0x0003440001077983 */ /* 0x000ee20000100800 */
[----:B-1----:R-:W-:-:S04]  /*1b3a0*/  @!P0 LOP3.LUT R5, R5, R4, RZ, 0x3c, !PT ;  /* 0x0000000405058212 */ /* 0x002fc800078e3cff */
[----:B------:R-:W-:-:S04]  /*1b3b0*/  @!P0 LOP3.LUT R4, R5, R4, RZ, 0x3c, !PT ;  /* 0x0000000405048212 */ /* 0x000fc800078e3cff */
[----:B------:R-:W-:-:S05]  /*1b3c0*/  @!P0 LOP3.LUT R5, R5, R4, RZ, 0x3c, !PT ;  /* 0x0000000405058212 */ /* 0x000fca00078e3cff */
[----:B------:R2:W3:Y:S02]  /*1b3d0*/  @!P0 LDG.E.U16 R23, desc[UR10][R4.64] ;  /* 0x0000000a04178981 */ /* 0x0004e4000c1e1500 */
[----:B--2---:R-:W-:Y:S02]  /*1b3e0*/  @!P1 IMAD.MOV.U32 R4, RZ, RZ, R13 ;  /* 0x000000ffff049224 */ /* 0x004fe400078e000d */
[----:B----4-:R-:W-:-:S05]  /*1b3f0*/  @!P1 IMAD.MOV.U32 R5, RZ, RZ, R14 ;  /* 0x000000ffff059224 */ /* 0x010fca00078e000e */
[----:B------:R0:W2:Y:S02]  /*1b400*/  @!P1 LDG.E.U16 R28, desc[UR10][R4.64] ;  /* 0x0000000a041c9981 */ /* 0x0000a4000c1e1500 */
[----:B0-----:R-:W-:Y:S02]  /*1b410*/  @!P2 IMAD.MOV.U32 R4, RZ, RZ, R10 ;  /* 0x000000ffff04a224 */ /* 0x001fe400078e000a */
[----:B------:R-:W-:-:S05]  /*1b420*/  @!P2 IMAD.MOV.U32 R5, RZ, RZ, R11 ;  /* 0x000000ffff05a224 */ /* 0x000fca00078e000b */
[----:B------:R3:W4:Y:S01]  /*1b430*/  @!P2 LDG.E.U16 R9, desc[UR10][R4.64] ;  /* 0x0000000a0409a981 */ /* 0x000722000c1e1500 */
[----:B------:R-:W-:-:S04]  /*1b440*/  SGXT.U32 R8, R8, 0x2 ;  /* 0x000000020808781a */ /* 0x000fc80000000000 */
[----:B------:R-:W-:Y:S02]  /*1b450*/  LOP3.LUT R15, R8, 0x58, RZ, 0xfc, !PT ;  /* 0x00000058080f7812 */ /* 0x000fe400078efcff */
[----:B------:R-:W0:Y:S02]  /*1b460*/  S2R R8, SR_TID.X ;  /* 0x0000000000087919 */ /* 0x000e240000002100 */
[----:B------:R-:W-:Y:S02]  /*1b470*/  ISETP.GE.AND P3, PT, R15, UR7, PT ;  /* 0x000000070f007c0c */ /* 0x000fe4000bf66270 */
[----:B------:R-:W-:-:S11]  /*1b480*/  PRMT R27, RZ, 0x7610, R27 ;  /* 0x00007610ff1b7816 */ /* 0x000fd6000000001b */
[----:B---3--:R-:W-:Y:S02]  /*1b490*/  @!P3 IMAD.MOV.U32 R4, RZ, RZ, R6 ;  /* 0x000000ffff04b224 */ /* 0x008fe400078e0006 */
[----:B------:R-:W-:Y:S01]  /*1b4a0*/  @!P3 IMAD.MOV.U32 R5, RZ, RZ, R7 ;  /* 0x000000ffff05b224 */ /* 0x000fe200078e0007 */
[----:B0-----:R-:W-:-:S04]  /*1b4b0*/  SHF.R.U32.HI R15, RZ, 0x5, R8 ;  /* 0x00000005ff0f7819 */ /* 0x001fc80000011608 */
[----:B------:R0:W3:Y:S01]  /*1b4c0*/  @!P3 LDG.E.U16 R27, desc[UR10][R4.64] ;  /* 0x0000000a041bb981 */ /* 0x0000e2000c1e1500 */
[----:B------:R-:W-:Y:S02]  /*1b4d0*/  SHF.R.U32.HI R8, RZ, 0x5, R8 ;  /* 0x00000005ff087819 */ /* 0x000fe40000011608 */
[----:B------:R-:W-:Y:S02]  /*1b4e0*/  SGXT.U32 R15, R15, 0x2 ;  /* 0x000000020f0f781a */ /* 0x000fe40000000000 */
[----:B------:R-:W-:Y:S02]  /*1b4f0*/  SGXT.U32 R8, R8, 0x2 ;  /* 0x000000020808781a */ /* 0x000fe40000000000 */
[----:B------:R-:W-:Y:S02]  /*1b500*/  LOP3.LUT R15, R15, 0x5c, RZ, 0xfc, !PT ;  /* 0x0000005c0f0f7812 */ /* 0x000fe400078efcff */
[----:B------:R-:W-:Y:S02]  /*1b510*/  LOP3.LUT R13, R8, 0x60, RZ, 0xfc, !PT ;  /* 0x00000060080d7812 */ /* 0x000fe400078efcff */
[----:B------:R-:W-:-:S02]  /*1b520*/  ISETP.GE.AND P0, PT, R15, UR7, PT ;  /* 0x000000070f007c0c */ /* 0x000fc4000bf06270 */
[----:B------:R-:W-:Y:S01]  /*1b530*/  ISETP.GE.AND P1, PT, R13, UR7, PT ;  /* 0x000000070d007c0c */ /* 0x000fe2000bf26270 */
[----:B------:R-:W1:Y:S01]  /*1b540*/  S2R R6, SR_TID.X ;  /* 0x0000000000067919 */ /* 0x000e620000002100 */
[----:B------:R-:W0:Y:S01]  /*1b550*/  S2R R7, SR_TID.X ;  /* 0x0000000000077919 */ /* 0x000e220000002100 */
[----:B------:R-:W-:-:S04]  /*1b560*/  LOP3.LUT R8, R8, 0x64, RZ, 0xfc, !PT ;  /* 0x0000006408087812 */ /* 0x000fc800078efcff */
[----:B------:R-:W-:Y:S02]  /*1b570*/  ISETP.GE.AND P2, PT, R8, UR7, PT ;  /* 0x0000000708007c0c */ /* 0x000fe4000bf46270 */
[----:B-1----:R-:W-:-:S04]  /*1b580*/  SHF.R.U32.HI R6, RZ, 0x5, R6 ;  /* 0x00000005ff067819 */ /* 0x002fc80000011606 */
[----:B------:R-:W-:-:S04]  /*1b590*/  SGXT.U32 R6, R6, 0x2 ;  /* 0x000000020606781a */ /* 0x000fc80000000000 */
[----:B------:R-:W-:Y:S02]  /*1b5a0*/  LOP3.LUT R6, R6, 0x68, RZ, 0xfc, !PT ;  /* 0x0000006806067812 */ /* 0x000fe400078efcff */
[----:B0-----:R-:W-:Y:S02]  /*1b5b0*/  SHF.R.U32.HI R8, RZ, 0x5, R7 ;  /* 0x00000005ff087819 */ /* 0x001fe40000011607 */
[----:B------:R-:W-:Y:S01]  /*1b5c0*/  ISETP.GE.AND P3, PT, R6, UR7, PT ;  /* 0x0000000706007c0c */ /* 0x000fe2000bf66270 */
[----:B------:R0:W-:Y:S04]  /*1b5d0*/  STL [R1+0x18], R23 ;  /* 0x0000181701007387 */ /* 0x0001e80000100800 */
[----:B0-----:R-:W2:Y:S04]  /*1b5e0*/  LDL.LU R23, [R1+0x19e8] ;  /* 0x0019e80001177983 */ /* 0x001ea80000300800 */
[----:B------:R-:W2:Y:S04]  /*1b5f0*/  LDL R15, [R1+0x334] ;  /* 0x00033400010f7983 */ /* 0x000ea80000100800 */
[----:B------:R-:W2:Y:S04]  /*1b600*/  LDL R11, [R1+0x338] ;  /* 0x00033800010b7983 */ /* 0x000ea80000100800 */
[----:B------:R-:W2:Y:S04]  /*1b610*/  LDL R14, [R1+0x32c] ;  /* 0x00032c00010e7983 */ /* 0x000ea80000100800 */
[----:B------:R-:W2:Y:S04]  /*1b620*/  LDL R13, [R1+0x330] ;  /* 0x00033000010d7983 */ /* 0x000ea80000100800 */
[----:B------:R-:W2:Y:S04]  /*1b630*/  LDL R10, [R1+0x324] ;  /* 0x00032400010a7983 */ /* 0x000ea80000100800 */
[----:B----4-:R0:W-:Y:S04]  /*1b640*/  STL [R1+0x14], R9 ;  /* 0x0000140901007387 */ /* 0x0101e80000100800 */
[----:B------:R-:W4:Y:S04]  /*1b650*/  LDL R4, [R1+0x33c] ;  /* 0x00033c0001047983 */ /* 0x000f280000100800 */
[----:B------:R-:W4:Y:S04]  /*1b660*/  LDL R5, [R1+0x340] ;  /* 0x0003400001057983 */ /* 0x000f280000100800 */
[----:B0-----:R-:W2:Y:S04]  /*1b670*/  LDL R9, [R1+0x328] ;  /* 0x0003280001097983 */ /* 0x001ea80000100800 */
[----:B------:R-:W2:Y:S04]  /*1b680*/  LDL R7, [R1+0x31c] ;  /* 0x00031c0001077983 */ /* 0x000ea80000100800 */
[----:B------:R-:W2:Y:S01]  /*1b690*/  LDL R6, [R1+0x320] ;  /* 0x0003200001067983 */ /* 0x000ea20000100800 */
[----:B------:R-:W-:-:S02]  /*1b6a0*/  PRMT R3, RZ, 0x7610, R3 ;  /* 0x00007610ff037816 */ /* 0x000fc40000000003 */
[----:B------:R-:W-:Y:S02]  /*1b6b0*/  SGXT.U32 R8, R8, 0x2 ;  /* 0x000000020808781a */ /* 0x000fe40000000000 */
[----:B------:R-:W-:Y:S02]  /*1b6c0*/  PRMT R26, RZ, 0x7610, R26 ;  /* 0x00007610ff1a7816 */ /* 0x000fe4000000001a */
[----:B------:R-:W-:Y:S02]  /*1b6d0*/  LOP3.LUT R8, R8, 0x6c, RZ, 0xfc, !PT ;  /* 0x0000006c08087812 */ /* 0x000fe400078efcff */
[----:B------:R-:W-:Y:S02]  /*1b6e0*/  PRMT R12, RZ, 0x7610, R12 ;  /* 0x00007610ff0c7816 */ /* 0x000fe4000000000c */
[----:B------:R-:W-:Y:S02]  /*1b6f0*/  PRMT R24, RZ, 0x7610, R24 ;  /* 0x00007610ff187816 */ /* 0x000fe40000000018 */
[----:B------:R-:W-:-:S02]  /*1b700*/  PRMT R25, RZ, 0x7610, R25 ;  /* 0x00007610ff197816 */ /* 0x000fc40000000019 */
[----:B----4-:R-:W-:-:S04]  /*1b710*/  @!P0 LOP3.LUT R5, R5, R4, RZ, 0x3c, !PT ;  /* 0x0000000405058212 */ /* 0x010fc800078e3cff */
[----:B------:R-:W-:-:S04]  /*1b720*/  @!P0 LOP3.LUT R4, R5, R4, RZ, 0x3c, !PT ;  /* 0x0000000405048212 */ /* 0x000fc800078e3cff */
[----:B------:R-:W-:-:S05]  /*1b730*/  @!P0 LOP3.LUT R5, R5, R4, RZ, 0x3c, !PT ;  /* 0x0000000405058212 */ /* 0x000fca00078e3cff */
[----:B------:R2:W4:Y:S01]  /*1b740*/  @!P0 LDG.E.U16 R3, desc[UR10][R4.64] ;  /* 0x0000000a04038981 */ /* 0x000522000c1e1500 */
[----:B------:R-:W-:Y:S01]  /*1b750*/  ISETP.GE.AND P0, PT, R8, UR7, PT ;  /* 0x0000000708007c0c */ /* 0x000fe2000bf06270 */
[----:B--2---:R-:W-:Y:S02]  /*1b760*/  @!P1 IMAD.MOV.U32 R4, RZ, RZ, R11 ;  /* 0x000000ffff049224 */ /* 0x004fe400078e000b */
[----:B------:R-:W-:-:S05]  /*1b770*/  @!P1 IMAD.MOV.U32 R5, RZ, RZ, R15 ;  /* 0x000000ffff059224 */ /* 0x000fca00078e000f */
[----:B------:R0:W2:Y:S02]  /*1b780*/  @!P1 LDG.E.U16 R26, desc[UR10][R4.64] ;  /* 0x0000000a041a9981 */ /* 0x0000a4000c1e1500 */
[----:B0-----:R-:W-:Y:S02]  /*1b790*/  @!P2 IMAD.MOV.U32 R4, RZ, RZ, R13 ;  /* 0x000000ffff04a224 */ /* 0x001fe400078e000d */
[----:B------:R-:W-:-:S05]  /*1b7a0*/  @!P2 IMAD.MOV.U32 R5, RZ, RZ, R14 ;  /* 0x000000ffff05a224 */ /* 0x000fca00078e000e */
[----:B------:R0:W2:Y:S02]  /*1b7b0*/  @!P2 LDG.E.U16 R12, desc[UR10][R4.64] ;  /* 0x0000000a040ca981 */ /* 0x0000a4000c1e1500 */
[----:B0-----:R-:W-:Y:S02]  /*1b7c0*/  @!P3 IMAD.MOV.U32 R4, RZ, RZ, R9 ;  /* 0x000000ffff04b224 */ /* 0x001fe400078e0009 */
[----:B------:R-:W-:-:S05]  /*1b7d0*/  @!P3 IMAD.MOV.U32 R5, RZ, RZ, R10 ;  /* 0x000000ffff05b224 */ /* 0x000fca00078e000a */
[----:B------:R0:W2:Y:S02]  /*1b7e0*/  @!P3 LDG.E.U16 R24, desc[UR10][R4.64] ;  /* 0x0000000a0418b981 */ /* 0x0000a4000c1e1500 */
[----:B0-----:R-:W-:Y:S02]  /*1b7f0*/  @!P0 IMAD.MOV.U32 R4, RZ, RZ, R6 ;  /* 0x000000ffff048224 */ /* 0x001fe400078e0006 */
[----:B------:R-:W-:-:S05]  /*1b800*/  @!P0 IMAD.MOV.U32 R5, RZ, RZ, R7 ;  /* 0x000000ffff058224 */ /* 0x000fca00078e0007 */
[----:B------:R-:W2:Y:S01]  /*1b810*/  @!P0 LDG.E.U16 R25, desc[UR10][R4.64] ;  /* 0x0000000a04198981 */ /* 0x000ea2000c1e1500 */
[----:B------:R-:W0:Y:S02]  /*1b820*/  S2R R8, SR_TID.X ;  /* 0x0000000000087919 */ /* 0x000e240000002100 */
[--C-:B0-----:R-:W-:Y:S02]  /*1b830*/  SHF.R.U32.HI R11, RZ, 0x5, R8.reuse ;  /* 0x00000005ff0b7819 */ /* 0x101fe40000011608 */
[----:B------:R-:W-:-:S04]  /*1b840*/  SHF.R.U32.HI R8, RZ, 0x5, R8 ;  /* 0x00000005ff087819 */ /* 0x000fc80000011608 */
[----:B------:R-:W-:-:S04]  /*1b850*/  SGXT.U32 R8, R8, 0x2 ;  /* 0x000000020808781a */ /* 0x000fc80000000000 */
[----:B------:R-:W-:-:S04]  /*1b860*/  LOP3.LUT R8, R8, 0x74, RZ, 0xfc, !PT ;  /* 0x0000007408087812 */ /* 0x000fc800078efcff */
[----:B------:R-:W-:Y:S02]  /*1b870*/  ISETP.GE.AND P2, PT, R8, UR7, PT ;  /* 0x0000000708007c0c */ /* 0x000fe4000bf46270 */
[----:B------:R-:W0:Y:S01]  /*1b880*/  S2R R8, SR_TID.X ;  /* 0x0000000000087919 */ /* 0x000e220000002100 */
[----:B------:R-:W-:-:S04]  /*1b890*/  SGXT.U32 R11, R11, 0x2 ;  /* 0x000000020b0b781a */ /* 0x000fc80000000000 */
[----:B------:R-:W-:-:S04]  /*1b8a0*/  LOP3.LUT R11, R11, 0x70, RZ, 0xfc, !PT ;  /* 0x000000700b0b7812 */ /* 0x000fc800078efcff */
[----:B------:R-:W-:Y:S02]  /*1b8b0*/  ISETP.GE.AND P1, PT, R11, UR7, PT ;  /* 0x000000070b007c0c */ /* 0x000fe4000bf26270 */
[----:B0-----:R-:W-:-:S04]  /*1b8c0*/  SHF.R.U32.HI R8, RZ, 0x5, R8 ;  /* 0x00000005ff087819 */ /* 0x001fc80000011608 */
[----:B------:R-:W-:-:S04]  /*1b8d0*/  SGXT.U32 R8, R8, 0x2 ;  /* 0x000000020808781a */ /* 0x000fc80000000000 */
[C---:B------:R-:W-:Y:S02]  /*1b8e0*/  LOP3.LUT R9, R8.reuse, 0x78, RZ, 0xfc, !PT ;  /* 0x0000007808097812 */ /* 0x040fe400078efcff */
[----:B------:R-:W-:Y:S02]  /*1b8f0*/  LOP3.LUT R8, R8, 0x7c, RZ, 0xfc, !PT ;  /* 0x0000007c08087812 */ /* 0x000fe400078efcff */
[----:B------:R-:W-:Y:S02]  /*1b900*/  ISETP.GE.AND P3, PT, R9, UR7, PT ;  /* 0x0000000709007c0c */ /* 0x000fe4000bf66270 */
[----:B------:R-:W-:Y:S01]  /*1b910*/  ISETP.GE.AND P4, PT, R8, UR7, PT ;  /* 0x0000000708007c0c */ /* 0x000fe2000bf86270 */
[----:B----4-:R-:W-:Y:S04]  /*1b920*/  STL [R1+0xc], R3 ;  /* 0x00000c0301007387 */ /* 0x010fe80000100800 */
[----:B------:R-:W4:Y:S04]  /*1b930*/  LDL R7, [R1+0x314] ;  /* 0x0003140001077983 */ /* 0x000f280000100800 */
[----:B------:R-:W4:Y:S04]  /*1b940*/  LDL R6, [R1+0x318] ;  /* 0x0003180001067983 */ /* 0x000f280000100800 */
[----:B------:R-:W3:Y:S04]  /*1b950*/  LDL R11, [R1+0x30c] ;  /* 0x00030c00010b7983 */ /* 0x000ee80000100800 */
[----:B------:R-:W3:Y:S04]  /*1b960*/  LDL R10, [R1+0x310] ;  /* 0x00031000010a7983 */ /* 0x000ee80000100800 */
[----:B--2---:R-:W-:Y:S04]  /*1b970*/  STL [R1+0x189c], R25 ;  /* 0x00189c1901007387 */ /* 0x004fe80000100800 */
[----:B------:R-:W-:Y:S04]  /*1b980*/  STL [R1+0x18d8], R25 ;  /* 0x0018d81901007387 */ /* 0x000fe80000100800 */
[----:B------:R-:W-:Y:S04]  /*1b990*/  STL [R1+0x18dc], R25 ;  /* 0x0018dc1901007387 */ /* 0x000fe80000100800 */
[----:B------:R-:W-:Y:S04]  /*1b9a0*/  STL [R1+0x18e0], R25 ;  /* 0x0018e01901007387 */ /* 0x000fe80000100800 */
[----:B------:R-:W2:Y:S04]  /*1b9b0*/  LDL R9, [R1+0x304] ;  /* 0x0003040001097983 */ /* 0x000ea80000100800 */
[----:B------:R-:W2:Y:S04]  /*1b9c0*/  LDL R8, [R1+0x308] ;  /* 0x0003080001087983 */ /* 0x000ea80000100800 */
[----:B------:R-:W2:Y:S04]  /*1b9d0*/  LDL R15, [R1+0x2fc] ;  /* 0x0002fc00010f7983 */ /* 0x000ea80000100800 */
[----:B------:R-:W2:Y:S01]  /*1b9e0*/  LDL R14, [R1+0x300] ;  /* 0x00030000010e7983 */ /* 0x000ea20000100800 */
[----:B------:R-:W-:-:S03]  /*1b9f0*/  PRMT R23, RZ, 0x7610, R23 ;  /* 0x00007610ff177816 */ /* 0x000fc60000000017 */
[----:B------:R0:W-:Y:S04]  /*1ba00*/  STL [R1+0x4], R12 ;  /* 0x0000040c01007387 */ /* 0x0001e80000100800 */
[----:B------:R-:W2:Y:S04]  /*1ba10*/  LDL R13, [R1+0x3f4] ;  /* 0x0003f400010d7983 */ /* 0x000ea80000100800 */
[----:B0-----:R-:W2:Y:S01]  /*1ba20*/  LDL R12, [R1+0x3f8] ;  /* 0x0003f800010c7983 */ /* 0x001ea20000100800 */
[----:B------:R-:W-:Y:S02]  /*1ba30*/  PRMT R5, RZ, 0x7610, R5 ;  /* 0x00007610ff057816 */ /* 0x000fe40000000005 */
[----:B------:R-:W-:Y:S01]  /*1ba40*/  PRMT R4, RZ, 0x7610, R4 ;  /* 0x00007610ff047816 */ /* 0x000fe20000000004 */
[----:B----4-:R0:W4:Y:S02]  /*1ba50*/  @!P1 LDG.E.U16 R23, desc[UR10][R6.64] ;  /* 0x0000000a06179981 */ /* 0x010124000c1e1500 */
[----:B0-----:R-:W0:Y:S01]  /*1ba60*/  S2R R7, SR_TID.X ;  /* 0x0000000000077919 */ /* 0x001e220000002100 */
[----:B---3--:R-:W-:-:S02]  /*1ba70*/  @!P2 IMAD.MOV.U32 R6, RZ, RZ, R10 ;  /* 0x000000ffff06a224 */ /* 0x008fc400078e000a */
[----:B------:R-:W3:Y:S01]  /*1ba80*/  LDL R10, [R1+0xba0] ;  /* 0x000ba000010a7983 */ /* 0x000ee20000100800 */
[----:B0-----:R-:W-:-:S04]  /*1ba90*/  LOP3.LUT R7, R7, 0x7f, RZ, 0xc0, !PT ;  /* 0x0000007f07077812 */ /* 0x001fc800078ec0ff */
[----:B------:R-:W-:Y:S01]  /*1baa0*/  ISETP.GE.AND P1, PT, R7, UR7, PT ;  /* 0x0000000707007c0c */ /* 0x000fe2000bf26270 */
[----:B------:R-:W-:Y:S02]  /*1bab0*/  @!P2 IMAD.MOV.U32 R7, RZ, RZ, R11 ;  /* 0x000000ffff07a224 */ /* 0x000fe400078e000b */
[----:B------:R-:W3:Y:S04]  /*1bac0*/  LDL R11, [R1+0xb9c] ;  /* 0x000b9c00010b7983 */ /* 0x000ee80000100800 */
[----:B------:R0:W4:Y:S02]  /*1bad0*/  @!P2 LDG.E.U16 R5, desc[UR10][R6.64] ;  /* 0x0000000a0605a981 */ /* 0x000124000c1e1500 */
[----:B0-----:R-:W-:Y:S02]  /*1bae0*/  PRMT R6, RZ, 0x7610, R6 ;  /* 0x00007610ff067816 */ /* 0x001fe40000000006 */
[----:B--2---:R0:W2:Y:S02]  /*1baf0*/  @!P3 LDG.E.U16 R4, desc[UR10][R8.64] ;  /* 0x0000000a0804b981 */ /* 0x0040a4000c1e1500 */
[----:B0-----:R-:W-:-:S02]  /*1bb00*/  @!P4 IMAD.MOV.U32 R8, RZ, RZ, R14 ;  /* 0x000000ffff08c224 */ /* 0x001fc400078e000e */
[----:B------:R-:W-:-:S05]  /*1bb10*/  @!P4 IMAD.MOV.U32 R9, RZ, RZ, R15 ;  /* 0x000000ffff09c224 */ /* 0x000fca00078e000f */
[----:B------:R0:W2:Y:S01]  /*1bb20*/  @!P4 LDG.E.U16 R6, desc[UR10][R8.64] ;  /* 0x0000000a0806c981 */ /* 0x0000a2000c1e1500 */
[----:B------:R-:W1:Y:S02]  /*1bb30*/  S2R R3, SR_TID.X ;  /* 0x0000000000037919 */ /* 0x000e640000002100 */
[----:B-1----:R-:W-:-:S04]  /*1bb40*/  SHF.R.U32.HI R3, RZ, 0x5, R3 ;  /* 0x00000005ff037819 */ /* 0x002fc80000011603 */
[----:B------:R-:W-:-:S04]  /*1bb50*/  SGXT.U32 R3, R3, 0x2 ;  /* 0x000000020303781a */ /* 0x000fc80000000000 */
[----:B------:R-:W-:Y:S02]  /*1bb60*/  ISETP.GE.AND P0, PT, R3, UR7, PT ;  /* 0x0000000703007c0c */ /* 0x000fe4000bf06270 */
[----:B------:R-:W-:-:S11]  /*1bb70*/  PRMT R3, RZ, 0x7610, R3 ;  /* 0x00007610ff037816 */ /* 0x000fd60000000003 */
[----:B0-----:R-:W-:Y:S02]  /*1bb80*/  @!P0 IMAD.MOV.U32 R8, RZ, RZ, R12 ;  /* 0x000000ffff088224 */ /* 0x001fe400078e000c */
[----:B------:R-:W-:-:S05]  /*1bb90*/  @!P0 IMAD.MOV.U32 R9, RZ, RZ, R13 ;  /* 0x000000ffff098224 */ /* 0x000fca00078e000d */
[----:B------:R0:W2:Y:S01]  /*1bba0*/  @!P0 LDG.E.U16 R3, desc[UR10][R8.64] ;  /* 0x0000000a08038981 */ /* 0x0000a2000c1e1500 */
[----:B------:R-:W-:Y:S01]  /*1bbb0*/  PRMT R7, RZ, 0x7610, R7 ;  /* 0x00007610ff077816 */ /* 0x000fe20000000007 */
[----:B------:R-:W-:Y:S06]  /*1bbc0*/  BAR.SYNC.DEFER_BLOCKING 0x0 ;  /* 0x0000000000007b1d */ /* 0x000fec0000010000 */
[----:B---3--:R1:W3:Y:S04]  /*1bbd0*/  @!P1 LDG.E.U16 R7, desc[UR10][R10.64] ;  /* 0x0000000a0a079981 */ /* 0x0082e8000c1e1500 */
[----:B----4-:R-:W-:Y:S04]  /*1bbe0*/  STL [R1+0x18a0], R5 ;  /* 0x0018a00501007387 */ /* 0x010fe80000100800 */
[----:B------:R-:W-:Y:S04]  /*1bbf0*/  STL [R1+0x18a4], R5 ;  /* 0x0018a40501007387 */ /* 0x000fe80000100800 */
[----:B--2---:R-:W-:Y:S04]  /*1bc00*/  STL [R1+0x1898], R6 ;  /* 0x0018980601007387 */ /* 0x004fe80000100800 */
[----:B------:R-:W-:Y:S04]  /*1bc10*/  STL [R1+0x18a8], R6 ;  /* 0x0018a80601007387 */ /* 0x000fe80000100800 */
[----:B------:R-:W-:Y:S04]  /*1bc20*/  STL [R1+0x18ac], R6 ;  /* 0x0018ac0601007387 */ /* 0x000fe80000100800 */
[----:B------:R-:W1:Y:S04]  /*1bc30*/  LDL R10, [R1+0xb7c] ;  /* 0x000b7c00010a7983 */ /* 0x000e680000100800 */
[----:B------:R-:W1:Y:S01]  /*1bc40*/  LDL R11, [R1+0xb80] ;  /* 0x000b8000010b7983 */ /* 0x000e620000100800 */
[----:B0-----:R-:W-:-:S03]  /*1bc50*/  PRMT R8, RZ, 0x7610, R8 ;  /* 0x00007610ff087816 */ /* 0x001fc60000000008 */
[----:B------:R-:W2:Y:S04]  /*1bc60*/  LDL R13, [R1+0xb3c] ;  /* 0x000b3c00010d7983 */ /* 0x000ea80000100800 */
[----:B------:R-:W2:Y:S01]  /*1bc70*/  LDL R12, [R1+0xb40] ;  /* 0x000b4000010c7983 */ /* 0x000ea20000100800 */
[----:B------:R-:W-:-:S03]  /*1bc80*/  PRMT R9, RZ, 0x7610, R9 ;  /* 0x00007610ff097816 */ /* 0x000fc60000000009 */
[----:B------:R-:W4:Y:S04]  /*1bc90*/  LDL R15, [R1+0xabc] ;  /* 0x000abc00010f7983 */ /* 0x000f280000100800 */
[----:B------:R-:W4:Y:S01]  /*1bca0*/  LDL R14, [R1+0xac0] ;  /* 0x000ac000010e7983 */ /* 0x000f220000100800 */
[----:B-1----:R-:W-:-:S04]  /*1bcb0*/  @!P1 LOP3.LUT R11, R11, R10, RZ, 0x3c, !PT ;  /* 0x0000000a0b0b9212 */ /* 0x002fc800078e3cff */
[----:B------:R-:W-:-:S04]  /*1bcc0*/  @!P1 LOP3.LUT R10, R11, R10, RZ, 0x3c, !PT ;  /* 0x0000000a0b0a9212 */ /* 0x000fc800078e3cff */
[----:B------:R-:W-:Y:S01]  /*1bcd0*/  @!P1 LOP3.LUT R11, R11, R10, RZ, 0x3c, !PT ;  /* 0x0000000a0b0b9212 */ /* 0x000fe200078e3cff */
[----:B--2---:R0:W2:Y:S04]  /*1bce0*/  @!P1 LDG.E.U16 R9, desc[UR10][R12.64] ;  /* 0x0000000a0c099981 */ /* 0x0040a8000c1e1500 */
[----:B------:R-:W2:Y:S04]  /*1bcf0*/  @!P1 LDG.E.U16 R8, desc[UR10][R10.64] ;  /* 0x0000000a0a089981 */ /* 0x000ea8000c1e1500 */
[----:B---3--:R-:W-:Y:S04]  /*1bd00*/  STL [R1+0x1894], R7 ;  /* 0x0018940701007387 */ /* 0x008fe80000100800 */
[----:B------:R-:W-:Y:S04]  /*1bd10*/  STL [R1+0x18b0], R7 ;  /* 0x0018b00701007387 */ /* 0x000fe80000100800 */
[----:B------:R-:W-:Y:S04]  /*1bd20*/  STL [R1+0x18b4], R7 ;  /* 0x0018b40701007387 */ /* 0x000fe80000100800 */
[----:B--2---:R-:W-:Y:S04]  /*1bd30*/  STL [R1+0x18b8], R8 ;  /* 0x0018b80801007387 */ /* 0x004fe80000100800 */
[----:B------:R-:W-:Y:S04]  /*1bd40*/  STL [R1+0x18bc], R8 ;  /* 0x0018bc0801007387 */ /* 0x000fe80000100800 */
[----:B------:R-:W0:Y:S04]  /*1bd50*/  LDL R12, [R1+0xafc] ;  /* 0x000afc00010c7983 */ /* 0x000e280000100800 */
[----:B------:R-:W0:Y:S01]  /*1bd60*/  LDL R13, [R1+0xb00] ;  /* 0x000b0000010d7983 */ /* 0x000e220000100800 */
[----:B------:R-:W-:-:S02]  /*1bd70*/  PRMT R10, RZ, 0x7610, R10 ;  /* 0x00007610ff0a7816 */ /* 0x000fc4000000000a */
[----:B0-----:R-:W-:-:S04]  /*1bd80*/  @!P1 LOP3.LUT R13, R13, R12, RZ, 0x3c, !PT ;  /* 0x0000000c0d0d9212 */ /* 0x001fc800078e3cff */
[----:B------:R-:W-:-:S04]  /*1bd90*/  @!P1 LOP3.LUT R12, R13, R12, RZ, 0x3c, !PT ;  /* 0x0000000c0d0c9212 */ /* 0x000fc800078e3cff */
[----:B------:R-:W-:-:S05]  /*1bda0*/  @!P1 LOP3.LUT R13, R13, R12, RZ, 0x3c, !PT ;  /* 0x0000000c0d0d9212 */ /* 0x000fca00078e3cff */
[----:B------:R-:W2:Y:S01]  /*1bdb0*/  @!P1 LDG.E.U16 R10, desc[UR10][R12.64] ;  /* 0x0000000a0c0a9981 */ /* 0x000ea2000c1e1500 */
[----:B------:R-:W-:-:S03]  /*1bdc0*/  PRMT R11, RZ, 0x7610, R11 ;  /* 0x00007610ff0b7816 */ /* 0x000fc6000000000b */
[----:B------:R-:W-:Y:S04]  /*1bdd0*/  STL [R1+0x1890], R9 ;  /* 0x0018900901007387 */ /* 0x000fe80000100800 */
[----:B------:R-:W-:Y:S04]  /*1bde0*/  STL [R1+0x18c0], R9 ;  /* 0x0018c00901007387 */ /* 0x000fe80000100800 */
[----:B------:R-:W-:Y:S04]  /*1bdf0*/  STL [R1+0x18c4], R9 ;  /* 0x0018c40901007387 */ /* 0x000fe80000100800 */
[----:B----4-:R-:W3:Y:S04]  /*1be00*/  @!P1 LDG.E.U16 R11, desc[UR10][R14.64] ;  /* 0x0000000a0e0b9981 */ /* 0x010ee8000c1e1500 */
[----:B--2---:R-:W-:Y:S04]  /*1be10*/  STL [R1+0x18c8], R10 ;  /* 0x0018c80a01007387 */ /* 0x004fe80000100800 */
[----:B------:R-:W-:Y:S04]  /*1be20*/  STL [R1+0x18cc], R10 ;  /* 0x0018cc0a01007387 */ /* 0x000fe80000100800 */
[----:B------:R-:W2:Y:S04]  /*1be30*/  LDL R14, [R1+0xa7c] ;  /* 0x000a7c00010e7983 */ /* 0x000ea80000100800 */
[----:B------:R-:W2:Y:S01]  /*1be40*/  LDL R15, [R1+0xa80] ;  /* 0x000a8000010f7983 */ /* 0x000ea20000100800 */
[----:B------:R-:W-:-:S03]  /*1be50*/  PRMT R12, RZ, 0x7610, R12 ;  /* 0x00007610ff0c7816 */ /* 0x000fc6000000000c */
[----:B---3--:R-:W-:Y:S04]  /*1be60*/  STL [R1+0x18d0], R11 ;  /* 0x0018d00b01007387 */ /* 0x008fe80000100800 */
[----:B------:R-:W-:Y:S01]  /*1be70*/  STL [R1+0x18d4], R11 ;  /* 0x0018d40b01007387 */ /* 0x000fe20000100800 */
[----:B--2---:R-:W-:-:S04]  /*1be80*/  @!P1 LOP3.LUT R15, R15, R14, RZ, 0x3c, !PT ;  /* 0x0000000e0f0f9212 */ /* 0x004fc800078e3cff */
[----:B------:R-:W-:-:S04]  /*1be90*/  @!P1 LOP3.LUT R14, R15, R14, RZ, 0x3c, !PT ;  /* 0x0000000e0f0e9212 */ /* 0x000fc800078e3cff */
[----:B------:R-:W-:-:S05]  /*1bea0*/  @!P1 LOP3.LUT R15, R15, R14, RZ, 0x3c, !PT ;  /* 0x0000000e0f0f9212 */ /* 0x000fca00078e3cff */
[----:B------:R0:W2:Y:S04]  /*1beb0*/  @!P1 LDG.E.U16 R12, desc[UR10][R14.64] ;  /* 0x0000000a0e0c9981 */ /* 0x0000a8000c1e1500 */
[----:B------:R-:W0:Y:S04]  /*1bec0*/  LDL R14, [R1+0xa3c] ;  /* 0x000a3c00010e7983 */ /* 0x000e280000100800 */
[----:B------:R-:W0:Y:S01]  /*1bed0*/  LDL R15, [R1+0xa40] ;  /* 0x000a4000010f7983 */ /* 0x000e220000100800 */
[----:B------:R-:W-:Y:S02]  /*1bee0*/  PRMT R13, RZ, 0x7610, R13 ;  /* 0x00007610ff0d7816 */ /* 0x000fe4000000000d */
[----:B0-----:R-:W-:-:S04]  /*1bef0*/  @!P1 LOP3.LUT R15, R15, R14, RZ, 0x3c, !PT ;  /* 0x0000000e0f0f9212 */ /* 0x001fc800078e3cff */
[----:B------:R-:W-:-:S04]  /*1bf00*/  @!P1 LOP3.LUT R14, R15, R14, RZ, 0x3c, !PT ;  /* 0x0000000e0f0e9212 */ /* 0x000fc800078e3cff */
[----:B------:R-:W-:-:S05]  /*1bf10*/  @!P1 LOP3.LUT R15, R15, R14, RZ, 0x3c, !PT ;  /* 0x0000000e0f0f9212 */ /* 0x000fca00078e3cff */
[----:B------:R0:W3:Y:S04]  /*1bf20*/  @!P1 LDG.E.U16 R13, desc[UR10][R14.64] ;  /* 0x0000000a0e0d9981 */ /* 0x0000e8000c1e1500 */
[----:B------:R-:W0:Y:S04]  /*1bf30*/  LDL R14, [R1+0x9fc] ;  /* 0x0009fc00010e7983 */ /* 0x000e280000100800 */
[----:B------:R-:W0:Y:S01]  /*1bf40*/  LDL R15, [R1+0xa00] ;  /* 0x000a0000010f7983 */ /* 0x000e220000100800 */
[----:B------:R-:W-:Y:S02]  /*1bf50*/  PRMT R29, RZ, 0x7610, R29 ;  /* 0x00007610ff1d7816 */ /* 0x000fe4000000001d */
[----:B0-----:R-:W-:-:S04]  /*1bf60*/  @!P1 LOP3.LUT R15, R15, R14, RZ, 0x3c, !PT ;  /* 0x0000000e0f0f9212 */ /* 0x001fc800078e3cff */
[----:B------:R-:W-:-:S04]  /*1bf70*/  @!P1 LOP3.LUT R14, R15, R14, RZ, 0x3c, !PT ;  /* 0x0000000e0f0e9212 */ /* 0x000fc800078e3cff */
[----:B------:R-:W-:-:S05]  /*1bf80*/  @!P1 LOP3.LUT R15, R15, R14, RZ, 0x3c, !PT ;  /* 0x0000000e0f0f9212 */ /* 0x000fca00078e3cff */
[----:B------:R-:W4:Y:S04]  /*1bf90*/  @!P1 LDG.E.U16 R29, desc[UR10][R14.64] ;  /* 0x0000000a0e1d9981 */ /* 0x000f28000c1e1500 */
[----:B----4-:R0:W-:Y:S04]  /*1bfa0*/  STL [R1+0x10], R29 ;  /* 0x0000101d01007387 */ /* 0x0101e80000100800 */
[----:B0-----:R-:W4:Y:S04]  /*1bfb0*/  LDL.LU R29, [R1+0x19e4] ;  /* 0x0019e400011d7983 */ /* 0x001f280000300800 */
[----:B------:R-:W2:Y:S04]  /*1bfc0*/  LDL R14, [R1+0x9bc] ;  /* 0x0009bc00010e7983 */ /* 0x000ea80000100800 */
[----:B------:R-:W2:Y:S01]  /*1bfd0*/  LDL R15, [R1+0x9c0] ;  /* 0x0009c000010f7983 */ /* 0x000ea20000100800 */
[----:B------:R-:W-:-:S02]  /*1bfe0*/  PRMT R16, RZ, 0x7610, R16 ;  /* 0x00007610ff107816 */ /* 0x000fc40000000010 */
[----:B--2---:R-:W-:-:S04]  /*1bff0*/  @!P1 LOP3.LUT R15, R15, R14, RZ, 0x3c, !PT ;  /* 0x0000000e0f0f9212 */ /* 0x004fc800078e3cff */
[----:B------:R-:W-:-:S04]  /*1c000*/  @!P1 LOP3.LUT R14, R15, R14, RZ, 0x3c, !PT ;  /* 0x0000000e0f0e9212 */ /* 0x000fc800078e3cff */
[----:B------:R-:W-:-:S05]  /*1c010*/  @!P1 LOP3.LUT R15, R15, R14, RZ, 0x3c, !PT ;  /* 0x0000000e0f0f9212 */ /* 0x000fca00078e3cff */
[----:B------:R-:W2:Y:S04]  /*1c020*/  @!P1 LDG.E.U16 R16, desc[UR10][R14.64] ;  /* 0x0000000a0e109981 */ /* 0x000ea8000c1e1500 */
[----:B--2---:R0:W-:Y:S04]  /*1c030*/  STL [R1+0x1c], R16 ;  /* 0x00001c1001007387 */ /* 0x0041e80000100800 */
[----:B0-----:R-:W2:Y:S04]  /*1c040*/  LDL.LU R16, [R1+0x19e0] ;  /* 0x0019e00001107983 */ /* 0x001ea80000300800 */
[----:B------:R-:W2:Y:S04]  /*1c050*/  LDL R14, [R1+0x97c] ;  /* 0x00097c00010e7983 */ /* 0x000ea80000100800 */
[----:B------:R-:W2:Y:S01]  /*1c060*/  LDL R15, [R1+0x980] ;  /* 0x00098000010f7983 */ /* 0x000ea20000100800 */
[----:B----4-:R-:W-:-:S02]  /*1c070*/  PRMT R29, RZ, 0x7610, R29 ;  /* 0x00007610ff1d7816 */ /* 0x010fc4000000001d */
[----:B--2---:R-:W-:-:S04]  /*1c080*/  @!P1 LOP3.LUT R15, R15, R14, RZ, 0x3c, !PT ;  /* 0x0000000e0f0f9212 */ /* 0x004fc800078e3cff */
[----:B------:R-:W-:-:S04]  /*1c090*/  @!P1 LOP3.LUT R14, R15, R14, RZ, 0x3c, !PT ;  /* 0x0000000e0f0e9212 */ /* 0x000fc800078e3cff */
[----:B------:R-:W-:-:S05]  /*1c0a0*/  @!P1 LOP3.LUT R15, R15, R14, RZ, 0x3c, !PT ;  /* 0x0000000e0f0f9212 */ /* 0x000fca00078e3cff */
[----:B------:R-:W2:Y:S04]  /*1c0b0*/  @!P1 LDG.E.U16 R29, desc[UR10][R14.64] ;  /* 0x0000000a0e1d9981 */ /* 0x000ea8000c1e1500 */
[----:B--2---:R0:W-:Y:S04]  /*1c0c0*/  STL [R1+0x20], R29 ;  /* 0x0000201d01007387 */ /* 0x0041e80000100800 */
[----:B0-----:R-:W2:Y:S04]  /*1c0d0*/  LDL.LU R29, [R1+0x19dc] ;  /* 0x0019dc00011d7983 */ /* 0x001ea80000300800 */
[----:B------:R-:W4:Y:S04]  /*1c0e0*/  LDL R14, [R1+0x93c] ;  /* 0x00093c00010e7983 */ /* 0x000f280000100800 */
[----:B------:R-:W4:Y:S01]  /*1c0f0*/  LDL R15, [R1+0x940] ;  /* 0x00094000010f7983 */ /* 0x000f220000100800 */
[----:B------:R-:W-:-:S02]  /*1c100*/  PRMT R16, RZ, 0x7610, R16 ;  /* 0x00007610ff107816 */ /* 0x000fc40000000010 */
[----:B----4-:R-:W-:-:S04]  /*1c110*/  @!P1 LOP3.LUT R15, R15, R14, RZ, 0x3c, !PT ;  /* 0x0000000e0f0f9212 */ /* 0x010fc800078e3cff */
[----:B------:R-:W-:-:S04]  /*1c120*/  @!P1 LOP3.LUT R14, R15, R14, RZ, 0x3c, !PT ;  /* 0x0000000e0f0e9212 */ /* 0x000fc800078e3cff */
[----:B------:R-:W-:-:S05]  /*1c130*/  @!P1 LOP3.LUT R15, R15, R14, RZ, 0x3c, !PT ;  /* 0x0000000e0f0f9212 */ /* 0x000fca00078e3cff */
[----:B------:R-:W4:Y:S04]  /*1c140*/  @!P1 LDG.E.U16 R16, desc[UR10][R14.64] ;  /* 0x0000000a0e109981 */ /* 0x000f28000c1e1500 */
[----:B----4-:R0:W-:Y:S04]  /*1c150*/  STL [R1+0x24], R16 ;  /* 0x0000241001007387 */ /* 0x0101e80000100800 */
[----:B0-----:R-:W4:Y:S04]  /*1c160*/  LDL.LU R16, [R1+0x19d8] ;  /* 0x0019d80001107983 */ /* 0x001f280000300800 */
[----:B------:R-:W3:Y:S04]  /*1c170*/  LDL R14, [R1+0x8fc] ;  /* 0x0008fc00010e7983 */ /* 0x000ee80000100800 */
[----:B------:R-:W3:Y:S01]  /*1c180*/  LDL R15, [R1+0x900] ;  /* 0x00090000010f7983 */ /* 0x000ee20000100800 */
[----:B--2---:R-:W-:-:S02]  /*1c190*/  PRMT R29, RZ, 0x7610, R29 ;  /* 0x00007610ff1d7816 */ /* 0x004fc4000000001d */
[----:B---3--:R-:W-:-:S04]  /*1c1a0*/  @!P1 LOP3.LUT R15, R15, R14, RZ, 0x3c, !PT ;  /* 0x0000000e0f0f9212 */ /* 0x008fc800078e3cff */
[----:B------:R-:W-:-:S04]  /*1c1b0*/  @!P1 LOP3.LUT R14, R15, R14, RZ, 0x3c, !PT ;  /* 0x0000000e0f0e9212 */ /* 0x000fc800078e3cff */
[----:B------:R-:W-:-:S05]  /*1c1c0*/  @!P1 LOP3.LUT R15, R15, R14, RZ, 0x3c, !PT ;  /* 0x0000000e0f0f9212 */ /* 0x000fca00078e3cff */
[----:B------:R-:W2:Y:S04]  /*1c1d0*/  @!P1 LDG.E.U16 R29, desc[UR10][R14.64] ;  /* 0x0000000a0e1d9981 */ /* 0x000ea8000c1e1500 */
[----:B--2---:R0:W-:Y:S04]  /*1c1e0*/  STL [R1+0x30], R29 ;  /* 0x0000301d01007387 */ /* 0x0041e80000100800 */
[----:B0-----:R-:W2:Y:S04]  /*1c1f0*/  LDL.LU R29, [R1+0x19d4] ;  /* 0x0019d400011d7983 */ /* 0x001ea80000300800 */
[----:B------:R-:W3:Y:S04]  /*1c200*/  LDL R14, [R1+0x8bc] ;  /* 0x0008bc00010e7983 */ /* 0x000ee80000100800 */
[----:B------:R-:W3:Y:S01]  /*1c210*/  LDL R15, [R1+0x8c0] ;  /* 0x0008c000010f7983 */ /* 0x000ee20000100800 */
[----:B----4-:R-:W-:-:S02]  /*1c220*/  PRMT R16, RZ, 0x7610, R16 ;  /* 0x00007610ff107816 */ /* 0x010fc40000000010 */
[----:B---3--:R-:W-:-:S04]  /*1c230*/  @!P1 LOP3.LUT R15, R15, R14, RZ, 0x3c, !PT ;  /* 0x0000000e0f0f9212 */ /* 0x008fc800078e3cff */
[----:B------:R-:W-:-:S04]  /*1c240*/  @!P1 LOP3.LUT R14, R15, R14, RZ, 0x3c, !PT ;  /* 0x0000000e0f0e9212 */ /* 0x000fc800078e3cff */
[----:B------:R-:W-:-:S05]  /*1c250*/  @!P1 LOP3.LUT R15, R15, R14, RZ, 0x3c, !PT ;  /* 0x0000000e0f0f9212 */ /* 0x000fca00078e3cff */
[----:B------:R-:W3:Y:S04]  /*1c260*/  @!P1 LDG.E.U16 R16, desc[UR10][R14.64] ;  /* 0x0000000a0e109981 */ /* 0x000ee8000c1e1500 */
[----:B---3--:R0:W-:Y:S04]  /*1c270*/  STL [R1+0x38], R16 ;  /* 0x0000381001007387 */ /* 0x0081e80000100800 */
[----:B0-----:R-:W3:Y:S04]  /*1c280*/  LDL.LU R16, [R1+0x19d0] ;  /* 0x0019d00001107983 */ /* 0x001ee80000300800 */
[----:B------:R-:W4:Y:S04]  /*1c290*/  LDL R14, [R1+0x87c] ;  /* 0x00087c00010e7983 */ /* 0x000f280000100800 */
[----:B------:R-:W4:Y:S01]  /*1c2a0*/  LDL R15, [R1+0x880] ;  /* 0x00088000010f7983 */ /* 0x000f220000100800 */
[----:B--2---:R-:W-:-:S02]  /*1c2b0*/  PRMT R29, RZ, 0x7610, R29 ;  /* 0x00007610ff1d7816 */ /* 0x004fc4000000001d */
[----:B----4-:R-:W-:-:S04]  /*1c2c0*/  @!P1 LOP3.LUT R15, R15, R14, RZ, 0x3c, !PT ;  /* 0x0000000e0f0f9212 */ /* 0x010fc800078e3cff */
[----:B------:R-:W-:-:S04]  /*1c2d0*/  @!P1 LOP3.LUT R14, R15, R14, RZ, 0x3c, !PT ;  /* 0x0000000e0f0e9212 */ /* 0x000fc800078e3cff */
[----:B------:R-:W-:-:S05]  /*1c2e0*/  @!P1 LOP3.LUT R15, R15, R14, RZ, 0x3c, !PT ;  /* 0x0000000e0f0f9212 */ /* 0x000fca00078e3cff */
[----:B------:R-:W2:Y:S04]  /*1c2f0*/  @!P1 LDG.E.U16 R29, desc[UR10][R14.64] ;  /* 0x0000000a0e1d9981 */ /* 0x000ea8000c1e1500 */
[----:B--2---:R0:W-:Y:S04]  /*1c300*/  STL [R1+0x40], R29 ;  /* 0x0000401d01007387 */ /* 0x0041e80000100800 */
[----:B0-----:R-:W2:Y:S04]  /*1c310*/  LDL.LU R29, [R1+0x19cc] ;  /* 0x0019cc00011d7983 */ /* 0x001ea80000300800 */
[----:B------:R-:W4:Y:S04]  /*1c320*/  LDL R14, [R1+0x83c] ;  /* 0x00083c00010e7983 */ /* 0x000f280000100800 */
[----:B------:R-:W4:Y:S01]  /*1c330*/  LDL R15, [R1+0x840] ;  /* 0x00084000010f7983 */ /* 0x000f220000100800 */
[----:B---3--:R-:W-:-:S02]  /*1c340*/  PRMT R16, RZ, 0x7610, R16 ;  /* 0x00007610ff107816 */ /* 0x008fc40000000010 */
[----:B----4-:R-:W-:-:S04]  /*1c350*/  @!P1 LOP3.LUT R15, R15, R14, RZ, 0x3c, !PT ;  /* 0x0000000e0f0f9212 */ /* 0x010fc800078e3cff */
        /* <DEDUP_REMOVED lines=371> */
[----:B------:R0:W2:Y:S04]  /*1da90*/  @!P1 LDG.E.U16 R29, desc[UR10][R14.64] ;  /* 0x0000000a0e1d9981 */ /* 0x0000a8000c1e1500 */
[----:B------:R-:W0:Y:S04]  /*1daa0*/  LDL R14, [R1+0x5b4] ;  /* 0x0005b400010e7983 */ /* 0x000e280000100800 */
[----:B------:R-:W0:Y:S01]  /*1dab0*/  LDL R15, [R1+0x5b8] ;  /* 0x0005b800010f7983 */ /* 0x000e220000100800 */
[----:B---3--:R-:W-:Y:S02]  /*1dac0*/  PRMT R16, RZ, 0x7610, R16 ;  /* 0x00007610ff107816 */ /* 0x008fe40000000010 */
[----:B0-----:R-:W-:-:S04]  /*1dad0*/  @!P1 LOP3.LUT R15, R15, R14, RZ, 0x3c, !PT ;  /* 0x0000000e0f0f9212 */ /* 0x001fc800078e3cff */
[----:B------:R-:W-:-:S04]  /*1dae0*/  @!P1 LOP3.LUT R14, R15, R14, RZ, 0x3c, !PT ;  /* 0x0000000e0f0e9212 */ /* 0x000fc800078e3cff */
[----:B------:R-:W-:-:S05]  /*1daf0*/  @!P1 LOP3.LUT R15, R15, R14, RZ, 0x3c, !PT ;  /* 0x0000000e0f0f9212 */ /* 0x000fca00078e3cff */
[----:B------:R-:W3:Y:S04]  /*1db00*/  @!P1 LDG.E.U16 R16, desc[UR10][R14.64] ;  /* 0x0000000a0e109981 */ /* 0x000ee8000c1e1500 */
[----:B--2---:R0:W-:Y:S04]  /*1db10*/  STL [R1+0x194], R29 ;  /* 0x0001941d01007387 */ /* 0x0041e80000100800 */
[----:B0-----:R-:W2:Y:S04]  /*1db20*/  LDL R29, [R1+0x478] ;  /* 0x00047800011d7983 */ /* 0x001ea80000100800 */
[----:B---3--:R0:W-:Y:S04]  /*1db30*/  STL [R1+0x198], R16 ;  /* 0x0001981001007387 */ /* 0x0081e80000100800 */
[----:B0-----:R-:W3:Y:S04]  /*1db40*/  LDL.LU R16, [R1+0x1924] ;  /* 0x0019240001107983 */ /* 0x001ee80000300800 */
        /* <DEDUP_REMOVED lines=33> */
[----:B------:R-:W3:Y:S01]  /*1dd60*/  @!P1 LDG.E.U16 R16, desc[UR10][R14.64] ;  /* 0x0000000a0e109981 */ /* 0x000ee2000c1e1500 */
[----:B------:R-:W-:-:S03]  /*1dd70*/  PRMT R5, RZ, 0x7610, R5 ;  /* 0x00007610ff057816 */ /* 0x000fc60000000005 */
[----:B---3--:R0:W-:Y:S04]  /*1dd80*/  STL [R1+0x1ac], R16 ;  /* 0x0001ac1001007387 */ /* 0x0081e80000100800 */
[----:B0-----:R-:W3:Y:S04]  /*1dd90*/  LDL.LU R16, [R1+0x1914] ;  /* 0x0019140001107983 */ /* 0x001ee80000300800 */
[----:B------:R-:W4:Y:S01]  /*1dda0*/  LDL R15, [R1+0x474] ;  /* 0x00047400010f7983 */ /* 0x000f220000100800 */
[----:B--2---:R-:W-:-:S05]  /*1ddb0*/  @!P1 IMAD.MOV.U32 R14, RZ, RZ, R29 ;  /* 0x000000ffff0e9224 */ /* 0x004fca00078e001d */
[----:B----4-:R0:W2:Y:S04]  /*1ddc0*/  @!P1 LDG.E.U16 R5, desc[UR10][R14.64] ;  /* 0x0000000a0e059981 */ /* 0x0100a8000c1e1500 */
[----:B------:R-:W0:Y:S04]  /*1ddd0*/  LDL R14, [R1+0x434] ;  /* 0x00043400010e7983 */ /* 0x000e280000100800 */
[----:B------:R-:W0:Y:S01]  /*1dde0*/  LDL R15, [R1+0x438] ;  /* 0x00043800010f7983 */ /* 0x000e220000100800 */
[----:B---3--:R-:W-:Y:S01]  /*1ddf0*/  PRMT R16, RZ, 0x7610, R16 ;  /* 0x00007610ff107816 */ /* 0x008fe20000000010 */
[----:B------:R-:W1:Y:S01]  /*1de00*/  S2R R29, SR_TID.X ;  /* 0x00000000001d7919 */ /* 0x000e620000002100 */
[----:B0-----:R-:W-:-:S04]  /*1de10*/  @!P1 LOP3.LUT R15, R15, R14, RZ, 0x3c, !PT ;  /* 0x0000000e0f0f9212 */ /* 0x001fc800078e3cff */
[----:B------:R-:W-:-:S04]  /*1de20*/  @!P1 LOP3.LUT R14, R15, R14, RZ, 0x3c, !PT ;  /* 0x0000000e0f0e9212 */ /* 0x000fc800078e3cff */
[----:B------:R-:W-:-:S05]  /*1de30*/  @!P1 LOP3.LUT R15, R15, R14, RZ, 0x3c, !PT ;  /* 0x0000000e0f0f9212 */ /* 0x000fca00078e3cff */
[----:B------:R-:W3:Y:S04]  /*1de40*/  @!P1 LDG.E.U16 R16, desc[UR10][R14.64] ;  /* 0x0000000a0e109981 */ /* 0x000ee8000c1e1500 */
[----:B--2---:R1:W-:Y:S02]  /*1de50*/  STL [R1+0x1b4], R5 ;  /* 0x0001b40501007387 */ /* 0x0043e40000100800 */
[----:B-1----:R-:W-:Y:S01]  /*1de60*/  SHF.R.S32.HI R5, RZ, 0x6, R29 ;  /* 0x00000006ff057819 */ /* 0x002fe2000001141d */
[----:B------:R-:W-:-:S03]  /*1de70*/  IMAD.SHL.U32 R29, R29, 0x2, RZ ;  /* 0x000000021d1d7824 */ /* 0x000fc600078e00ff */
[----:B------:R-:W-:-:S04]  /*1de80*/  SGXT R5, R5, 0x1 ;  /* 0x000000010505781a */ /* 0x000fc80000000200 */
[----:B------:R-:W-:-:S04]  /*1de90*/  LOP3.LUT R5, R5, 0x90, RZ, 0xc0, !PT ;  /* 0x0000009005057812 */ /* 0x000fc800078ec0ff */
[----:B------:R-:W-:Y:S01]  /*1dea0*/  LOP3.LUT R5, R5, 0x7e, R29, 0x78, !PT ;  /* 0x0000007e05057812 */ /* 0x000fe200078e781d */
[----:B---3--:R0:W-:Y:S04]  /*1deb0*/  STL [R1+0x1b8], R16 ;  /* 0x0001b81001007387 */ /* 0x0081e80000100800 */
[----:B0-----:R-:W2:Y:S04]  /*1dec0*/  LDL.LU R16, [R1+0x1910] ;  /* 0x0019100001107983 */ /* 0x001ea80000300800 */
[----:B------:R-:W3:Y:S04]  /*1ded0*/  LDL R14, [R1+0xba4] ;  /* 0x000ba400010e7983 */ /* 0x000ee80000100800 */
[----:B------:R-:W3:Y:S04]  /*1dee0*/  LDL R15, [R1+0xbf4] ;  /* 0x000bf400010f7983 */ /* 0x000ee80000100800 */
[----:B------:R-:W4:Y:S01]  /*1def0*/  LDL.LU R29, [R1+0x190c] ;  /* 0x00190c00011d7983 */ /* 0x000f220000300800 */
[----:B---3--:R-:W-:-:S04]  /*1df00*/  @!P1 LOP3.LUT R15, R15, R14, RZ, 0x3c, !PT ;  /* 0x0000000e0f0f9212 */ /* 0x008fc800078e3cff */
[C---:B------:R-:W-:Y:S02]  /*1df10*/  @!P1 LOP3.LUT R14, R15.reuse, R14, RZ, 0x3c, !PT ;  /* 0x0000000e0f0e9212 */ /* 0x040fe400078e3cff */
[----:B----4-:R-:W-:Y:S02]  /*1df20*/  PRMT R29, RZ, 0x7610, R29 ;  /* 0x00007610ff1d7816 */ /* 0x010fe4000000001d */
        /* <DEDUP_REMOVED lines=20> */
[----:B--2---:R-:W-:Y:S04]  /*1e070*/  STL [R1+0x185c], R16 ;  /* 0x00185c1001007387 */ /* 0x004fe80000100800 */
[----:B------:R-:W-:Y:S04]  /*1e080*/  STL [R1+0x1860], R16 ;  /* 0x0018601001007387 */ /* 0x000fe80000100800 */
[----:B------:R-:W-:Y:S04]  /*1e090*/  STL [R1+0x1864], R16 ;  /* 0x0018641001007387 */ /* 0x000fe80000100800 */
[----:B---3--:R0:W-:Y:S04]  /*1e0a0*/  STL [R1+0x1d8], R29 ;  /* 0x0001d81d01007387 */ /* 0x0081e80000100800 */
[----:B0-----:R-:W2:Y:S04]  /*1e0b0*/  LDL.LU R29, [R1+0x1900] ;  /* 0x00190000011d7983 */ /* 0x001ea80000300800 */
[----:B------:R-:W3:Y:S04]  /*1e0c0*/  LDL R14, [R1+0xb2c] ;  /* 0x000b2c00010e7983 */ /* 0x000ee80000100800 */
[----:B------:R-:W3:Y:S01]  /*1e0d0*/  LDL R15, [R1+0xb30] ;  /* 0x000b3000010f7983 */ /* 0x000ee20000100800 */
[----:B--2---:R-:W-:-:S02]  /*1e0e0*/  PRMT R29, RZ, 0x7610, R29 ;  /* 0x00007610ff1d7816 */ /* 0x004fc4000000001d */
[----:B---3--:R-:W-:-:S04]  /*1e0f0*/  @!P1 LOP3.LUT R15, R15, R14, RZ, 0x3c, !PT ;  /* 0x0000000e0f0f9212 */ /* 0x008fc800078e3cff */
[----:B------:R-:W-:-:S04]  /*1e100*/  @!P1 LOP3.LUT R14, R15, R14, RZ, 0x3c, !PT ;  /* 0x0000000e0f0e9212 */ /* 0x000fc800078e3cff */
[----:B------:R-:W-:-:S05]  /*1e110*/  @!P1 LOP3.LUT R15, R15, R14, RZ, 0x3c, !PT ;  /* 0x0000000e0f0f9212 */ /* 0x000fca00078e3cff */
[----:B------:R-:W2:Y:S04]  /*1e120*/  @!P1 LDG.E.U16 R29, desc[UR10][R14.64] ;  /* 0x0000000a0e1d9981 */ /* 0x000ea8000c1e1500 */
[----:B------:R-:W-:Y:S04]  /*1e130*/  STL [R1+0x1828], R17 ;  /* 0x0018281101007387 */ /* 0x000fe80000100800 */
[----:B------:R-:W-:Y:S04]  /*1e140*/  STL [R1+0x182c], R17 ;  /* 0x00182c1101007387 */ /* 0x000fe80000100800 */
[----:B------:R-:W-:Y:S04]  /*1e150*/  STL [R1+0x1830], R17 ;  /* 0x0018301101007387 */ /* 0x000fe80000100800 */
[----:B--2---:R0:W-:Y:S04]  /*1e160*/  STL [R1+0x1d4], R29 ;  /* 0x0001d41d01007387 */ /* 0x0041e80000100800 */
[----:B0-----:R-:W2:Y:S04]  /*1e170*/  LDL.LU R29, [R1+0x18fc] ;  /* 0x0018fc00011d7983 */ /* 0x001ea80000300800 */
[----:B------:R-:W3:Y:S04]  /*1e180*/  LDL R14, [R1+0xaec] ;  /* 0x000aec00010e7983 */ /* 0x000ee80000100800 */
[----:B------:R-:W3:Y:S04]  /*1e190*/  LDL R15, [R1+0xaf0] ;  /* 0x000af000010f7983 */ /* 0x000ee80000100800 */
[----:B------:R0:W-:Y:S04]  /*1e1a0*/  STS.U16 [R5+UR5+0x10000], R3 ;  /* 0x0100000305007988 */ /* 0x0001e80008000405 */
[----:B------:R-:W-:Y:S01]  /*1e1b0*/  STL [R1+0x1834], R18 ;  /* 0x0018341201007387 */ /* 0x000fe20000100800 */
[----:B0-----:R-:W-:-:S03]  /*1e1c0*/  PRMT R3, RZ, 0x7610, R3 ;  /* 0x00007610ff037816 */ /* 0x001fc60000000003 */
[----:B------:R-:W-:Y:S04]  /*1e1d0*/  STL [R1+0x1838], R18 ;  /* 0x0018381201007387 */ /* 0x000fe80000100800 */
[----:B------:R-:W-:Y:S01]  /*1e1e0*/  STL [R1+0x1880], R18 ;  /* 0x0018801201007387 */ /* 0x000fe20000100800 */
[----:B---3--:R-:W-:-:S04]  /*1e1f0*/  @!P1 LOP3.LUT R15, R15, R14, RZ, 0x3c, !PT ;  /* 0x0000000e0f0f9212 */ /* 0x008fc800078e3cff */
[----:B------:R-:W-:-:S04]  /*1e200*/  @!P1 LOP3.LUT R14, R15, R14, RZ, 0x3c, !PT ;  /* 0x0000000e0f0e9212 */ /* 0x000fc800078e3cff */
[----:B------:R-:W-:-:S05]  /*1e210*/  @!P1 LOP3.LUT R15, R15, R14, RZ, 0x3c, !PT ;  /* 0x0000000e0f0f9212 */ /* 0x000fca00078e3cff */
[----:B------:R0:W3:Y:S04]  /*1e220*/  @!P1 LDG.E.U16 R3, desc[UR10][R14.64] ;  /* 0x0000000a0e039981 */ /* 0x0000e8000c1e1500 */
[----:B------:R-:W0:Y:S04]  /*1e230*/  LDL R14, [R1+0xaac] ;  /* 0x000aac00010e7983 */ /* 0x000e280000100800 */
[----:B------:R-:W0:Y:S01]  /*1e240*/  LDL R15, [R1+0xab0] ;  /* 0x000ab000010f7983 */ /* 0x000e220000100800 */
[----:B--2---:R-:W-:Y:S02]  /*1e250*/  PRMT R29, RZ, 0x7610, R29 ;  /* 0x00007610ff1d7816 */ /* 0x004fe4000000001d */
[----:B0-----:R-:W-:-:S04]  /*1e260*/  @!P1 LOP3.LUT R15, R15, R14, RZ, 0x3c, !PT ;  /* 0x0000000e0f0f9212 */ /* 0x001fc800078e3cff */
[----:B------:R-:W-:-:S04]  /*1e270*/  @!P1 LOP3.LUT R14, R15, R14, RZ, 0x3c, !PT ;  /* 0x0000000e0f0e9212 */ /* 0x000fc800078e3cff */
[----:B------:R-:W-:-:S05]  /*1e280*/  @!P1 LOP3.LUT R15, R15, R14, RZ, 0x3c, !PT ;  /* 0x0000000e0f0f9212 */ /* 0x000fca00078e3cff */
[----:B------:R-:W2:Y:S04]  /*1e290*/  @!P1 LDG.E.U16 R29, desc[UR10][R14.64] ;  /* 0x0000000a0e1d9981 */ /* 0x000ea8000c1e1500 */
[----:B---3--:R0:W-:Y:S04]  /*1e2a0*/  STL [R1+0x1d0], R3 ;  /* 0x0001d00301007387 */ /* 0x0081e80000100800 */
[----:B0-----:R-:W3:Y:S04]  /*1e2b0*/  LDL R3, [R1+0xa70] ;  /* 0x000a700001037983 */ /* 0x001ee80000100800 */
[----:B------:R-:W-:Y:S04]  /*1e2c0*/  STL [R1+0x183c], R19 ;  /* 0x00183c1301007387 */ /* 0x000fe80000100800 */
[----:B------:R-:W-:Y:S04]  /*1e2d0*/  STL [R1+0x1840], R19 ;  /* 0x0018401301007387 */ /* 0x000fe80000100800 */
[----:B------:R-:W-:Y:S04]  /*1e2e0*/  STL [R1+0x1844], R19 ;  /* 0x0018441301007387 */ /* 0x000fe80000100800 */
[----:B------:R-:W-:Y:S04]  /*1e2f0*/  STL [R1+0x1848], R19 ;  /* 0x0018481301007387 */ /* 0x000fe80000100800 */
[----:B------:R-:W-:Y:S04]  /*1e300*/  STS.U16 [R5+UR5+0x10200], R16 ;  /* 0x0102001005007988 */ /* 0x000fe80008000405 */
[----:B------:R-:W-:Y:S04]  /*1e310*/  STS.U16 [R5+UR5+0x10400], R17 ;  /* 0x0104001105007988 */ /* 0x000fe80008000405 */
[----:B------:R-:W-:Y:S04]  /*1e320*/  STS.U16 [R5+UR5+0x10600], R18 ;  /* 0x0106001205007988 */ /* 0x000fe80008000405 */
[----:B------:R-:W-:Y:S04]  /*1e330*/  STS.U16 [R5+UR5+0x10800], R19 ;  /* 0x0108001305007988 */ /* 0x000fe80008000405 */
[----:B------:R-:W-:Y:S04]  /*1e340*/  STS.U16 [R5+UR5+0x10a00], R2 ;  /* 0x010a000205007988 */ /* 0x000fe80008000405 */
[----:B--2---:R0:W-:Y:S04]  /*1e350*/  STL [R1+0x1cc], R29 ;  /* 0x0001cc1d01007387 */ /* 0x0041e80000100800 */
[----:B0-----:R-:W2:Y:S04]  /*1e360*/  LDL.LU R29, [R1+0x18f8] ;  /* 0x0018f800011d7983 */ /* 0x001ea80000300800 */
[----:B------:R-:W-:Y:S04]  /*1e370*/  STL [R1+0x184c], R15 ;  /* 0x00184c0f01007387 */ /* 0x000fe80000100800 */
[----:B------:R-:W-:Y:S04]  /*1e380*/  STL [R1+0x1850], R15 ;  /* 0x0018500f01007387 */ /* 0x000fe80000100800 */
[----:B------:R-:W-:Y:S04]  /*1e390*/  STL [R1+0x1854], R15 ;  /* 0x0018540f01007387 */ /* 0x000fe80000100800 */
[----:B------:R-:W-:Y:S04]  /*1e3a0*/  STL [R1+0x1858], R15 ;  /* 0x0018580f01007387 */ /* 0x000fe80000100800 */
[----:B------:R-:W-:Y:S04]  /*1e3b0*/  STL [R1+0x1868], R15 ;  /* 0x0018680f01007387 */ /* 0x000fe80000100800 */
[----:B------:R-:W-:Y:S04]  /*1e3c0*/  STL [R1+0x186c], R15 ;  /* 0x00186c0f01007387 */ /* 0x000fe80000100800 */
        /* <DEDUP_REMOVED lines=43> */
[----:B------:R-:W3:Y:S01]  /*1e680*/  LDL R3, [R1+0x970] ;  /* 0x0009700001037983 */ /* 0x000ee20000100800 */
[----:B------:R-:W-:-:S02]  /*1e690*/  PRMT R7, RZ, 0x7610, R7 ;  /* 0x00007610ff077816 */ /* 0x000fc40000000007 */
[----:B---3--:R-:W-:-:S04]  /*1e6a0*/  @!P1 LOP3.LUT R3, R3, R2, RZ, 0x3c, !PT ;  /* 0x0000000203039212 */ /* 0x008fc800078e3cff */
[----:B------:R-:W-:-:S04]  /*1e6b0*/  @!P1 LOP3.LUT R2, R3, R2, RZ, 0x3c, !PT ;  /* 0x0000000203029212 */ /* 0x000fc800078e3cff */
[----:B------:R-:W-:-:S05]  /*1e6c0*/  @!P1 LOP3.LUT R3, R3, R2, RZ, 0x3c, !PT ;  /* 0x0000000203039212 */ /* 0x000fca00078e3cff */
[----:B------:R-:W3:Y:S04]  /*1e6d0*/  @!P1 LDG.E.U16 R7, desc[UR10][R2.64] ;  /* 0x0000000a02079981 */ /* 0x000ee8000c1e1500 */
[----:B------:R-:W4:Y:S04]  /*1e6e0*/  LDL R2, [R1+0x92c] ;  /* 0x00092c0001027983 */ /* 0x000f280000100800 */
[----:B------:R-:W4:Y:S01]  /*1e6f0*/  LDL R3, [R1+0x930] ;  /* 0x0009300001037983 */ /* 0x000f220000100800 */
[----:B------:R-:W-:-:S03]  /*1e700*/  PRMT R18, RZ, 0x7610, R18 ;  /* 0x00007610ff127816 */ /* 0x000fc60000000012 */
[----:B---3--:R0:W-:Y:S01]  /*1e710*/  STL [R1+0x1a0], R7 ;  /* 0x0001a00701007387 */ /* 0x0081e20000100800 */
[----:B------:R-:W-:-:S03]  /*1e720*/  PRMT R9, RZ, 0x7610, R9 ;  /* 0x00007610ff097816 */ /* 0x000fc60000000009 */
[----:B0-----:R-:W3:Y:S01]  /*1e730*/  LDL R7, [R1+0x870] ;  /* 0x0008700001077983 */ /* 0x001ee20000100800 */
[----:B----4-:R-:W-:-:S04]  /*1e740*/  @!P1 LOP3.LUT R3, R3, R2, RZ, 0x3c, !PT ;  /* 0x0000000203039212 */ /* 0x010fc800078e3cff */
[----:B------:R-:W-:-:S04]  /*1e750*/  @!P1 LOP3.LUT R2, R3, R2, RZ, 0x3c, !PT ;  /* 0x0000000203029212 */ /* 0x000fc800078e3cff */
[----:B------:R-:W-:-:S05]  /*1e760*/  @!P1 LOP3.LUT R3, R3, R2, RZ, 0x3c, !PT ;  /* 0x0000000203039212 */ /* 0x000fca00078e3cff */
[----:B------:R-:W4:Y:S04]  /*1e770*/  @!P1 LDG.E.U16 R18, desc[UR10][R2.64] ;  /* 0x0000000a02129981 */ /* 0x000f28000c1e1500 */
[----:B------:R-:W2:Y:S04]  /*1e780*/  LDL R2, [R1+0x8ec] ;  /* 0x0008ec0001027983 */ /* 0x000ea80000100800 */
[----:B------:R-:W2:Y:S04]  /*1e790*/  LDL R3, [R1+0x8f0] ;  /* 0x0008f00001037983 */ /* 0x000ea80000100800 */
[----:B----4-:R0:W-:Y:S01]  /*1e7a0*/  STL [R1+0x190], R18 ;  /* 0x0001901201007387 */ /* 0x0101e20000100800 */
[----:B------:R-:W-:-:S03]  /*1e7b0*/  PRMT R11, RZ, 0x7610, R11 ;  /* 0x00007610ff0b7816 */ /* 0x000fc6000000000b */
[----:B0-----:R-:W4:Y:S01]  /*1e7c0*/  LDL R18, [R1+0x830] ;  /* 0x0008300001127983 */ /* 0x001f220000100800 */
[----:B--2---:R-:W-:-:S04]  /*1e7d0*/  @!P1 LOP3.LUT R3, R3, R2, RZ, 0x3c, !PT ;  /* 0x0000000203039212 */ /* 0x004fc800078e3cff */
[----:B------:R-:W-:-:S04]  /*1e7e0*/  @!P1 LOP3.LUT R2, R3, R2, RZ, 0x3c, !PT ;  /* 0x0000000203029212 */ /* 0x000fc800078e3cff */
[----:B------:R-:W-:-:S05]  /*1e7f0*/  @!P1 LOP3.LUT R3, R3, R2, RZ, 0x3c, !PT ;  /* 0x0000000203039212 */ /* 0x000fca00078e3cff */
[----:B------:R-:W2:Y:S04]  /*1e800*/  @!P1 LDG.E.U16 R9, desc[UR10][R2.64] ;  /* 0x0000000a02099981 */ /* 0x000ea8000c1e1500 */
[----:B------:R-:W3:Y:S04]  /*1e810*/  LDL R2, [R1+0x8ac] ;  /* 0x0008ac0001027983 */ /* 0x000ee80000100800 */
[----:B------:R-:W3:Y:S04]  /*1e820*/  LDL R3, [R1+0x8b0] ;  /* 0x0008b00001037983 */ /* 0x000ee80000100800 */
[----:B--2---:R0:W-:Y:S04]  /*1e830*/  STL [R1+0x180], R9 ;  /* 0x0001800901007387 */ /* 0x0041e80000100800 */
[----:B0-----:R-:W2:Y:S01]  /*1e840*/  LDL.LU R9, [R1] ;  /* 0x0000000001097983 */ /* 0x001ea20000300800 */
[----:B---3--:R-:W-:-:S04]  /*1e850*/  @!P1 LOP3.LUT R3, R3, R2, RZ, 0x3c, !PT ;  /* 0x0000000203039212 */ /* 0x008fc800078e3cff */
[----:B------:R-:W-:-:S04]  /*1e860*/  @!P1 LOP3.LUT R2, R3, R2, RZ, 0x3c, !PT ;  /* 0x0000000203029212 */ /* 0x000fc800078e3cff */
[----:B------:R-:W-:-:S05]  /*1e870*/  @!P1 LOP3.LUT R3, R3, R2, RZ, 0x3c, !PT ;  /* 0x0000000203039212 */ /* 0x000fca00078e3cff */
[----:B------:R0:W3:Y:S04]  /*1e880*/  @!P1 LDG.E.U16 R11, desc[UR10][R2.64] ;  /* 0x0000000a020b9981 */ /* 0x0000e8000c1e1500 */
[----:B------:R-:W2:Y:S01]  /*1e890*/  LDL R3, [R1+0x86c] ;  /* 0x00086c0001037983 */ /* 0x000ea20000100800 */
[----:B------:R-:W-:Y:S01]  /*1e8a0*/  PRMT R6, RZ, 0x7610, R6 ;  /* 0x00007610ff067816 */ /* 0x000fe20000000006 */
[----:B0-----:R-:W-:Y:S02]  /*1e8b0*/  @!P1 IMAD.MOV.U32 R2, RZ, RZ, R7 ;  /* 0x000000ffff029224 */ /* 0x001fe400078e0007 */
[----:B---3--:R0:W-:Y:S04]  /*1e8c0*/  STL [R1+0x170], R11 ;  /* 0x0001700b01007387 */ /* 0x0081e80000100800 */
[----:B--2---:R4:W2:Y:S01]  /*1e8d0*/  @!P1 LDG.E.U16 R6, desc[UR10][R2.64] ;  /* 0x0000000a02069981 */ /* 0x0048a2000c1e1500 */
[----:B------:R-:W-:-:S03]  /*1e8e0*/  PRMT R29, RZ, 0x7610, R29 ;  /* 0x00007610ff1d7816 */ /* 0x000fc6000000001d */
[----:B0-----:R-:W3:Y:S04]  /*1e8f0*/  LDL R11, [R1+0x7f0] ;  /* 0x0007f000010b7983 */ /* 0x001ee80000100800 */
[----:B------:R-:W2:Y:S01]  /*1e900*/  LDL R3, [R1+0x82c] ;  /* 0x00082c0001037983 */ /* 0x000ea20000100800 */
[----:B----4-:R-:W-:-:S05]  /*1e910*/  @!P1 IMAD.MOV.U32 R2, RZ, RZ, R18 ;  /* 0x000000ffff029224 */ /* 0x010fca00078e0012 */
[----:B--2---:R-:W2:Y:S04]  /*1e920*/  @!P1 LDG.E.U16 R29, desc[UR10][R2.64] ;  /* 0x0000000a021d9981 */ /* 0x004ea8000c1e1500 */
[----:B------:R0:W-:Y:S04]  /*1e930*/  STL [R1+0x15c], R6 ;  /* 0x00015c0601007387 */ /* 0x0001e80000100800 */
[----:B0-----:R-:W4:Y:S01]  /*1e940*/  LDL.LU R6, [R1+0x2c] ;  /* 0x00002c0001067983 */ /* 0x001f220000300800 */
[----:B------:R-:W0:Y:S03]  /*1e950*/  S2R R7, SR_TID.X ;  /* 0x0000000000077919 */ /* 0x000e260000002100 */
[----:B--2---:R1:W-:Y:S04]  /*1e960*/  STL [R1+0x14c], R29 ;  /* 0x00014c1d01007387 */ /* 0x0043e80000100800 */
[----:B-1----:R-:W2:Y:S04]  /*1e970*/  LDL.LU R29, [R1+0x18e4] ;  /* 0x0018e400011d7983 */ /* 0x002ea80000300800 */
[----:B------:R-:W2:Y:S01]  /*1e980*/  LDL R3, [R1+0x7ec] ;  /* 0x0007ec0001037983 */ /* 0x000ea20000100800 */
[----:B0-----:R-:W-:-:S03]  /*1e990*/  SHF.R.S32.HI R18, RZ, 0x6, R7 ;  /* 0x00000006ff127819 */ /* 0x001fc60000011407 */
[----:B------:R-:W-:Y:S01]  /*1e9a0*/  STS.U16 [R5+UR5+0x10c00], R0 ;  /* 0x010c000005007988 */ /* 0x000fe20008000405 */
[----:B------:R-:W-:-:S03]  /*1e9b0*/  SGXT R18, R18, 0x1 ;  /* 0x000000011212781a */ /* 0x000fc60000000200 */
[----:B------:R-:W-:Y:S01]  /*1e9c0*/  STS.U16 [R5+UR5+0x10e00], R20 ;  /* 0x010e001405007988 */ /* 0x000fe20008000405 */
[----:B------:R-:W-:-:S03]  /*1e9d0*/  IMAD.SHL.U32 R7, R7, 0x2, RZ ;  /* 0x0000000207077824 */ /* 0x000fc600078e00ff */
[----:B------:R-:W-:Y:S01]  /*1e9e0*/  STS.U16 [R5+UR5+0x11000], R21 ;  /* 0x0110001505007988 */ /* 0x000fe20008000405 */
[----:B------:R-:W-:-:S03]  /*1e9f0*/  LOP3.LUT R18, R18, 0x90, RZ, 0xc0, !PT ;  /* 0x0000009012127812 */ /* 0x000fc600078ec0ff */
[----:B------:R-:W-:Y:S01]  /*1ea00*/  STS.U16 [R5+UR5+0x11200], R22 ;  /* 0x0112001605007988 */ /* 0x000fe20008000405 */
[----:B------:R-:W-:-:S03]  /*1ea10*/  PRMT R10, RZ, 0x7610, R10 ;  /* 0x00007610ff0a7816 */ /* 0x000fc6000000000a */
[----:B------:R-:W-:Y:S01]  /*1ea20*/  STS.U16 [R5+UR5+0x11400], R28 ;  /* 0x0114001c05007988 */ /* 0x000fe20008000405 */
[----:B---3--:R-:W-:-:S03]  /*1ea30*/  @!P1 IMAD.MOV.U32 R2, RZ, RZ, R11 ;  /* 0x000000ffff029224 */ /* 0x008fc600078e000b */
[----:B------:R-:W-:Y:S04]  /*1ea40*/  STS.U16 [R5+UR5+0x11600], R27 ;  /* 0x0116001b05007988 */ /* 0x000fe80008000405 */
[----:B------:R-:W-:Y:S01]  /*1ea50*/  STS.U16 [R5+UR5+0x11800], R26 ;  /* 0x0118001a05007988 */ /* 0x000fe20008000405 */
[----:B------:R-:W-:-:S03]  /*1ea60*/  LOP3.LUT R18, R18, 0x7e, R7, 0x78, !PT ;  /* 0x0000007e12127812 */ /* 0x000fc600078e7807 */
[----:B------:R-:W-:Y:S04]  /*1ea70*/  STS.U16 [R5+UR5+0x11a00], R24 ;  /* 0x011a001805007988 */ /* 0x000fe80008000405 */
[----:B------:R-:W-:Y:S04]  /*1ea80*/  STS.U16 [R5+UR5+0x11c00], R23 ;  /* 0x011c001705007988 */ /* 0x000fe80008000405 */
[----:B------:R0:W-:Y:S04]  /*1ea90*/  STS.U16 [R5+UR5+0x11e00], R4 ;  /* 0x011e000405007988 */ /* 0x0001e80008000405 */
[----:B0-----:R-:W3:Y:S04]  /*1eaa0*/  LDL.LU R5, [R1+0x48] ;  /* 0x0000480001057983 */ /* 0x001ee80000300800 */
[----:B------:R-:W3:Y:S04]  /*1eab0*/  LDL R7, [R1+0x730] ;  /* 0x0007300001077983 */ /* 0x000ee80000100800 */
[----:B------:R-:W3:Y:S04]  /*1eac0*/  LDL.LU R11, [R1+0x44] ;  /* 0x00004400010b7983 */ /* 0x000ee80000300800 */
[----:B--2---:R0:W2:Y:S04]  /*1ead0*/  @!P1 LDG.E.U16 R10, desc[UR10][R2.64] ;  /* 0x0000000a020a9981 */ /* 0x0040a8000c1e1500 */
[----:B------:R-:W0:Y:S04]  /*1eae0*/  LDL R2, [R1+0x7ac] ;  /* 0x0007ac0001027983 */ /* 0x000e280000100800 */
[----:B------:R-:W0:Y:S01]  /*1eaf0*/  LDL R3, [R1+0x7b0] ;  /* 0x0007b00001037983 */ /* 0x000e220000100800 */
[----:B------:R-:W-:-:S02]  /*1eb00*/  PRMT R25, RZ, 0x7610, R25 ;  /* 0x00007610ff197816 */ /* 0x000fc40000000019 */
[----:B0-----:R-:W-:-:S04]  /*1eb10*/  @!P1 LOP3.LUT R3, R3, R2, RZ, 0x3c, !PT ;  /* 0x0000000203039212 */ /* 0x001fc800078e3cff */
[----:B------:R-:W-:-:S04]  /*1eb20*/  @!P1 LOP3.LUT R2, R3, R2, RZ, 0x3c, !PT ;  /* 0x0000000203029212 */ /* 0x000fc800078e3cff */
[----:B------:R-:W-:-:S05]  /*1eb30*/  @!P1 LOP3.LUT R3, R3, R2, RZ, 0x3c, !PT ;  /* 0x0000000203039212 */ /* 0x000fca00078e3cff */
[----:B------:R-:W3:Y:S04]  /*1eb40*/  @!P1 LDG.E.U16 R25, desc[UR10][R2.64] ;  /* 0x0000000a02199981 */ /* 0x000ee8000c1e1500 */
[----:B--2---:R0:W-:Y:S04]  /*1eb50*/  STL [R1+0x13c], R10 ;  /* 0x00013c0a01007387 */ /* 0x0041e80000100800 */
[----:B0-----:R-:W2:Y:S04]  /*1eb60*/  LDL.LU R10, [R1+0x3c] ;  /* 0x00003c00010a7983 */ /* 0x001ea80000300800 */
[----:B---3--:R0:W-:Y:S04]  /*1eb70*/  STL [R1+0x12c], R25 ;  /* 0x00012c1901007387 */ /* 0x0081e80000100800 */
[----:B0-----:R-:W3:Y:S04]  /*1eb80*/  LDL.LU R25, [R1+0x18e0] ;  /* 0x0018e00001197983 */ /* 0x001ee80000300800 */
[----:B------:R-:W2:Y:S04]  /*1eb90*/  LDL R2, [R1+0x76c] ;  /* 0x00076c0001027983 */ /* 0x000ea80000100800 */
[----:B------:R-:W2:Y:S01]  /*1eba0*/  LDL R3, [R1+0x770] ;  /* 0x0007700001037983 */ /* 0x000ea20000100800 */
[----:B------:R-:W-:-:S02]  /*1ebb0*/  LOP3.LUT R18, R18, 0x20, RZ, 0x3c, !PT ;  /* 0x0000002012127812 */ /* 0x000fc400078e3cff */
[----:B------:R-:W-:-:S03]  /*1ebc0*/  PRMT R8, RZ, 0x7610, R8 ;  /* 0x00007610ff087816 */ /* 0x000fc60000000008 */
[----:B------:R-:W-:Y:S04]  /*1ebd0*/  STS.U16 [R18+UR5+0x10100], R29 ;  /* 0x0101001d12007988 */ /* 0x000fe80008000405 */
[----:B------:R0:W-:Y:S04]  /*1ebe0*/  STS.U16 [R18+UR5+0x10300], R9 ;  /* 0x0103000912007988 */ /* 0x0001e80008000405 */
[----:B0-----:R-:W3:Y:S01]  /*1ebf0*/  LDL.LU R9, [R1+0x34] ;  /* 0x0000340001097983 */ /* 0x001ee20000300800 */
[----:B--2---:R-:W-:-:S04]  /*1ec00*/  @!P1 LOP3.LUT R3, R3, R2, RZ, 0x3c, !PT ;  /* 0x0000000203039212 */ /* 0x004fc800078e3cff */
[----:B------:R-:W-:-:S04]  /*1ec10*/  @!P1 LOP3.LUT R2, R3, R2, RZ, 0x3c, !PT ;  /* 0x0000000203029212 */ /* 0x000fc800078e3cff */
[----:B------:R-:W-:-:S05]  /*1ec20*/  @!P1 LOP3.LUT R3, R3, R2, RZ, 0x3c, !PT ;  /* 0x0000000203039212 */ /* 0x000fca00078e3cff */
[----:B------:R0:W2:Y:S04]  /*1ec30*/  @!P1 LDG.E.U16 R8, desc[UR10][R2.64] ;  /* 0x0000000a02089981 */ /* 0x0000a8000c1e1500 */
[----:B------:R-:W2:Y:S04]  /*1ec40*/  LDL.LU R2, [R1+0x8] ;  /* 0x0000080001027983 */ /* 0x000ea80000300800 */
[----:B------:R-:W4:Y:S01]  /*1ec50*/  LDL R3, [R1+0x72c] ;  /* 0x00072c0001037983 */ /* 0x000f220000100800 */
[----:B---3--:R-:W-:-:S03]  /*1ec60*/  PRMT R25, RZ, 0x7610, R25 ;  /* 0x00007610ff197816 */ /* 0x008fc60000000019 */
[----:B--2---:R0:W-:Y:S02]  /*1ec70*/  STS.U16 [R18+UR5+0x10500], R2 ;  /* 0x0105000212007988 */ /* 0x0041e40008000405 */
[----:B0-----:R-:W-:-:S05]  /*1ec80*/  @!P1 IMAD.MOV.U32 R2, RZ, RZ, R7 ;  /* 0x000000ffff029224 */ /* 0x001fca00078e0007 */
[----:B----4-:R-:W2:Y:S04]  /*1ec90*/  @!P1 LDG.E.U16 R25, desc[UR10][R2.64] ;  /* 0x0000000a02199981 */ /* 0x010ea8000c1e1500 */
[----:B------:R0:W-:Y:S04]  /*1eca0*/  STL [R1+0x11c], R8 ;  /* 0x00011c0801007387 */ /* 0x0001e80000100800 */
[----:B0-----:R-:W3:Y:S04]  /*1ecb0*/  LDL.LU R8, [R1+0x28] ;  /* 0x0000280001087983 */ /* 0x001ee80000300800 */
[----:B------:R-:W4:Y:S04]  /*1ecc0*/  LDL.LU R7, [R1+0x18] ;  /* 0x0000180001077983 */ /* 0x000f280000300800 */
        /* <DEDUP_REMOVED lines=9> */
[----:B------:R0:W-:Y:S04]  /*1ed60*/  STS.U16 [R18+UR5+0x10700], R6 ;  /* 0x0107000612007988 */ /* 0x0001e80008000405 */
[----:B0-----:R-:W3:Y:S04]  /*1ed70*/  LDL.LU R6, [R1+0x14] ;  /* 0x0000140001067983 */ /* 0x001ee80000300800 */
        /* <DEDUP_REMOVED lines=11> */
[----:B------:R-:W3:Y:S04]  /*1ee30*/  LDL R2, [R1+0x66c] ;  /* 0x00066c0001027983 */ /* 0x000ee80000100800 */
[----:B------:R-:W3:Y:S04]  /*1ee40*/  LDL R3, [R1+0x670] ;  /* 0x0006700001037983 */ /* 0x000ee80000100800 */
[----:B------:R-:W-:Y:S04]  /*1ee50*/  STS.U16 [R18+UR5+0x10b00], R11 ;  /* 0x010b000b12007988 */ /* 0x000fe80008000405 */
[----:B--2---:R0:W-:Y:S04]  /*1ee60*/  STL [R1+0xf0], R25 ;  /* 0x0000f01901007387 */ /* 0x0041e80000100800 */
[----:B0-----:R-:W2:Y:S04]  /*1ee70*/  LDL.LU R25, [R1+0x4] ;  /* 0x0000040001197983 */ /* 0x001ea80000300800 */
[----:B------:R-:W2:Y:S01]  /*1ee80*/  LDL.LU R11, [R1+0x18d4] ;  /* 0x0018d400010b7983 */ /* 0x000ea20000300800 */
[----:B---3--:R-:W-:-:S04]  /*1ee90*/  @!P1 LOP3.LUT R3, R3, R2, RZ, 0x3c, !PT ;  /* 0x0000000203039212 */ /* 0x008fc800078e3cff */
[----:B------:R-:W-:-:S04]  /*1eea0*/  @!P1 LOP3.LUT R2, R3, R2, RZ, 0x3c, !PT ;  /* 0x0000000203029212 */ /* 0x000fc800078e3cff */
[----:B------:R-:W-:Y:S02]  /*1eeb0*/  @!P1 LOP3.LUT R3, R3, R2, RZ, 0x3c, !PT ;  /* 0x0000000203039212 */ /* 0x000fe400078e3cff */
[----:B--2---:R-:W-:-:S06]  /*1eec0*/  PRMT R11, RZ, 0x7610, R11 ;  /* 0x00007610ff0b7816 */ /* 0x004fcc000000000b */
[----:B------:R-:W2:Y:S04]  /*1eed0*/  @!P1 LDG.E.U16 R11, desc[UR10][R2.64] ;  /* 0x0000000a020b9981 */ /* 0x000ea8000c1e1500 */
[----:B------:R-:W-:Y:S04]  /*1eee0*/  STS.U16 [R18+UR5+0x10d00], R10 ;  /* 0x010d000a12007988 */ /* 0x000fe80008000405 */
[----:B--2---:R0:W-:Y:S04]  /*1eef0*/  STL [R1+0xdc], R11 ;  /* 0x0000dc0b01007387 */ /* 0x0041e80000100800 */
[----:B0-----:R-:W2:Y:S04]  /*1ef00*/  LDL.LU R11, [R1+0x18d0] ;  /* 0x0018d000010b7983 */ /* 0x001ea80000300800 */
[----:B------:R-:W3:Y:S04]  /*1ef10*/  LDL R2, [R1+0x62c] ;  /* 0x00062c0001027983 */ /* 0x000ee80000100800 */
[----:B------:R-:W3:Y:S04]  /*1ef20*/  LDL R3, [R1+0x630] ;  /* 0x0006300001037983 */ /* 0x000ee80000100800 */
[----:B------:R-:W2:Y:S01]  /*1ef30*/  LDL.LU R10, [R1+0x18cc] ;  /* 0x0018cc00010a7983 */ /* 0x000ea20000300800 */
[----:B---3--:R-:W-:-:S04]  /*1ef40*/  @!P1 LOP3.LUT R3, R3, R2, RZ, 0x3c, !PT ;  /* 0x0000000203039212 */ /* 0x008fc800078e3cff */
[C---:B------:R-:W-:Y:S02]  /*1ef50*/  @!P1 LOP3.LUT R2, R3.reuse, R2, RZ, 0x3c, !PT ;  /* 0x0000000203029212 */ /* 0x040fe400078e3cff */
[----:B--2---:R-:W-:Y:S02]  /*1ef60*/  PRMT R10, RZ, 0x7610, R10 ;  /* 0x00007610ff0a7816 */ /* 0x004fe4000000000a */
[----:B------:R-:W-:-:S05]  /*1ef70*/  @!P1 LOP3.LUT R3, R3, R2, RZ, 0x3c, !PT ;  /* 0x0000000203039212 */ /* 0x000fca00078e3cff */
        /* <DEDUP_REMOVED lines=23> */
[----:B----4-:R-:W-:Y:S04]  /*1f0f0*/  STS.U16 [R18+UR5+0x11300], R7 ;  /* 0x0113000712007988 */ /* 0x010fe80008000405 */
[----:B--2---:R0:W-:Y:S04]  /*1f100*/  STL [R1+0xcc], R8 ;  /* 0x0000cc0801007387 */ /* 0x0041e80000100800 */
        /* <DEDUP_REMOVED lines=9> */
[----:B------:R-:W-:Y:S04]  /*1f1a0*/  STS.U16 [R18+UR5+0x11500], R6 ;  /* 0x0115000612007988 */ /* 0x000fe80008000405 */
[----:B---3--:R0:W-:Y:S04]  /*1f1b0*/  STL [R1+0xc8], R7 ;  /* 0x0000c80701007387 */ /* 0x0081e80000100800 */
[----:B0-----:R-:W3:Y:S04]  /*1f1c0*/  LDL.LU R7, [R1+0x18b0] ;  /* 0x0018b00001077983 */ /* 0x001ee80000300800 */
[----:B------:R-:W4:Y:S04]  /*1f1d0*/  LDL R2, [R1+0x52c] ;  /* 0x00052c0001027983 */ /* 0x000f280000100800 */
[----:B------:R-:W4:Y:S04]  /*1f1e0*/  LDL R3, [R1+0x530] ;  /* 0x0005300001037983 */ /* 0x000f280000100800 */
[----:B------:R-:W2:Y:S01]  /*1f1f0*/  LDL.LU R6, [R1+0x18ac] ;  /* 0x0018ac0001067983 */ /* 0x000ea20000300800 */
[----:B----4-:R-:W-:-:S04]  /*1f200*/  @!P1 LOP3.LUT R3, R3, R2, RZ, 0x3c, !PT ;  /* 0x0000000203039212 */ /* 0x010fc800078e3cff */
[C---:B------:R-:W-:Y:S02]  /*1f210*/  @!P1 LOP3.LUT R2, R3.reuse, R2, RZ, 0x3c, !PT ;  /* 0x0000000203029212 */ /* 0x040fe400078e3cff */
[----:B--2---:R-:W-:Y:S02]  /*1f220*/  PRMT R6, RZ, 0x7610, R6 ;  /* 0x00007610ff067816 */ /* 0x004fe40000000006 */
[----:B------:R-:W-:-:S05]  /*1f230*/  @!P1 LOP3.LUT R3, R3, R2, RZ, 0x3c, !PT ;  /* 0x0000000203039212 */ /* 0x000fca00078e3cff */
[----:B------:R-:W2:Y:S04]  /*1f240*/  @!P1 LDG.E.U16 R6, desc[UR10][R2.64] ;  /* 0x0000000a02069981 */ /* 0x000ea8000c1e1500 */
[----:B------:R-:W-:Y:S04]  /*1f250*/  STS.U16 [R18+UR5+0x11700], R5 ;  /* 0x0117000512007988 */ /* 0x000fe80008000405 */
[----:B--2---:R0:W-:Y:S04]  /*1f260*/  STL [R1+0xc4], R6 ;  /* 0x0000c40601007387 */ /* 0x0041e80000100800 */
[----:B0-----:R-:W2:Y:S04]  /*1f270*/  LDL.LU R6, [R1+0x18a8] ;  /* 0x0018a80001067983 */ /* 0x001ea80000300800 */
        /* <DEDUP_REMOVED lines=8> */
[----:B--2---:R0:W-:Y:S04]  /*1f300*/  STL [R1+0xc0], R5 ;  /* 0x0000c00501007387 */ /* 0x0041e80000100800 */
[----:B0-----:R-:W2:Y:S04]  /*1f310*/  LDL.LU R5, [R1+0x18a0] ;  /* 0x0018a00001057983 */ /* 0x001ea80000300800 */
[----:B------:R-:W4:Y:S04]  /*1f320*/  LDL R2, [R1+0x4ac] ;  /* 0x0004ac0001027983 */ /* 0x000f280000100800 */
[----:B------:R-:W4:Y:S01]  /*1f330*/  LDL R3, [R1+0x4b0] ;  /* 0x0004b00001037983 */ /* 0x000f220000100800 */
[----:B------:R-:W-:-:S03]  /*1f340*/  PRMT R17, RZ, 0x7610, R17 ;  /* 0x00007610ff117816 */ /* 0x000fc60000000011 */
[----:B------:R0:W-:Y:S04]  /*1f350*/  STS.U16 [R18+UR5+0x11900], R25 ;  /* 0x0119001912007988 */ /* 0x0001e80008000405 */
[----:B0-----:R-:W2:Y:S01]  /*1f360*/  LDL.LU R25, [R1+0x189c] ;  /* 0x00189c0001197983 */ /* 0x001ea20000300800 */
[----:B----4-:R-:W-:-:S04]  /*1f370*/  @!P1 LOP3.LUT R3, R3, R2, RZ, 0x3c, !PT ;  /* 0x0000000203039212 */ /* 0x010fc800078e3cff */
[----:B------:R-:W-:-:S04]  /*1f380*/  @!P1 LOP3.LUT R2, R3, R2, RZ, 0x3c, !PT ;  /* 0x0000000203029212 */ /* 0x000fc800078e3cff */
[----:B------:R-:W-:-:S05]  /*1f390*/  @!P1 LOP3.LUT R3, R3, R2, RZ, 0x3c, !PT ;  /* 0x0000000203039212 */ /* 0x000fca00078e3cff */
[----:B------:R-:W4:Y:S04]  /*1f3a0*/  @!P1 LDG.E.U16 R17, desc[UR10][R2.64] ;  /* 0x0000000a02119981 */ /* 0x000f28000c1e1500 */
[----:B------:R-:W2:Y:S04]  /*1f3b0*/  LDL R2, [R1+0x46c] ;  /* 0x00046c0001027983 */ /* 0x000ea80000100800 */
[----:B------:R-:W2:Y:S01]  /*1f3c0*/  LDL R3, [R1+0x470] ;  /* 0x0004700001037983 */ /* 0x000ea20000100800 */
[----:B------:R-:W-:-:S03]  /*1f3d0*/  PRMT R19, RZ, 0x7610, R19 ;  /* 0x00007610ff137816 */ /* 0x000fc60000000013 */
[----:B----4-:R0:W-:Y:S01]  /*1f3e0*/  STL [R1+0xbc], R17 ;  /* 0x0000bc1101007387 */ /* 0x0101e20000100800 */
[----:B------:R-:W-:-:S03]  /*1f3f0*/  PRMT R6, RZ, 0x7610, R6 ;  /* 0x00007610ff067816 */ /* 0x000fc60000000006 */
[----:B0-----:R-:W4:Y:S01]  /*1f400*/  LDL R17, [R1+0xb94] ;  /* 0x000b940001117983 */ /* 0x001f220000100800 */
[----:B--2---:R-:W-:-:S04]  /*1f410*/  @!P1 LOP3.LUT R3, R3, R2, RZ, 0x3c, !PT ;  /* 0x0000000203039212 */ /* 0x004fc800078e3cff */
[----:B------:R-:W-:-:S04]  /*1f420*/  @!P1 LOP3.LUT R2, R3, R2, RZ, 0x3c, !PT ;  /* 0x0000000203029212 */ /* 0x000fc800078e3cff */
[----:B------:R-:W-:-:S05]  /*1f430*/  @!P1 LOP3.LUT R3, R3, R2, RZ, 0x3c, !PT ;  /* 0x0000000203039212 */ /* 0x000fca00078e3cff */
[----:B------:R0:W2:Y:S04]  /*1f440*/  @!P1 LDG.E.U16 R19, desc[UR10][R2.64] ;  /* 0x0000000a02139981 */ /* 0x0000a8000c1e1500 */
[----:B------:R-:W0:Y:S04]  /*1f450*/  LDL R2, [R1+0x430] ;  /* 0x0004300001027983 */ /* 0x000e280000100800 */
[----:B------:R-:W0:Y:S02]  /*1f460*/  LDL R3, [R1+0xba8] ;  /* 0x000ba80001037983 */ /* 0x000e240000100800 */
[----:B0-----:R-:W-:-:S04]  /*1f470*/  @!P1 LOP3.LUT R3, R3, R2, RZ, 0x3c, !PT ;  /* 0x0000000203039212 */ /* 0x001fc800078e3cff */
[----:B------:R-:W-:-:S04]  /*1f480*/  @!P1 LOP3.LUT R2, R3, R2, RZ, 0x3c, !PT ;  /* 0x0000000203029212 */ /* 0x000fc800078e3cff */
[----:B------:R-:W-:-:S05]  /*1f490*/  @!P1 LOP3.LUT R3, R3, R2, RZ, 0x3c, !PT ;  /* 0x0000000203039212 */ /* 0x000fca00078e3cff */
[----:B------:R-:W3:Y:S04]  /*1f4a0*/  @!P1 LDG.E.U16 R6, desc[UR10][R2.64] ;  /* 0x0000000a02069981 */ /* 0x000ee8000c1e1500 */
[----:B--2---:R-:W-:Y:S04]  /*1f4b0*/  STL [R1+0xb8], R19 ;  /* 0x0000b81301007387 */ /* 0x004fe80000100800 */
[----:B---3--:R0:W-:Y:S04]  /*1f4c0*/  STL [R1+0xb4], R6 ;  /* 0x0000b40601007387 */ /* 0x0081e80000100800 */
        /* <DEDUP_REMOVED lines=8> */
[----:B------:R-:W-:Y:S04]  /*1f550*/  STS.U16 [R18+UR5+0x11b00], R25 ;  /* 0x011b001912007988 */ /* 0x000fe80008000405 */
[----:B------:R-:W-:Y:S04]  /*1f560*/  STS.U16 [R18+UR5+0x11d00], R5 ;  /* 0x011d000512007988 */ /* 0x000fe80008000405 */
[----:B--2---:R0:W-:Y:S04]  /*1f570*/  STS.U16 [R18+UR5+0x11f00], R6 ;  /* 0x011f000612007988 */ /* 0x0041e80008000405 */
[----:B0-----:R-:W2:Y:S04]  /*1f580*/  LDL R18, [R1+0xb28] ;  /* 0x000b280001127983 */ /* 0x001ea80000100800 */
[----:B---3--:R0:W-:Y:S04]  /*1f590*/  STL [R1+0xb0], R7 ;  /* 0x0000b00701007387 */ /* 0x0081e80000100800 */
[----:B0-----:R-:W3:Y:S04]  /*1f5a0*/  LDL.LU R7, [R1+0x1894] ;  /* 0x0018940001077983 */ /* 0x001ee80000300800 */
[----:B------:R-:W2:Y:S01]  /*1f5b0*/  LDL R3, [R1+0x40c] ;  /* 0x00040c0001037983 */ /* 0x000ea20000100800 */
[----:B------:R-:W-:Y:S01]  /*1f5c0*/  PRMT R14, RZ, 0x7610, R14 ;  /* 0x00007610ff0e7816 */ /* 0x000fe2000000000e */
[----:B----4-:R-:W-:-:S05]  /*1f5d0*/  @!P1 IMAD.MOV.U32 R2, RZ, RZ, R17 ;  /* 0x000000ffff029224 */ /* 0x010fca00078e0011 */
[----:B--2---:R0:W2:Y:S04]  /*1f5e0*/  @!P1 LDG.E.U16 R14, desc[UR10][R2.64] ;  /* 0x0000000a020e9981 */ /* 0x0040a8000c1e1500 */
[----:B------:R-:W0:Y:S04]  /*1f5f0*/  LDL R2, [R1+0xb64] ;  /* 0x000b640001027983 */ /* 0x000e280000100800 */
[----:B------:R-:W0:Y:S01]  /*1f600*/  LDL R3, [R1+0xb68] ;  /* 0x000b680001037983 */ /* 0x000e220000100800 */
[----:B------:R-:W-:Y:S02]  /*1f610*/  PRMT R9, RZ, 0x7610, R9 ;  /* 0x00007610ff097816 */ /* 0x000fe40000000009 */
[----:B0-----:R-:W-:-:S04]  /*1f620*/  @!P1 LOP3.LUT R3, R3, R2, RZ, 0x3c, !PT ;  /* 0x0000000203039212 */ /* 0x001fc800078e3cff */
[----:B------:R-:W-:-:S04]  /*1f630*/  @!P1 LOP3.LUT R2, R3, R2, RZ, 0x3c, !PT ;  /* 0x0000000203029212 */ /* 0x000fc800078e3cff */
[----:B------:R-:W-:-:S05]  /*1f640*/  @!P1 LOP3.LUT R3, R3, R2, RZ, 0x3c, !PT ;  /* 0x0000000203039212 */ /* 0x000fca00078e3cff */
[----:B------:R-:W4:Y:S04]  /*1f650*/  @!P1 LDG.E.U16 R9, desc[UR10][R2.64] ;  /* 0x0000000a02099981 */ /* 0x000f28000c1e1500 */
[----:B--2---:R0:W-:Y:S04]  /*1f660*/  STL [R1+0xac], R14 ;  /* 0x0000ac0e01007387 */ /* 0x0041e80000100800 */
[----:B0-----:R-:W2:Y:S04]  /*1f670*/  LDL R14, [R1+0xaa8] ;  /* 0x000aa800010e7983 */ /* 0x001ea80000100800 */
[----:B------:R-:W2:Y:S04]  /*1f680*/  LDL.LU R17, [R1+0x10] ;  /* 0x0000100001117983 */ /* 0x000ea80000300800 */
[----:B----4-:R0:W-:Y:S04]  /*1f690*/  STL [R1+0xa8], R9 ;  /* 0x0000a80901007387 */ /* 0x0101e80000100800 */
[----:B0-----:R-:W4:Y:S04]  /*1f6a0*/  LDL.LU R9, [R1+0x1890] ;  /* 0x0018900001097983 */ /* 0x001f280000300800 */
[----:B------:R-:W2:Y:S01]  /*1f6b0*/  LDL R3, [R1+0xb24] ;  /* 0x000b240001037983 */ /* 0x000ea20000100800 */
[----:B------:R-:W-:Y:S01]  /*1f6c0*/  PRMT R16, RZ, 0x7610, R16 ;  /* 0x00007610ff107816 */ /* 0x000fe20000000010 */
[----:B------:R-:W-:-:S05]  /*1f6d0*/  @!P1 IMAD.MOV.U32 R2, RZ, RZ, R18 ;  /* 0x000000ffff029224 */ /* 0x000fca00078e0012 */
[----:B--2---:R-:W2:Y:S04]  /*1f6e0*/  @!P1 LDG.E.U16 R16, desc[UR10][R2.64] ;  /* 0x0000000a02109981 */ /* 0x004ea8000c1e1500 */
[----:B------:R-:W3:Y:S04]  /*1f6f0*/  LDL R2, [R1+0xae4] ;  /* 0x000ae40001027983 */ /* 0x000ee80000100800 */
[----:B------:R-:W3:Y:S01]  /*1f700*/  LDL R3, [R1+0xae8] ;  /* 0x000ae80001037983 */ /* 0x000ee20000100800 */
[----:B------:R-:W-:-:S03]  /*1f710*/  PRMT R20, RZ, 0x7610, R20 ;  /* 0x00007610ff147816 */ /* 0x000fc60000000014 */
[----:B--2---:R0:W-:Y:S04]  /*1f720*/  STL [R1+0xa4], R16 ;  /* 0x0000a41001007387 */ /* 0x0041e80000100800 */
[----:B0-----:R-:W2:Y:S01]  /*1f730*/  LDL R16, [R1+0xa28] ;  /* 0x000a280001107983 */ /* 0x001ea20000100800 */
[----:B---3--:R-:W-:-:S03]  /*1f740*/  @!P1 LOP3.LUT R3, R3, R2, RZ, 0x3c, !PT ;  /* 0x0000000203039212 */ /* 0x008fc600078e3cff */
[----:B------:R-:W3:Y:S01]  /*1f750*/  LDL.LU R18, [R1+0x20] ;  /* 0x0000200001127983 */ /* 0x000ee20000300800 */
[----:B------:R-:W-:-:S04]  /*1f760*/  @!P1 LOP3.LUT R2, R3, R2, RZ, 0x3c, !PT ;  /* 0x0000000203029212 */ /* 0x000fc800078e3cff */
[----:B------:R-:W-:-:S05]  /*1f770*/  @!P1 LOP3.LUT R3, R3, R2, RZ, 0x3c, !PT ;  /* 0x0000000203039212 */ /* 0x000fca00078e3cff */
[----:B------:R0:W2:Y:S04]  /*1f780*/  @!P1 LDG.E.U16 R20, desc[UR10][R2.64] ;  /* 0x0000000a02149981 */ /* 0x0000a8000c1e1500 */
[----:B------:R-:W3:Y:S01]  /*1f790*/  LDL R3, [R1+0xaa4] ;  /* 0x000aa40001037983 */ /* 0x000ee20000100800 */
[----:B------:R-:W-:Y:S01]  /*1f7a0*/  PRMT R0, RZ, 0x7610, R0 ;  /* 0x00007610ff007816 */ /* 0x000fe20000000000 */
[----:B0-----:R-:W-:Y:S02]  /*1f7b0*/  @!P1 IMAD.MOV.U32 R2, RZ, RZ, R14 ;  /* 0x000000ffff029224 */ /* 0x001fe400078e000e */
[----:B--2---:R0:W-:Y:S04]  /*1f7c0*/  STL [R1+0xa0], R20 ;  /* 0x0000a01401007387 */ /* 0x0041e80000100800 */
[----:B0-----:R-:W2:Y:S04]  /*1f7d0*/  LDL.LU R20, [R1+0x24] ;  /* 0x0000240001147983 */ /* 0x001ea80000300800 */
[----:B---3--:R-:W3:Y:S01]  /*1f7e0*/  @!P1 LDG.E.U16 R0, desc[UR10][R2.64] ;  /* 0x0000000a02009981 */ /* 0x008ee2000c1e1500 */
[----:B------:R-:W-:-:S03]  /*1f7f0*/  PRMT R15, RZ, 0x7610, R15 ;  /* 0x00007610ff0f7816 */ /* 0x000fc6000000000f */
[----:B------:R-:W2:Y:S04]  /*1f800*/  LDL R14, [R1+0x9a8] ;  /* 0x0009a800010e7983 */ /* 0x000ea80000100800 */
[----:B------:R-:W2:Y:S04]  /*1f810*/  LDL R2, [R1+0xa64] ;  /* 0x000a640001027983 */ /* 0x000ea80000100800 */
[----:B------:R-:W2:Y:S04]  /*1f820*/  LDL R3, [R1+0xa68] ;  /* 0x000a680001037983 */ /* 0x000ea80000100800 */
[----:B---3--:R0:W-:Y:S04]  /*1f830*/  STL [R1+0x9c], R0 ;  /* 0x00009c0001007387 */ /* 0x0081e80000100800 */
[----:B0-----:R-:W3:Y:S01]  /*1f840*/  LDL.LU R0, [R1+0x30] ;  /* 0x0000300001007983 */ /* 0x001ee20000300800 */
[----:B--2---:R-:W-:-:S04]  /*1f850*/  @!P1 LOP3.LUT R3, R3, R2, RZ, 0x3c, !PT ;  /* 0x0000000203039212 */ /* 0x004fc800078e3cff */
[----:B------:R-:W-:-:S04]  /*1f860*/  @!P1 LOP3.LUT R2, R3, R2, RZ, 0x3c, !PT ;  /* 0x0000000203029212 */ /* 0x000fc800078e3cff */
[----:B------:R-:W-:-:S05]  /*1f870*/  @!P1 LOP3.LUT R3, R3, R2, RZ, 0x3c, !PT ;  /* 0x0000000203039212 */ /* 0x000fca00078e3cff */
[----:B------:R0:W2:Y:S04]  /*1f880*/  @!P1 LDG.E.U16 R15, desc[UR10][R2.64] ;  /* 0x0000000a020f9981 */ /* 0x0000a8000c1e1500 */
[----:B------:R-:W2:Y:S01]  /*1f890*/  LDL R3, [R1+0xa24] ;  /* 0x000a240001037983 */ /* 0x000ea20000100800 */
[----:B------:R-:W-:Y:S01]  /*1f8a0*/  PRMT R21, RZ, 0x7610, R21 ;  /* 0x00007610ff157816 */ /* 0x000fe20000000015 */
[----:B0-----:R-:W-:-:S05]  /*1f8b0*/  @!P1 IMAD.MOV.U32 R2, RZ, RZ, R16 ;  /* 0x000000ffff029224 */ /* 0x001fca00078e0010 */
[----:B--2---:R-:W2:Y:S04]  /*1f8c0*/  @!P1 LDG.E.U16 R21, desc[UR10][R2.64] ;  /* 0x0000000a02159981 */ /* 0x004ea8000c1e1500 */
[----:B------:R0:W-:Y:S04]  /*1f8d0*/  STL [R1+0x98], R15 ;  /* 0x0000980f01007387 */ /* 0x0001e80000100800 */
[----:B0-----:R-:W3:Y:S04]  /*1f8e0*/  LDL.LU R15, [R1+0x38] ;  /* 0x00003800010f7983 */ /* 0x001ee80000300800 */
[----:B------:R-:W3:Y:S04]  /*1f8f0*/  LDL.LU R16, [R1+0x40] ;  /* 0x0000400001107983 */ /* 0x000ee80000300800 */
[----:B--2---:R0:W-:Y:S04]  /*1f900*/  STL [R1+0x94], R21 ;  /* 0x0000941501007387 */ /* 0x0041e80000100800 */
[----:B0-----:R-:W2:Y:S04]  /*1f910*/  LDL.LU R21, [R1+0x188c] ;  /* 0x00188c0001157983 */ /* 0x001ea80000300800 */
[----:B------:R-:W3:Y:S04]  /*1f920*/  LDL R2, [R1+0x9e4] ;  /* 0x0009e40001027983 */ /* 0x000ee80000100800 */
[----:B------:R-:W3:Y:S01]  /*1f930*/  LDL R3, [R1+0x9e8] ;  /* 0x0009e80001037983 */ /* 0x000ee20000100800 */
[----:B------:R-:W0:Y:S01]  /*1f940*/  S2R R19, SR_TID.X ;  /* 0x0000000000137919 */ /* 0x000e220000002100 */
[----:B--2---:R-:W-:-:S02]  /*1f950*/  PRMT R21, RZ, 0x7610, R21 ;  /* 0x00007610ff157816 */ /* 0x004fc40000000015 */
[----:B---3--:R-:W-:-:S04]  /*1f960*/  @!P1 LOP3.LUT R3, R3, R2, RZ, 0x3c, !PT ;  /* 0x0000000203039212 */ /* 0x008fc800078e3cff */
[----:B------:R-:W-:-:S04]  /*1f970*/  @!P1 LOP3.LUT R2, R3, R2, RZ, 0x3c, !PT ;  /* 0x0000000203029212 */ /* 0x000fc800078e3cff */
[----:B------:R-:W-:-:S05]  /*1f980*/  @!P1 LOP3.LUT R3, R3, R2, RZ, 0x3c, !PT ;  /* 0x0000000203039212 */ /* 0x000fca00078e3cff */
[----:B------:R-:W2:Y:S01]  /*1f990*/  @!P1 LDG.E.U16 R21, desc[UR10][R2.64] ;  /* 0x0000000a02159981 */ /* 0x000ea2000c1e1500 */
[----:B0-----:R-:W-:-:S05]  /*1f9a0*/  LOP3.LUT R19, R19, 0x7f, RZ, 0xc0, !PT ;  /* 0x0000007f13137812 */ /* 0x001fca00078ec0ff */
[----:B------:R-:W-:-:S05]  /*1f9b0*/  IMAD.SHL.U32 R19, R19, 0x2, RZ ;  /* 0x0000000213137824 */ /* 0x000fca00078e00ff */
[----:B------:R-:W-:Y:S04]  /*1f9c0*/  STS.U16 [R19+UR5], R7 ;  /* 0x0000000713007988 */ /* 0x000fe80008000405 */
[----:B------:R-:W-:Y:S04]  /*1f9d0*/  STS.U16 [R19+UR5+0x800], R8 ;  /* 0x0008000813007988 */ /* 0x000fe80008000405 */
[----:B----4-:R-:W-:Y:S04]  /*1f9e0*/  STS.U16 [R19+UR5+0x1000], R9 ;  /* 0x0010000913007988 */ /* 0x010fe80008000405 */
[----:B------:R-:W-:Y:S04]  /*1f9f0*/  STS.U16 [R19+UR5+0x1800], R10 ;  /* 0x0018000a13007988 */ /* 0x000fe80008000405 */
[----:B------:R-:W-:Y:S04]  /*1fa00*/  STS.U16 [R19+UR5+0x2000], R11 ;  /* 0x0020000b13007988 */ /* 0x000fe80008000405 */
[----:B------:R-:W-:Y:S04]  /*1fa10*/  STS.U16 [R19+UR5+0x2800], R12 ;  /* 0x0028000c13007988 */ /* 0x000fe80008000405 */
[----:B------:R-:W-:Y:S04]  /*1fa20*/  STS.U16 [R19+UR5+0x3000], R13 ;  /* 0x0030000d13007988 */ /* 0x000fe80008000405 */
[----:B------:R0:W-:Y:S04]  /*1fa30*/  STS.U16 [R19+UR5+0x3800], R17 ;  /* 0x0038001113007988 */ /* 0x0001e80008000405 */
[----:B0-----:R-:W3:Y:S04]  /*1fa40*/  LDL.LU R17, [R1+0x50] ;  /* 0x0000500001117983 */ /* 0x001ee80000300800 */
[----:B--2---:R0:W-:Y:S04]  /*1fa50*/  STL [R1+0x90], R21 ;  /* 0x0000901501007387 */ /* 0x0041e80000100800 */
[----:B0-----:R-:W2:Y:S04]  /*1fa60*/  LDL.LU R21, [R1+0x1888] ;  /* 0x0018880001157983 */ /* 0x001ea80000300800 */
[----:B------:R-:W4:Y:S04]  /*1fa70*/  LDL.LU R2, [R1+0x1c] ;  /* 0x00001c0001027983 */ /* 0x000f280000300800 */
[----:B------:R-:W3:Y:S01]  /*1fa80*/  LDL R3, [R1+0x9a4] ;  /* 0x0009a40001037983 */ /* 0x000ee20000100800 */
[----:B--2---:R-:W-:-:S03]  /*1fa90*/  PRMT R21, RZ, 0x7610, R21 ;  /* 0x00007610ff157816 */ /* 0x004fc60000000015 */
[----:B----4-:R0:W-:Y:S02]  /*1faa0*/  STS.U16 [R19+UR5+0x4000], R2 ;  /* 0x0040000213007988 */ /* 0x0101e40008000405 */
[----:B0-----:R-:W-:Y:S02]  /*1fab0*/  @!P1 IMAD.MOV.U32 R2, RZ, RZ, R14 ;  /* 0x000000ffff029224 */ /* 0x001fe400078e000e */
[----:B------:R-:W2:Y:S04]  /*1fac0*/  LDL.LU R14, [R1+0x58] ;  /* 0x00005800010e7983 */ /* 0x000ea80000300800 */
[----:B---3--:R-:W3:Y:S04]  /*1fad0*/  @!P1 LDG.E.U16 R21, desc[UR10][R2.64] ;  /* 0x0000000a02159981 */ /* 0x008ee8000c1e1500 */
        /* <DEDUP_REMOVED lines=12> */
[----:B------:R-:W4:Y:S04]  /*1fba0*/  LDL R2, [R1+0x924] ;  /* 0x0009240001027983 */ /* 0x000f280000100800 */
[----:B------:R-:W4:Y:S04]  /*1fbb0*/  LDL R3, [R1+0x928] ;  /* 0x0009280001037983 */ /* 0x000f280000100800 */
[----:B--2---:R0:W-:Y:S04]  /*1fbc0*/  STL [R1+0x88], R18 ;  /* 0x0000881201007387 */ /* 0x0041e80000100800 */
[----:B0-----:R-:W2:Y:S04]  /*1fbd0*/  LDL.LU R18, [R1+0x4c] ;  /* 0x00004c0001127983 */ /* 0x001ea80000300800 */
[----:B------:R-:W2:Y:S01]  /*1fbe0*/  LDL.LU R20, [R1+0x187c] ;  /* 0x00187c0001147983 */ /* 0x000ea20000300800 */
[----:B----4-:R-:W-:-:S04]  /*1fbf0*/  @!P1 LOP3.LUT R3, R3, R2, RZ, 0x3c, !PT ;  /* 0x0000000203039212 */ /* 0x010fc800078e3cff */
[----:B------:R-:W-:-:S04]  /*1fc00*/  @!P1 LOP3.LUT R2, R3, R2, RZ, 0x3c, !PT ;  /* 0x0000000203029212 */ /* 0x000fc800078e3cff */
[----:B------:R-:W-:Y:S02]  /*1fc10*/  @!P1 LOP3.LUT R3, R3, R2, RZ, 0x3c, !PT ;  /* 0x0000000203039212 */ /* 0x000fe400078e3cff */
[----:B--2---:R-:W-:-:S06]  /*1fc20*/  PRMT R20, RZ, 0x7610, R20 ;  /* 0x00007610ff147816 */ /* 0x004fcc0000000014 */
        /* <DEDUP_REMOVED lines=37> */
[----:B------:R0:W-:Y:S04]  /*1fe80*/  STS.U16 [R19+UR5+0x7000], R17 ;  /* 0x0070001113007988 */ /* 0x0001e80008000405 */
[----:B0-----:R-:W3:Y:S04]  /*1fe90*/  LDL R17, [R1+0x764] ;  /* 0x0007640001117983 */ /* 0x001ee80000100800 */
[----:B----4-:R0:W-:Y:S01]  /*1fea0*/  STL [R1+0x78], R8 ;  /* 0x0000780801007387 */ /* 0x0101e20000100800 */
[-C--:B--2---:R-:W-:Y:S02]  /*1feb0*/  @!P1 LOP3.LUT R3, R3, R2.reuse, RZ, 0x3c, !PT ;  /* 0x0000000203039212 */ /* 0x084fe400078e3cff */
[----:B------:R-:W-:Y:S01]  /*1fec0*/  PRMT R10, RZ, 0x7610, R10 ;  /* 0x00007610ff0a7816 */ /* 0x000fe2000000000a */
[----:B------:R1:W-:Y:S01]  /*1fed0*/  STS.U16 [R19+UR5+0x7800], R14 ;  /* 0x0078000e13007988 */ /* 0x0003e20008000405 */
[----:B------:R-:W-:-:S03]  /*1fee0*/  @!P1 LOP3.LUT R2, R3, R2, RZ, 0x3c, !PT ;  /* 0x0000000203029212 */ /* 0x000fc600078e3cff */
[----:B0-----:R-:W2:Y:S01]  /*1fef0*/  LDL R8, [R1+0x768] ;  /* 0x0007680001087983 */ /* 0x001ea20000100800 */
[----:B------:R-:W-:-:S05]  /*1ff00*/  @!P1 LOP3.LUT R3, R3, R2, RZ, 0x3c, !PT ;  /* 0x0000000203039212 */ /* 0x000fca00078e3cff */
[----:B------:R-:W4:Y:S04]  /*1ff10*/  @!P1 LDG.E.U16 R6, desc[UR10][R2.64] ;  /* 0x0000000a02069981 */ /* 0x000f28000c1e1500 */
[----:B-1----:R-:W2:Y:S04]  /*1ff20*/  LDL R14, [R1+0x728] ;  /* 0x00072800010e7983 */ /* 0x002ea80000100800 */
[----:B------:R-:W2:Y:S04]  /*1ff30*/  LDL R2, [R1+0x7e4] ;  /* 0x0007e40001027983 */ /* 0x000ea80000100800 */
[----:B------:R-:W2:Y:S04]  /*1ff40*/  LDL R3, [R1+0x7e8] ;  /* 0x0007e80001037983 */ /* 0x000ea80000100800 */
[----:B----4-:R0:W-:Y:S04]  /*1ff50*/  STL [R1+0x74], R6 ;  /* 0x0000740601007387 */ /* 0x0101e80000100800 */
[----:B0-----:R-:W4:Y:S01]  /*1ff60*/  LDL.LU R6, [R1+0xe0] ;  /* 0x0000e00001067983 */ /* 0x001f220000300800 */
        /* <DEDUP_REMOVED lines=10> */
[----:B------:R-:W3:Y:S04]  /*20010*/  @!P1 LDG.E.U16 R16, desc[UR10][R2.64] ;  /* 0x0000000a02109981 */ /* 0x000ee8000c1e1500 */
[----:B--2---:R0:W-:Y:S04]  /*20020*/  STL [R1+0x70], R10 ;  /* 0x0000700a01007387 */ /* 0x0041e80000100800 */
[----:B------:R1:W-:Y:S04]  /*20030*/  STS.U16 [R19+UR5+0x8000], R18 ;  /* 0x0080001213007988 */ /* 0x0003e80008000405 */
[----:B0-----:R-:W2:Y:S04]  /*20040*/  LDL R10, [R1+0x6e8] ;  /* 0x0006e800010a7983 */ /* 0x001ea80000100800 */
[----:B-1----:R-:W2:Y:S04]  /*20050*/  LDL.LU R18, [R1+0xe4] ;  /* 0x0000e40001127983 */ /* 0x002ea80000300800 */
[----:B---3--:R0:W-:Y:S04]  /*20060*/  STL [R1+0x6c], R16 ;  /* 0x00006c1001007387 */ /* 0x0081e80000100800 */
[----:B0-----:R-:W3:Y:S04]  /*20070*/  LDL.LU R16, [R1+0x1860] ;  /* 0x0018600001107983 */ /* 0x001ee80000300800 */
[----:B------:R-:W2:Y:S01]  /*20080*/  LDL.LU R3, [R1+0x54] ;  /* 0x0000540001037983 */ /* 0x000ea20000300800 */
[----:B------:R-:W-:-:S03]  /*20090*/  @!P1 IMAD.MOV.U32 R2, RZ, RZ, R8 ;  /* 0x000000ffff029224 */ /* 0x000fc600078e0008 */
[----:B------:R-:W4:Y:S01]  /*200a0*/  LDL R8, [R1+0x6a8] ;  /* 0x0006a80001087983 */ /* 0x000f220000100800 */
[----:B---3--:R-:W-:-:S03]  /*200b0*/  PRMT R16, RZ, 0x7610, R16 ;  /* 0x00007610ff107816 */ /* 0x008fc60000000010 */
[----:B--2---:R0:W-:Y:S02]  /*200c0*/  STS.U16 [R19+UR5+0x8800], R3 ;  /* 0x0088000313007988 */ /* 0x0041e40008000405 */
[----:B0-----:R-:W-:Y:S02]  /*200d0*/  @!P1 IMAD.MOV.U32 R3, RZ, RZ, R17 ;  /* 0x000000ffff039224 */ /* 0x001fe400078e0011 */
[----:B------:R-:W2:Y:S04]  /*200e0*/  LDL.LU R17, [R1+0xe8] ;  /* 0x0000e80001117983 */ /* 0x000ea80000300800 */
[----:B------:R-:W3:Y:S04]  /*200f0*/  @!P1 LDG.E.U16 R16, desc[UR10][R2.64] ;  /* 0x0000000a02109981 */ /* 0x000ee8000c1e1500 */
[----:B---3--:R0:W-:Y:S04]  /*20100*/  STL [R1+0x68], R16 ;  /* 0x0000681001007387 */ /* 0x0081e80000100800 */
[----:B0-----:R-:W3:Y:S04]  /*20110*/  LDL.LU R16, [R1+0x185c] ;  /* 0x00185c0001107983 */ /* 0x001ee80000300800 */
[----:B------:R-:W2:Y:S04]  /*20120*/  LDL.LU R2, [R1+0x5c] ;  /* 0x00005c0001027983 */ /* 0x000ea80000300800 */
[----:B------:R-:W3:Y:S01]  /*20130*/  LDL R3, [R1+0x724] ;  /* 0x0007240001037983 */ /* 0x000ee20000100800 */
[----:B------:R-:W-:-:S03]  /*20140*/  PRMT R5, RZ, 0x7610, R5 ;  /* 0x00007610ff057816 */ /* 0x000fc60000000005 */
[----:B--2---:R0:W-:Y:S02]  /*20150*/  STS.U16 [R19+UR5+0x9000], R2 ;  /* 0x0090000213007988 */ /* 0x0041e40008000405 */
[----:B0-----:R-:W-:-:S05]  /*20160*/  @!P1 IMAD.MOV.U32 R2, RZ, RZ, R14 ;  /* 0x000000ffff029224 */ /* 0x001fca00078e000e */
[----:B---3--:R-:W2:Y:S04]  /*20170*/  @!P1 LDG.E.U16 R5, desc[UR10][R2.64] ;  /* 0x0000000a02059981 */ /* 0x008ea8000c1e1500 */
[----:B------:R-:W3:Y:S04]  /*20180*/  LDL.LU R2, [R1+0x60] ;  /* 0x0000600001027983 */ /* 0x000ee80000300800 */
[----:B------:R-:W4:Y:S01]  /*20190*/  LDL R3, [R1+0x6e4] ;  /* 0x0006e40001037983 */ /* 0x000f220000100800 */
[----:B------:R-:W-:-:S03]  /*201a0*/  PRMT R9, RZ, 0x7610, R9 ;  /* 0x00007610ff097816 */ /* 0x000fc60000000009 */
[----:B--2---:R0:W-:Y:S04]  /*201b0*/  STL [R1+0x64], R5 ;  /* 0x0000640501007387 */ /* 0x0041e80000100800 */
[----:B---3--:R1:W-:Y:S04]  /*201c0*/  STS.U16 [R19+UR5+0x9800], R2 ;  /* 0x0098000213007988 */ /* 0x0083e80008000405 */
[----:B0-----:R-:W2:Y:S04]  /*201d0*/  LDL R5, [R1+0x668] ;  /* 0x0006680001057983 */ /* 0x001ea80000100800 */
[----:B------:R-:W3:Y:S01]  /*201e0*/  LDL.LU R14, [R1+0xec] ;  /* 0x0000ec00010e7983 */ /* 0x000ee20000300800 */
[----:B-1----:R-:W-:-:S05]  /*201f0*/  @!P1 IMAD.MOV.U32 R2, RZ, RZ, R10 ;  /* 0x000000ffff029224 */ /* 0x002fca00078e000a */
[----:B----4-:R-:W4:Y:S04]  /*20200*/  @!P1 LDG.E.U16 R9, desc[UR10][R2.64] ;  /* 0x0000000a02099981 */ /* 0x010f28000c1e1500 */
[----:B------:R-:W2:Y:S04]  /*20210*/  LDL.LU R2, [R1+0xd8] ;  /* 0x0000d80001027983 */ /* 0x000ea80000300800 */
[----:B------:R-:W3:Y:S01]  /*20220*/  LDL R3, [R1+0x6a4] ;  /* 0x0006a40001037983 */ /* 0x000ee20000100800 */
[----:B------:R-:W-:-:S03]  /*20230*/  PRMT R7, RZ, 0x7610, R7 ;  /* 0x00007610ff077816 */ /* 0x000fc60000000007 */
[----:B------:R-:W3:Y:S04]  /*20240*/  LDL R10, [R1+0x624] ;  /* 0x00062400010a7983 */ /* 0x000ee80000100800 */
[----:B----4-:R0:W-:Y:S04]  /*20250*/  STL [R1+0x60], R9 ;  /* 0x0000600901007387 */ /* 0x0101e80000100800 */
[----:B--2---:R1:W-:Y:S04]  /*20260*/  STS.U16 [R19+UR5+0xa000], R2 ;  /* 0x00a0000213007988 */ /* 0x0043e80008000405 */
[----:B0-----:R-:W2:Y:S01]  /*20270*/  LDL R9, [R1+0x628] ;  /* 0x0006280001097983 */ /* 0x001ea20000100800 */
[----:B-1----:R-:W-:-:S05]  /*20280*/  @!P1 IMAD.MOV.U32 R2, RZ, RZ, R8 ;  /* 0x000000ffff029224 */ /* 0x002fca00078e0008 */
[----:B---3--:R0:W3:Y:S04]  /*20290*/  @!P1 LDG.E.U16 R7, desc[UR10][R2.64] ;  /* 0x0000000a02079981 */ /* 0x0080e8000c1e1500 */
[----:B------:R-:W4:Y:S01]  /*202a0*/  LDL R3, [R1+0x664] ;  /* 0x0006640001037983 */ /* 0x000f220000100800 */
[----:B------:R-:W-:Y:S01]  /*202b0*/  PRMT R4, RZ, 0x7610, R4 ;  /* 0x00007610ff047816 */ /* 0x000fe20000000004 */
[----:B0-----:R-:W-:Y:S01]  /*202c0*/  @!P1 IMAD.MOV.U32 R2, RZ, RZ, R5 ;  /* 0x000000ffff029224 */ /* 0x001fe200078e0005 */
[----:B------:R-:W-:Y:S01]  /*202d0*/  PRMT R28, RZ, 0x7610, R28 ;  /* 0x00007610ff1c7816 */ /* 0x000fe2000000001c */
[----:B------:R0:W-:Y:S04]  /*202e0*/  STS.U16 [R19+UR5+0xa800], R6 ;  /* 0x00a8000613007988 */ /* 0x0001e80008000405 */
[----:B---3--:R1:W-:Y:S04]  /*202f0*/  STL [R1+0xc], R7 ;  /* 0x00000c0701007387 */ /* 0x0083e80000100800 */
[----:B0-----:R-:W3:Y:S04]  /*20300*/  LDL R6, [R1+0x5e8] ;  /* 0x0005e80001067983 */ /* 0x001ee80000100800 */
[----:B----4-:R2:W4:Y:S04]  /*20310*/  @!P1 LDG.E.U16 R4, desc[UR10][R2.64] ;  /* 0x0000000a02049981 */ /* 0x010528000c1e1500 */
[----:B-1----:R-:W3:Y:S04]  /*20320*/  LDL R7, [R1+0x5e4] ;  /* 0x0005e40001077983 */ /* 0x002ee80000100800 */
[----:B------:R-:W3:Y:S01]  /*20330*/  LDL.LU R8, [R1+0xf8] ;  /* 0x0000f80001087983 */ /* 0x000ee20000300800 */
[----:B--2---:R-:W-:-:S02]  /*20340*/  @!P1 IMAD.MOV.U32 R2, RZ, RZ, R9 ;  /* 0x000000ffff029224 */ /* 0x004fc400078e0009 */
[----:B------:R-:W-:Y:S01]  /*20350*/  @!P1 IMAD.MOV.U32 R3, RZ, RZ, R10 ;  /* 0x000000ffff039224 */ /* 0x000fe200078e000a */
[----:B------:R-:W2:Y:S04]  /*20360*/  LDL R5, [R1+0x5a4] ;  /* 0x0005a40001057983 */ /* 0x000ea80000100800 */
[----:B------:R3:W2:Y:S04]  /*20370*/  @!P1 LDG.E.U16 R28, desc[UR10][R2.64] ;  /* 0x0000000a021c9981 */ /* 0x0006a8000c1e1500 */
[----:B------:R-:W-:Y:S01]  /*20380*/  STS.U16 [R19+UR5+0xb000], R18 ;  /* 0x00b0001213007988 */ /* 0x000fe20008000405 */
[----:B------:R-:W-:-:S03]  /*20390*/  PRMT R24, RZ, 0x7610, R24 ;  /* 0x00007610ff187816 */ /* 0x000fc60000000018 */
[----:B----4-:R0:W-:Y:S01]  /*203a0*/  STL [R1+0x4], R4 ;  /* 0x0000040401007387 */ /* 0x0101e20000100800 */
[----:B---3--:R-:W-:-:S03]  /*203b0*/  @!P1 IMAD.MOV.U32 R2, RZ, RZ, R6 ;  /* 0x000000ffff029224 */ /* 0x008fc600078e0006 */
[----:B0-----:R-:W3:Y:S04]  /*203c0*/  LDL R4, [R1+0x5a8] ;  /* 0x0005a80001047983 */ /* 0x001ee80000100800 */
[----:B------:R-:W4:Y:S01]  /*203d0*/  LDL.LU R18, [R1+0xfc] ;  /* 0x0000fc0001127983 */ /* 0x000f220000300800 */
[----:B------:R-:W-:-:S03]  /*203e0*/  @!P1 IMAD.MOV.U32 R3, RZ, RZ, R7 ;  /* 0x000000ffff039224 */ /* 0x000fc600078e0007 */
[----:B--2---:R0:W-:Y:S04]  /*203f0*/  STL [R1+0x17f0], R28 ;  /* 0x0017f01c01007387 */ /* 0x0041e80000100800 */
[----:B------:R1:W2:Y:S04]  /*20400*/  @!P1 LDG.E.U16 R24, desc[UR10][R2.64] ;  /* 0x0000000a02189981 */ /* 0x0002a8000c1e1500 */
[----:B0-----:R-:W4:Y:S04]  /*20410*/  LDL.LU R28, [R1+0xf4] ;  /* 0x0000f400011c7983 */ /* 0x001f280000300800 */
[----:B------:R-:W4:Y:S04]  /*20420*/  LDL R10, [R1+0x564] ;  /* 0x00056400010a7983 */ /* 0x000f280000100800 */
[----:B------:R-:W4:Y:S01]  /*20430*/  LDL R9, [R1+0x568] ;  /* 0x0005680001097983 */ /* 0x000f220000100800 */
[----:B------:R-:W-:Y:S01]  /*20440*/  PRMT R20, RZ, 0x7610, R20 ;  /* 0x00007610ff147816 */ /* 0x000fe20000000014 */
[----:B-1----:R-:W-:Y:S01]  /*20450*/  @!P1 IMAD.MOV.U32 R3, RZ, RZ, R5 ;  /* 0x000000ffff039224 */ /* 0x002fe200078e0005 */
[----:B------:R-:W-:Y:S01]  /*20460*/  PRMT R16, RZ, 0x7610, R16 ;  /* 0x00007610ff107816 */ /* 0x000fe20000000010 */
[----:B------:R0:W-:Y:S04]  /*20470*/  STS.U16 [R19+UR5+0xb800], R17 ;  /* 0x00b8001113007988 */ /* 0x0001e80008000405 */
[----:B0-----:R-:W4:Y:S01]  /*20480*/  LDL.LU R17, [R1+0x104] ;  /* 0x0001040001117983 */ /* 0x001f220000300800 */
[----:B---3--:R-:W-:-:S05]  /*20490*/  @!P1 IMAD.MOV.U32 R2, RZ, RZ, R4 ;  /* 0x000000ffff029224 */ /* 0x008fca00078e0004 */
[----:B------:R4:W3:Y:S04]  /*204a0*/  @!P1 LDG.E.U16 R20, desc[UR10][R2.64] ;  /* 0x0000000a02149981 */ /* 0x0008e8000c1e1500 */
[----:B--2---:R-:W-:Y:S04]  /*204b0*/  STL [R1+0x17f4], R24 ;  /* 0x0017f41801007387 */ /* 0x004fe80000100800 */
[----:B------:R-:W2:Y:S04]  /*204c0*/  LDL R7, [R1+0x524] ;  /* 0x0005240001077983 */ /* 0x000ea80000100800 */
[----:B------:R-:W2:Y:S01]  /*204d0*/  LDL R6, [R1+0x528] ;  /* 0x0005280001067983 */ /* 0x000ea20000100800 */
[----:B----4-:R-:W-:-:S03]  /*204e0*/  @!P1 IMAD.MOV.U32 R3, RZ, RZ, R10 ;  /* 0x000000ffff039224 */ /* 0x010fc600078e000a */
[----:B------:R0:W-:Y:S01]  /*204f0*/  STS.U16 [R19+UR5+0xc000], R14 ;  /* 0x00c0000e13007988 */ /* 0x0001e20008000405 */
[----:B------:R-:W-:-:S03]  /*20500*/  @!P1 IMAD.MOV.U32 R2, RZ, RZ, R9 ;  /* 0x000000ffff029224 */ /* 0x000fc600078e0009 */
[----:B------:R-:W4:Y:S04]  /*20510*/  LDL R5, [R1+0x4e4] ;  /* 0x0004e40001057983 */ /* 0x000f280000100800 */
[----:B------:R2:W4:Y:S04]  /*20520*/  @!P1 LDG.E.U16 R16, desc[UR10][R2.64] ;  /* 0x0000000a02109981 */ /* 0x000528000c1e1500 */
[----:B------:R-:W4:Y:S01]  /*20530*/  LDL R4, [R1+0x4e8] ;  /* 0x0004e80001047983 */ /* 0x000f220000100800 */
[----:B------:R-:W-:-:S03]  /*20540*/  PRMT R0, RZ, 0x7610, R0 ;  /* 0x00007610ff007816 */ /* 0x000fc60000000000 */
[----:B0-----:R-:W4:Y:S04]  /*20550*/  LDL.LU R14, [R1+0x108] ;  /* 0x00010800010e7983 */ /* 0x001f280000300800 */
[----:B------:R-:W-:Y:S04]  /*20560*/  STS.U16 [R19+UR5+0xc800], R28 ;  /* 0x00c8001c13007988 */ /* 0x000fe80008000405 */
[----:B------:R0:W-:Y:S04]  /*20570*/  STS.U16 [R19+UR5+0xd000], R8 ;  /* 0x00d0000813007988 */ /* 0x0001e80008000405 */
[----:B---3--:R-:W-:Y:S01]  /*20580*/  STL [R1+0x17f8], R20 ;  /* 0x0017f81401007387 */ /* 0x008fe20000100800 */
[----:B--2---:R-:W-:-:S02]  /*20590*/  @!P1 IMAD.MOV.U32 R3, RZ, RZ, R7 ;  /* 0x000000ffff039224 */ /* 0x004fc400078e0007 */
[----:B------:R-:W-:-:S05]  /*205a0*/  @!P1 IMAD.MOV.U32 R2, RZ, RZ, R6 ;  /* 0x000000ffff029224 */ /* 0x000fca00078e0006 */
[----:B------:R1:W2:Y:S04]  /*205b0*/  @!P1 LDG.E.U16 R0, desc[UR10][R2.64] ;  /* 0x0000000a02009981 */ /* 0x0002a8000c1e1500 */
[----:B----4-:R-:W-:Y:S04]  /*205c0*/  STL [R1+0x17fc], R16 ;  /* 0x0017fc1001007387 */ /* 0x010fe80000100800 */
[----:B------:R-:W3:Y:S04]  /*205d0*/  LDL R9, [R1+0x4a4] ;  /* 0x0004a40001097983 */ /* 0x000ee80000100800 */
[----:B0-----:R-:W4:Y:S01]  /*205e0*/  LDL R8, [R1+0x4a8] ;  /* 0x0004a80001087983 */ /* 0x001f220000100800 */
[----:B-1----:R-:W-:-:S02]  /*205f0*/  PRMT R2, RZ, 0x7610, R2 ;  /* 0x00007610ff027816 */ /* 0x002fc40000000002 */
[----:B------:R-:W-:-:S04]  /*20600*/  PRMT R3, RZ, 0x7610, R3 ;  /* 0x00007610ff037816 */ /* 0x000fc80000000003 */
[----:B------:R3:W4:Y:S04]  /*20610*/  @!P1 LDG.E.U16 R2, desc[UR10][R4.64] ;  /* 0x0000000a04029981 */ /* 0x000728000c1e1500 */
[----:B--2---:R-:W-:Y:S04]  /*20620*/  STL [R1+0x1800], R0 ;  /* 0x0018000001007387 */ /* 0x004fe80000100800 */
[----:B------:R-:W2:Y:S04]  /*20630*/  LDL R7, [R1+0x464] ;  /* 0x0004640001077983 */ /* 0x000ea80000100800 */
[----:B------:R-:W2:Y:S01]  /*20640*/  LDL R6, [R1+0x468] ;  /* 0x0004680001067983 */ /* 0x000ea20000100800 */
[----:B---3--:R-:W-:-:S03]  /*20650*/  @!P1 IMAD.MOV.U32 R5, RZ, RZ, R9 ;  /* 0x000000ffff059224 */ /* 0x008fc600078e0009 */
[----:B------:R-:W3:Y:S01]  /*20660*/  LDL.LU R10, [R1+0x118] ;  /* 0x00011800010a7983 */ /* 0x000ee20000300800 */
[----:B----4-:R-:W-:-:S05]  /*20670*/  @!P1 IMAD.MOV.U32 R4, RZ, RZ, R8 ;  /* 0x000000ffff049224 */ /* 0x010fca00078e0008 */
[----:B------:R0:W4:Y:S04]  /*20680*/  @!P1 LDG.E.U16 R3, desc[UR10][R4.64] ;  /* 0x0000000a04039981 */ /* 0x000128000c1e1500 */
[----:B------:R-:W-:Y:S04]  /*20690*/  STS.U16 [R19+UR5+0xd800], R18 ;  /* 0x00d8001213007988 */ /* 0x000fe80008000405 */
[----:B------:R1:W-:Y:S01]  /*206a0*/  STL [R1+0x1804], R2 ;  /* 0x0018040201007387 */ /* 0x0003e20000100800 */
[----:B0-----:R-:W-:-:S03]  /*206b0*/  PRMT R4, RZ, 0x7610, R4 ;  /* 0x00007610ff047816 */ /* 0x001fc60000000004 */
[----:B------:R0:W-:Y:S04]  /*206c0*/  STS.U16 [R19+UR5+0xe000], R17 ;  /* 0x00e0001113007988 */ /* 0x0001e80008000405 */
[----:B-1----:R-:W3:Y:S04]  /*206d0*/  LDL.LU R2, [R1+0x114] ;  /* 0x0001140001027983 */ /* 0x002ee80000300800 */
[----:B0-----:R-:W3:Y:S04]  /*206e0*/  LDL R17, [R1+0xbb0] ;  /* 0x000bb00001117983 */ /* 0x001ee80000100800 */
[----:B------:R-:W3:Y:S04]  /*206f0*/  LDL.LU R18, [R1+0x120] ;  /* 0x0001200001127983 */ /* 0x000ee80000300800 */
[----:B------:R-:W3:Y:S04]  /*20700*/  LDL R9, [R1+0xbb4] ;  /* 0x000bb40001097983 */ /* 0x000ee80000100800 */
[----:B------:R-:W3:Y:S04]  /*20710*/  LDL R8, [R1+0xbec] ;  /* 0x000bec0001087983 */ /* 0x000ee80000100800 */
[----:B------:R0:W-:Y:S04]  /*20720*/  STS.U16 [R19+UR5+0xe800], R14 ;  /* 0x00e8000e13007988 */ /* 0x0001e80008000405 */
[----:B--2---:R3:W2:Y:S04]  /*20730*/  @!P1 LDG.E.U16 R4, desc[UR10][R6.64] ;  /* 0x0000000a06049981 */ /* 0x0046a8000c1e1500 */
[----:B----4-:R-:W-:Y:S04]  /*20740*/  STL [R1+0x1808], R3 ;  /* 0x0018080301007387 */ /* 0x010fe80000100800 */
[----:B0-----:R-:W4:Y:S04]  /*20750*/  LDL.LU R14, [R1+0x124] ;  /* 0x00012400010e7983 */ /* 0x001f280000300800 */
[----:B------:R-:W2:Y:S04]  /*20760*/  LDL.LU R28, [R1+0x128] ;  /* 0x00012800011c7983 */ /* 0x000ea80000300800 */
[----:B------:R-:W2:Y:S04]  /*20770*/  LDL.LU R6, [R1+0x10c] ;  /* 0x00010c0001067983 */ /* 0x000ea80000300800 */
[----:B------:R-:W3:Y:S01]  /*20780*/  LDL R7, [R1+0x42c] ;  /* 0x00042c0001077983 */ /* 0x000ee20000100800 */
[----:B------:R-:W-:-:S03]  /*20790*/  PRMT R5, RZ, 0x7610, R5 ;  /* 0x00007610ff057816 */ /* 0x000fc60000000005 */
[----:B--2---:R3:W-:Y:S02]  /*207a0*/  STS.U16 [R19+UR5+0xf000], R6 ;  /* 0x00f0000613007988 */ /* 0x0047e40008000405 */
[----:B---3--:R-:W-:-:S05]  /*207b0*/  @!P1 IMAD.MOV.U32 R6, RZ, RZ, R17 ;  /* 0x000000ffff069224 */ /* 0x008fca00078e0011 */
[----:B------:R0:W2:Y:S04]  /*207c0*/  @!P1 LDG.E.U16 R5, desc[UR10][R6.64] ;  /* 0x0000000a06059981 */ /* 0x0000a8000c1e1500 */
[----:B------:R-:W-:Y:S04]  /*207d0*/  STL [R1+0x180c], R4 ;  /* 0x00180c0401007387 */ /* 0x000fe80000100800 */
[----:B------:R-:W3:Y:S01]  /*207e0*/  LDL.LU R17, [R1+0x130] ;  /* 0x0001300001117983 */ /* 0x000ee20000300800 */
[----:B0-----:R-:W-:-:S03]  /*207f0*/  PRMT R6, RZ, 0x7610, R6 ;  /* 0x00007610ff067816 */ /* 0x001fc60000000006 */
[----:B------:R0:W-:Y:S04]  /*20800*/  STS.U16 [R19+UR5+0xf800], R2 ;  /* 0x00f8000213007988 */ /* 0x0001e80008000405 */
[----:B------:R1:W3:Y:S01]  /*20810*/  @!P1 LDG.E.U16 R6, desc[UR10][R8.64] ;  /* 0x0000000a08069981 */ /* 0x0002e2000c1e1500 */
[----:B0-----:R-:W-:-:S03]  /*20820*/  LOP3.LUT R2, R19, 0x10, RZ, 0x3c, !PT ;  /* 0x0000001013027812 */ /* 0x001fc600078e3cff */
[----:B--2---:R-:W-:Y:S04]  /*20830*/  STL [R1+0x1810], R5 ;  /* 0x0018100501007387 */ /* 0x004fe80000100800 */
[----:B------:R-:W2:Y:S04]  /*20840*/  LDL.LU R19, [R1+0x134] ;  /* 0x0001340001137983 */ /* 0x000ea80000300800 */
[----:B------:R-:W1:Y:S04]  /*20850*/  LDL R8, [R1+0x408] ;  /* 0x0004080001087983 */ /* 0x000e680000100800 */
[----:B------:R-:W1:Y:S01]  /*20860*/  LDL R9, [R1+0xb90] ;  /* 0x000b900001097983 */ /* 0x000e620000100800 */
[----:B------:R-:W-:-:S02]  /*20870*/  PRMT R15, RZ, 0x7610, R15 ;  /* 0x00007610ff0f7816 */ /* 0x000fc4000000000f */
[----:B-1----:R-:W-:-:S04]  /*20880*/  @!P1 LOP3.LUT R9, R9, R8, RZ, 0x3c, !PT ;  /* 0x0000000809099212 */ /* 0x002fc800078e3cff */
[----:B------:R-:W-:-:S04]  /*20890*/  @!P1 LOP3.LUT R8, R9, R8, RZ, 0x3c, !PT ;  /* 0x0000000809089212 */ /* 0x000fc800078e3cff */
[----:B------:R-:W-:-:S05]  /*208a0*/  @!P1 LOP3.LUT R9, R9, R8, RZ, 0x3c, !PT ;  /* 0x0000000809099212 */ /* 0x000fca00078e3cff */
[----:B------:R-:W2:Y:S04]  /*208b0*/  @!P1 LDG.E.U16 R15, desc[UR10][R8.64] ;  /* 0x0000000a080f9981 */ /* 0x000ea8000c1e1500 */
[----:B---3--:R-:W-:Y:S04]  /*208c0*/  STL [R1+0x1814], R6 ;  /* 0x0018140601007387 */ /* 0x008fe80000100800 */
        /* <DEDUP_REMOVED lines=12> */
[----:B0-----:R-:W3:Y:S04]  /*20990*/  LDL R18, [R1+0xaa0] ;  /* 0x000aa00001127983 */ /* 0x001ee80000100800 */
        /* <DEDUP_REMOVED lines=9> */
[----:B----4-:R0:W-:Y:S04]  /*20a30*/  STS.U16 [R2+UR5+0x1100], R14 ;  /* 0x0011000e02007988 */ /* 0x0101e80008000405 */
[----:B0-----:R-:W3:Y:S04]  /*20a40*/  LDL.LU R14, [R1+0x144] ;  /* 0x00014400010e7983 */ /* 0x001ee80000300800 */
        /* <DEDUP_REMOVED lines=9> */
[----:B------:R0:W-:Y:S04]  /*20ae0*/  STS.U16 [R2+UR5+0x1900], R28 ;  /* 0x0019001c02007988 */ /* 0x0001e80008000405 */
[----:B0-----:R-:W4:Y:S04]  /*20af0*/  LDL.LU R28, [R1+0x148] ;  /* 0x00014800011c7983 */ /* 0x001f280000300800 */
[----:B--2---:R0:W-:Y:S04]  /*20b00*/  STL [R1+0x50], R15 ;  /* 0x0000500f01007387 */ /* 0x0041e80000100800 */
[----:B0-----:R-:W2:Y:S04]  /*20b10*/  LDL.LU R15, [R1+0x184c] ;  /* 0x00184c00010f7983 */ /* 0x001ea80000300800 */
[----:B------:R-:W2:Y:S01]  /*20b20*/  LDL R9, [R1+0xa9c] ;  /* 0x000a9c0001097983 */ /* 0x000ea20000100800 */
[----:B------:R-:W-:Y:S01]  /*20b30*/  PRMT R12, RZ, 0x7610, R12 ;  /* 0x00007610ff0c7816 */ /* 0x000fe2000000000c */
[----:B------:R-:W-:-:S02]  /*20b40*/  @!P1 IMAD.MOV.U32 R8, RZ, RZ, R18 ;  /* 0x000000ffff089224 */ /* 0x000fc400078e0012 */
[----:B------:R0:W-:Y:S04]  /*20b50*/  STS.U16 [R2+UR5+0x2100], R17 ;  /* 0x0021001102007988 */ /* 0x0001e80008000405 */
[----:B0-----:R-:W3:Y:S04]  /*20b60*/  LDL R17, [R1+0x9e0] ;  /* 0x0009e00001117983 */ /* 0x001ee80000100800 */
[----:B------:R-:W3:Y:S04]  /*20b70*/  LDL.LU R18, [R1+0x150] ;  /* 0x0001500001127983 */ /* 0x000ee80000300800 */
[----:B--2---:R-:W2:Y:S04]  /*20b80*/  @!P1 LDG.E.U16 R12, desc[UR10][R8.64] ;  /* 0x0000000a080c9981 */ /* 0x004ea8000c1e1500 */
[----:B------:R-:W3:Y:S04]  /*20b90*/  LDL R8, [R1+0xa5c] ;  /* 0x000a5c0001087983 */ /* 0x000ee80000100800 */
[----:B------:R-:W3:Y:S01]  /*20ba0*/  LDL R9, [R1+0xa60] ;  /* 0x000a600001097983 */ /* 0x000ee20000100800 */
[----:B------:R-:W-:-:S03]  /*20bb0*/  PRMT R13, RZ, 0x7610, R13 ;  /* 0x00007610ff0d7816 */ /* 0x000fc6000000000d */
[----:B------:R-:W-:Y:S04]  /*20bc0*/  STS.U16 [R2+UR5+0x2900], R19 ;  /* 0x0029001302007988 */ /* 0x000fe80008000405 */
[----:B--2---:R0:W-:Y:S04]  /*20bd0*/  STL [R1+0x4c], R12 ;  /* 0x00004c0c01007387 */ /* 0x0041e80000100800 */
[----:B0-----:R-:W2:Y:S01]  /*20be0*/  LDL.LU R12, [R1+0x154] ;  /* 0x00015400010c7983 */ /* 0x001ea20000300800 */
[----:B---3--:R-:W-:-:S03]  /*20bf0*/  @!P1 LOP3.LUT R9, R9, R8, RZ, 0x3c, !PT ;  /* 0x0000000809099212 */ /* 0x008fc600078e3cff */
[----:B------:R-:W3:Y:S01]  /*20c00*/  LDL.LU R19, [R1+0x1848] ;  /* 0x0018480001137983 */ /* 0x000ee20000300800 */
        /* <DEDUP_REMOVED lines=10> */
[----:B------:R0:W-:Y:S04]  /*20cb0*/  STS.U16 [R2+UR5+0x3100], R10 ;  /* 0x0031000a02007988 */ /* 0x0001e80008000405 */
[----:B--2---:R1:W-:Y:S04]  /*20cc0*/  STL [R1+0x48], R13 ;  /* 0x0000480d01007387 */ /* 0x0043e80000100800 */
[----:B0-----:R-:W2:Y:S04]  /*20cd0*/  LDL R10, [R1+0x960] ;  /* 0x00096000010a7983 */ /* 0x001ea80000100800 */
[----:B-1----:R-:W2:Y:S04]  /*20ce0*/  LDL R13, [R1+0x95c] ;  /* 0x00095c00010d7983 */ /* 0x002ea80000100800 */
[----:B---3--:R0:W-:Y:S04]  /*20cf0*/  STL [R1+0x44], R19 ;  /* 0x0000441301007387 */ /* 0x0081e80000100800 */
[----:B0-----:R-:W3:Y:S04]  /*20d00*/  LDL.LU R19, [R1+0x1844] ;  /* 0x0018440001137983 */ /* 0x001ee80000300800 */
[----:B------:R-:W2:Y:S04]  /*20d10*/  LDL.LU R8, [R1+0x140] ;  /* 0x0001400001087983 */ /* 0x000ea80000300800 */
[----:B------:R-:W3:Y:S01]  /*20d20*/  LDL R9, [R1+0x9dc] ;  /* 0x0009dc0001097983 */ /* 0x000ee20000100800 */
[----:B------:R-:W-:-:S03]  /*20d30*/  PRMT R16, RZ, 0x7610, R16 ;  /* 0x00007610ff107816 */ /* 0x000fc60000000010 */
[----:B--2---:R0:W-:Y:S02]  /*20d40*/  STS.U16 [R2+UR5+0x3900], R8 ;  /* 0x0039000802007988 */ /* 0x0041e40008000405 */
[----:B0-----:R-:W-:-:S05]  /*20d50*/  @!P1 IMAD.MOV.U32 R8, RZ, RZ, R17 ;  /* 0x000000ffff089224 */ /* 0x001fca00078e0011 */
[----:B---3--:R0:W2:Y:S04]  /*20d60*/  @!P1 LDG.E.U16 R16, desc[UR10][R8.64] ;  /* 0x0000000a08109981 */ /* 0x0080a8000c1e1500 */
[----:B------:R-:W0:Y:S04]  /*20d70*/  LDL R8, [R1+0x99c] ;  /* 0x00099c0001087983 */ /* 0x000e280000100800 */
[----:B------:R-:W0:Y:S01]  /*20d80*/  LDL R9, [R1+0x9a0] ;  /* 0x0009a00001097983 */ /* 0x000e220000100800 */
[----:B------:R-:W-:-:S03]  /*20d90*/  PRMT R19, RZ, 0x7610, R19 ;  /* 0x00007610ff137816 */ /* 0x000fc60000000013 */
[----:B------:R-:W3:Y:S01]  /*20da0*/  LDL.LU R17, [R1+0x160] ;  /* 0x0001600001117983 */ /* 0x000ee20000300800 */
        /* <DEDUP_REMOVED lines=9> */
[----:B0-----:R-:W3:Y:S01]  /*20e40*/  LDL.LU R19, [R1+0x1840] ;  /* 0x0018400001137983 */ /* 0x001ee20000300800 */
[----:B------:R-:W-:-:S02]  /*20e50*/  @!P1 IMAD.MOV.U32 R8, RZ, RZ, R10 ;  /* 0x000000ffff089224 */ /* 0x000fc400078e000a */
[----:B------:R-:W-:Y:S01]  /*20e60*/  @!P1 IMAD.MOV.U32 R9, RZ, RZ, R13 ;  /* 0x000000ffff099224 */ /* 0x000fe200078e000d */
[----:B----4-:R0:W-:Y:S04]  /*20e70*/  STS.U16 [R2+UR5+0x4900], R28 ;  /* 0x0049001c02007988 */ /* 0x0101e80008000405 */
[----:B------:R-:W4:Y:S04]  /*20e80*/  LDL R13, [R1+0x89c] ;  /* 0x00089c00010d7983 */ /* 0x000f280000100800 */
[----:B------:R-:W2:Y:S04]  /*20e90*/  LDL R10, [R1+0x8a0] ;  /* 0x0008a000010a7983 */ /* 0x000ea80000100800 */
[----:B0-----:R-:W2:Y:S01]  /*20ea0*/  LDL.LU R28, [R1+0x168] ;  /* 0x00016800011c7983 */ /* 0x001ea20000300800 */
[----:B---3--:R-:W-:-:S06]  /*20eb0*/  PRMT R19, RZ, 0x7610, R19 ;  /* 0x00007610ff137816 */ /* 0x008fcc0000000013 */
[----:B------:R-:W3:Y:S04]  /*20ec0*/  @!P1 LDG.E.U16 R19, desc[UR10][R8.64] ;  /* 0x0000000a08139981 */ /* 0x000ee8000c1e1500 */
[----:B------:R-:W-:Y:S04]  /*20ed0*/  STS.U16 [R2+UR5+0x5100], R18 ;  /* 0x0051001202007988 */ /* 0x000fe80008000405 */
[----:B---3--:R0:W-:Y:S04]  /*20ee0*/  STL [R1+0x38], R19 ;  /* 0x0000381301007387 */ /* 0x0081e80000100800 */
[----:B0-----:R-:W3:Y:S04]  /*20ef0*/  LDL.LU R19, [R1+0x183c] ;  /* 0x00183c0001137983 */ /* 0x001ee80000300800 */
[----:B------:R-:W2:Y:S04]  /*20f00*/  LDL R8, [R1+0x91c] ;  /* 0x00091c0001087983 */ /* 0x000ea80000100800 */
[----:B------:R-:W2:Y:S04]  /*20f10*/  LDL R9, [R1+0x920] ;  /* 0x0009200001097983 */ /* 0x000ea80000100800 */
[----:B------:R-:W3:Y:S01]  /*20f20*/  LDL.LU R18, [R1+0x1838] ;  /* 0x0018380001127983 */ /* 0x000ee20000300800 */
[----:B------:R-:W-:-:S02]  /*20f30*/  PRMT R24, RZ, 0x7610, R24 ;  /* 0x00007610ff187816 */ /* 0x000fc40000000018 */
[----:B--2---:R-:W-:-:S04]  /*20f40*/  @!P1 LOP3.LUT R9, R9, R8, RZ, 0x3c, !PT ;  /* 0x0000000809099212 */ /* 0x004fc800078e3cff */
[----:B------:R-:W-:-:S04]  /*20f50*/  @!P1 LOP3.LUT R8, R9, R8, RZ, 0x3c, !PT ;  /* 0x0000000809089212 */ /* 0x000fc800078e3cff */
[----:B------:R-:W-:Y:S02]  /*20f60*/  @!P1 LOP3.LUT R9, R9, R8, RZ, 0x3c, !PT ;  /* 0x0000000809099212 */ /* 0x000fe400078e3cff */
[----:B---3--:R-:W-:-:S03]  /*20f70*/  PRMT R18, RZ, 0x7610, R18 ;  /* 0x00007610ff127816 */ /* 0x008fc60000000012 */
[----:B------:R0:W2:Y:S02]  /*20f80*/  @!P1 LDG.E.U16 R24, desc[UR10][R8.64] ;  /* 0x0000000a08189981 */ /* 0x0000a4000c1e1500 */
[----:B0-----:R-:W-:Y:S02]  /*20f90*/  @!P1 IMAD.MOV.U32 R8, RZ, RZ, R14 ;  /* 0x000000ffff089224 */ /* 0x001fe400078e000e */
[----:B------:R-:W-:-:S05]  /*20fa0*/  @!P1 IMAD.MOV.U32 R9, RZ, RZ, R16 ;  /* 0x000000ffff099224 */ /* 0x000fca00078e0010 */
[----:B------:R-:W3:Y:S04]  /*20fb0*/  @!P1 LDG.E.U16 R18, desc[UR10][R8.64] ;  /* 0x0000000a08129981 */ /* 0x000ee8000c1e1500 */
[----:B------:R0:W-:Y:S04]  /*20fc0*/  STS.U16 [R2+UR5+0x5900], R12 ;  /* 0x0059000c02007988 */ /* 0x0001e80008000405 */
[----:B0-----:R-:W4:Y:S04]  /*20fd0*/  LDL.LU R12, [R1+0x16c] ;  /* 0x00016c00010c7983 */ /* 0x001f280000300800 */
[----:B------:R-:W4:Y:S04]  /*20fe0*/  LDL R16, [R1+0x81c] ;  /* 0x00081c0001107983 */ /* 0x000f280000100800 */
[----:B------:R-:W4:Y:S04]  /*20ff0*/  LDL R14, [R1+0x820] ;  /* 0x00082000010e7983 */ /* 0x000f280000100800 */
[----:B--2---:R0:W-:Y:S04]  /*21000*/  STL [R1+0x34], R24 ;  /* 0x0000341801007387 */ /* 0x0041e80000100800 */
[----:B0-----:R-:W2:Y:S04]  /*21010*/  LDL.LU R24, [R1+0x174] ;  /* 0x0001740001187983 */ /* 0x001ea80000300800 */
[----:B---3--:R0:W-:Y:S04]  /*21020*/  STL [R1+0x30], R18 ;  /* 0x0000301201007387 */ /* 0x0081e80000100800 */
[----:B0-----:R-:W3:Y:S04]  /*21030*/  LDL.LU R18, [R1+0x1834] ;  /* 0x0018340001127983 */ /* 0x001ee80000300800 */
[----:B------:R-:W2:Y:S01]  /*21040*/  LDL.LU R9, [R1+0x158] ;  /* 0x0001580001097983 */ /* 0x000ea20000300800 */
[----:B------:R-:W-:Y:S01]  /*21050*/  PRMT R5, RZ, 0x7610, R5 ;  /* 0x00007610ff057816 */ /* 0x000fe20000000005 */
[----:B------:R-:W-:Y:S01]  /*21060*/  @!P1 IMAD.MOV.U32 R8, RZ, RZ, R10 ;  /* 0x000000ffff089224 */ /* 0x000fe200078e000a */
[----:B------:R-:W-:Y:S01]  /*21070*/  PRMT R15, RZ, 0x7610, R15 ;  /* 0x00007610ff0f7816 */ /* 0x000fe2000000000f */
[----:B------:R-:W3:Y:S04]  /*21080*/  LDL R10, [R1+0x7dc] ;  /* 0x0007dc00010a7983 */ /* 0x000ee80000100800 */
[----:B--2---:R4:W-:Y:S02]  /*21090*/  STS.U16 [R2+UR5+0x6100], R9 ;  /* 0x0061000902007988 */ /* 0x0049e40008000405 */
[----:B----4-:R-:W-:-:S05]  /*210a0*/  @!P1 IMAD.MOV.U32 R9, RZ, RZ, R13 ;  /* 0x000000ffff099224 */ /* 0x010fca00078e000d */
[----:B------:R-:W2:Y:S04]  /*210b0*/  @!P1 LDG.E.U16 R5, desc[UR10][R8.64] ;  /* 0x0000000a08059981 */ /* 0x000ea8000c1e1500 */
[----:B------:R-:W4:Y:S04]  /*210c0*/  LDL R8, [R1+0x85c] ;  /* 0x00085c0001087983 */ /* 0x000f280000100800 */
[----:B------:R-:W4:Y:S04]  /*210d0*/  LDL R9, [R1+0x860] ;  /* 0x0008600001097983 */ /* 0x000f280000100800 */
[----:B------:R-:W-:Y:S04]  /*210e0*/  STS.U16 [R2+UR5+0x6900], R17 ;  /* 0x0069001102007988 */ /* 0x000fe80008000405 */
[----:B--2---:R0:W-:Y:S04]  /*210f0*/  STL [R1+0x2c], R5 ;  /* 0x00002c0501007387 */ /* 0x0041e80000100800 */
[----:B0-----:R-:W2:Y:S01]  /*21100*/  LDL R5, [R1+0x7e0] ;  /* 0x0007e00001057983 */ /* 0x001ea20000100800 */
[----:B----4-:R-:W-:-:S03]  /*21110*/  @!P1 LOP3.LUT R9, R9, R8, RZ, 0x3c, !PT ;  /* 0x0000000809099212 */ /* 0x010fc600078e3cff */
[----:B------:R-:W4:Y:S01]  /*21120*/  LDL.LU R13, [R1+0x178] ;  /* 0x00017800010d7983 */ /* 0x000f220000300800 */
[----:B------:R-:W-:-:S03]  /*21130*/  @!P1 LOP3.LUT R8, R9, R8, RZ, 0x3c, !PT ;  /* 0x0000000809089212 */ /* 0x000fc600078e3cff */
[----:B------:R-:W2:Y:S01]  /*21140*/  LDL.LU R17, [R1+0x1830] ;  /* 0x0018300001117983 */ /* 0x000ea20000300800 */
[----:B------:R-:W-:-:S05]  /*21150*/  @!P1 LOP3.LUT R9, R9, R8, RZ, 0x3c, !PT ;  /* 0x0000000809099212 */ /* 0x000fca00078e3cff */
[----:B------:R0:W3:Y:S04]  /*21160*/  @!P1 LDG.E.U16 R15, desc[UR10][R8.64] ;  /* 0x0000000a080f9981 */ /* 0x0000e8000c1e1500 */
[----:B------:R-:W3:Y:S01]  /*21170*/  LDL.LU R9, [R1+0x164] ;  /* 0x0001640001097983 */ /* 0x000ee20000300800 */
[----:B------:R-:W-:Y:S01]  /*21180*/  PRMT R11, RZ, 0x7610, R11 ;  /* 0x00007610ff0b7816 */ /* 0x000fe2000000000b */
[----:B0-----:R-:W-:Y:S01]  /*21190*/  @!P1 IMAD.MOV.U32 R8, RZ, RZ, R14 ;  /* 0x000000ffff089224 */ /* 0x001fe200078e000e */
[----:B--2---:R-:W-:Y:S01]  /*211a0*/  PRMT R17, RZ, 0x7610, R17 ;  /* 0x00007610ff117816 */ /* 0x004fe20000000011 */
[----:B---3--:R0:W-:Y:S02]  /*211b0*/  STS.U16 [R2+UR5+0x7100], R9 ;  /* 0x0071000902007988 */ /* 0x0081e40008000405 */
[----:B0-----:R-:W-:-:S05]  /*211c0*/  @!P1 IMAD.MOV.U32 R9, RZ, RZ, R16 ;  /* 0x000000ffff099224 */ /* 0x001fca00078e0010 */
[----:B------:R0:W2:Y:S02]  /*211d0*/  @!P1 LDG.E.U16 R11, desc[UR10][R8.64] ;  /* 0x0000000a080b9981 */ /* 0x0000a4000c1e1500 */
[----:B0-----:R-:W-:Y:S02]  /*211e0*/  @!P1 IMAD.MOV.U32 R8, RZ, RZ, R5 ;  /* 0x000000ffff089224 */ /* 0x001fe400078e0005 */
[----:B------:R-:W-:-:S05]  /*211f0*/  @!P1 IMAD.MOV.U32 R9, RZ, RZ, R10 ;  /* 0x000000ffff099224 */ /* 0x000fca00078e000a */
[----:B------:R-:W3:Y:S04]  /*21200*/  @!P1 LDG.E.U16 R17, desc[UR10][R8.64] ;  /* 0x0000000a08119981 */ /* 0x000ee8000c1e1500 */
[----:B------:R0:W-:Y:S04]  /*21210*/  STL [R1+0x28], R15 ;  /* 0x0000280f01007387 */ /* 0x0001e80000100800 */
[----:B------:R-:W-:Y:S04]  /*21220*/  STS.U16 [R2+UR5+0x7900], R28 ;  /* 0x0079001c02007988 */ /* 0x000fe80008000405 */
[----:B0-----:R-:W4:Y:S04]  /*21230*/  LDL.LU R15, [R1+0x17c] ;  /* 0x00017c00010f7983 */ /* 0x001f280000300800 */
[----:B------:R-:W4:Y:S04]  /*21240*/  LDL R16, [R1+0x75c] ;  /* 0x00075c0001107983 */ /* 0x000f280000100800 */
[----:B--2---:R0:W-:Y:S04]  /*21250*/  STL [R1+0x24], R11 ;  /* 0x0000240b01007387 */ /* 0x0041e80000100800 */
[----:B0-----:R-:W2:Y:S04]  /*21260*/  LDL R11, [R1+0x760] ;  /* 0x00076000010b7983 */ /* 0x001ea80000100800 */
[----:B------:R-:W2:Y:S04]  /*21270*/  LDL.LU R14, [R1+0x184] ;  /* 0x00018400010e7983 */ /* 0x000ea80000300800 */
[----:B------:R-:W2:Y:S04]  /*21280*/  LDL.LU R28, [R1+0x188] ;  /* 0x00018800011c7983 */ /* 0x000ea80000300800 */
[----:B------:R-:W2:Y:S04]  /*21290*/  LDL R10, [R1+0x71c] ;  /* 0x00071c00010a7983 */ /* 0x000ea80000100800 */
[----:B------:R-:W2:Y:S04]  /*212a0*/  LDL R5, [R1+0x720] ;  /* 0x0007200001057983 */ /* 0x000ea80000100800 */
[----:B---3--:R0:W-:Y:S04]  /*212b0*/  STL [R1+0x20], R17 ;  /* 0x0000201101007387 */ /* 0x0081e80000100800 */
[----:B0-----:R-:W3:Y:S04]  /*212c0*/  LDL.LU R17, [R1+0x182c] ;  /* 0x00182c0001117983 */ /* 0x001ee80000300800 */
[----:B------:R-:W2:Y:S04]  /*212d0*/  LDL R8, [R1+0x79c] ;  /* 0x00079c0001087983 */ /* 0x000ea80000100800 */
[----:B------:R-:W2:Y:S01]  /*212e0*/  LDL R9, [R1+0x7a0] ;  /* 0x0007a00001097983 */ /* 0x000ea20000100800 */
[----:B------:R-:W-:-:S02]  /*212f0*/  PRMT R3, RZ, 0x7610, R3 ;  /* 0x00007610ff037816 */ /* 0x000fc40000000003 */
[----:B---3--:R-:W-:Y:S02]  /*21300*/  PRMT R17, RZ, 0x7610, R17 ;  /* 0x00007610ff117816 */ /* 0x008fe40000000011 */
[----:B--2---:R-:W-:-:S04]  /*21310*/  @!P1 LOP3.LUT R9, R9, R8, RZ, 0x3c, !PT ;  /* 0x0000000809099212 */ /* 0x004fc800078e3cff */
[----:B------:R-:W-:-:S04]  /*21320*/  @!P1 LOP3.LUT R8, R9, R8, RZ, 0x3c, !PT ;  /* 0x0000000809089212 */ /* 0x000fc800078e3cff */
[----:B------:R-:W-:-:S05]  /*21330*/  @!P1 LOP3.LUT R9, R9, R8, RZ, 0x3c, !PT ;  /* 0x0000000809099212 */ /* 0x000fca00078e3cff */
[----:B------:R0:W2:Y:S02]  /*21340*/  @!P1 LDG.E.U16 R17, desc[UR10][R8.64] ;  /* 0x0000000a08119981 */ /* 0x0000a4000c1e1500 */
[----:B0-----:R-:W-:Y:S02]  /*21350*/  @!P1 IMAD.MOV.U32 R8, RZ, RZ, R11 ;  /* 0x000000ffff089224 */ /* 0x001fe400078e000b */
[----:B----4-:R-:W-:-:S05]  /*21360*/  @!P1 IMAD.MOV.U32 R9, RZ, RZ, R16 ;  /* 0x000000ffff099224 */ /* 0x010fca00078e0010 */
[----:B------:R0:W3:Y:S01]  /*21370*/  @!P1 LDG.E.U16 R3, desc[UR10][R8.64] ;  /* 0x0000000a08039981 */ /* 0x0000e2000c1e1500 */
[----:B------:R-:W-:-:S03]  /*21380*/  PRMT R4, RZ, 0x7610, R4 ;  /* 0x00007610ff047816 */ /* 0x000fc60000000004 */
[----:B------:R1:W-:Y:S04]  /*21390*/  STS.U16 [R2+UR5+0x8100], R12 ;  /* 0x0081000c02007988 */ /* 0x0003e80008000405 */
[----:B------:R-:W-:Y:S01]  /*213a0*/  STS.U16 [R2+UR5+0x8900], R24 ;  /* 0x0089001802007988 */ /* 0x000fe20008000405 */
[----:B0-----:R-:W-:Y:S02]  /*213b0*/  @!P1 IMAD.MOV.U32 R8, RZ, RZ, R5 ;  /* 0x000000ffff089224 */ /* 0x001fe400078e0005 */
[----:B------:R-:W-:Y:S01]  /*213c0*/  @!P1 IMAD.MOV.U32 R9, RZ, RZ, R10 ;  /* 0x000000ffff099224 */ /* 0x000fe200078e000a */
[----:B-1----:R-:W4:Y:S04]  /*213d0*/  LDL.LU R12, [R1+0x18c] ;  /* 0x00018c00010c7983 */ /* 0x002f280000300800 */
[----:B------:R0:W4:Y:S04]  /*213e0*/  @!P1 LDG.E.U16 R4, desc[UR10][R8.64] ;  /* 0x0000000a08049981 */ /* 0x000128000c1e1500 */
[----:B--2---:R1:W-:Y:S04]  /*213f0*/  STL [R1+0x1c], R17 ;  /* 0x00001c1101007387 */ /* 0x0043e80000100800 */
[----:B-1----:R-:W2:Y:S04]  /*21400*/  LDL.LU R17, [R1+0x1828] ;  /* 0x0018280001117983 */ /* 0x002ea80000300800 */
[----:B------:R-:W0:Y:S04]  /*21410*/  LDL R24, [R1+0x6e0] ;  /* 0x0006e00001187983 */ /* 0x000e280000100800 */
[----:B------:R-:W2:Y:S04]  /*21420*/  LDL R16, [R1+0x69c] ;  /* 0x00069c0001107983 */ /* 0x000ea80000100800 */
[----:B---3--:R1:W-:Y:S04]  /*21430*/  STL [R1+0x18], R3 ;  /* 0x0000180301007387 */ /* 0x0083e80000100800 */
[----:B-1----:R-:W3:Y:S04]  /*21440*/  LDL R3, [R1+0x6a0] ;  /* 0x0006a00001037983 */ /* 0x002ee80000100800 */
[----:B------:R-:W2:Y:S04]  /*21450*/  LDL.LU R11, [R1+0x194] ;  /* 0x00019400010b7983 */ /* 0x000ea80000300800 */
[----:B------:R-:W2:Y:S01]  /*21460*/  LDL R9, [R1+0x6dc] ;  /* 0x0006dc0001097983 */ /* 0x000ea20000100800 */
[----:B------:R-:W-:-:S02]  /*21470*/  PRMT R20, RZ, 0x7610, R20 ;  /* 0x00007610ff147816 */ /* 0x000fc40000000014 */
[----:B------:R-:W-:Y:S01]  /*21480*/  PRMT R0, RZ, 0x7610, R0 ;  /* 0x00007610ff007816 */ /* 0x000fe20000000000 */
[----:B------:R1:W-:Y:S04]  /*21490*/  STS.U16 [R2+UR5+0x9100], R13 ;  /* 0x0091000d02007988 */ /* 0x0003e80008000405 */
[----:B------:R-:W3:Y:S04]  /*214a0*/  LDL R10, [R1+0x660] ;  /* 0x00066000010a7983 */ /* 0x000ee80000100800 */
[----:B------:R-:W4:Y:S04]  /*214b0*/  LDL R5, [R1+0x61c] ;  /* 0x00061c0001057983 */ /* 0x000f280000100800 */
[----:B-1----:R-:W4:Y:S01]  /*214c0*/  LDL R13, [R1+0x65c] ;  /* 0x00065c00010d7983 */ /* 0x002f220000100800 */
[----:B0-----:R-:W-:-:S05]  /*214d0*/  @!P1 IMAD.MOV.U32 R8, RZ, RZ, R24 ;  /* 0x000000ffff089224 */ /* 0x001fca00078e0018 */
[----:B--2---:R3:W2:Y:S02]  /*214e0*/  @!P1 LDG.E.U16 R20, desc[UR10][R8.64] ;  /* 0x0000000a08149981 */ /* 0x0046a4000c1e1500 */
[----:B---3--:R-:W-:Y:S02]  /*214f0*/  @!P1 IMAD.MOV.U32 R8, RZ, RZ, R3 ;  /* 0x000000ffff089224 */ /* 0x008fe400078e0003 */
[----:B------:R-:W-:-:S05]  /*21500*/  @!P1 IMAD.MOV.U32 R9, RZ, RZ, R16 ;  /* 0x000000ffff099224 */ /* 0x000fca00078e0010 */
[----:B------:R-:W3:Y:S04]  /*21510*/  @!P1 LDG.E.U16 R0, desc[UR10][R8.64] ;  /* 0x0000000a08009981 */ /* 0x000ee8000c1e1500 */
[----:B----4-:R0:W-:Y:S04]  /*21520*/  STL [R1+0x14], R4 ;  /* 0x0000140401007387 */ /* 0x0101e80000100800 */
[----:B------:R1:W-:Y:S04]  /*21530*/  STS.U16 [R2+UR5+0x9900], R15 ;  /* 0x0099000f02007988 */ /* 0x0003e80008000405 */
[----:B0-----:R-:W4:Y:S04]  /*21540*/  LDL R4, [R1+0x620] ;  /* 0x0006200001047983 */ /* 0x001f280000100800 */
[----:B-1----:R-:W2:Y:S04]  /*21550*/  LDL.LU R15, [R1+0x198] ;  /* 0x00019800010f7983 */ /* 0x002ea80000300800 */
[----:B------:R0:W-:Y:S04]  /*21560*/  STS.U16 [R2+UR5+0xa100], R14 ;  /* 0x00a1000e02007988 */ /* 0x0001e80008000405 */
[----:B0-----:R-:W2:Y:S04]  /*21570*/  LDL.LU R14, [R1+0x19c] ;  /* 0x00019c00010e7983 */ /* 0x001ea80000300800 */
[----:B------:R-:W2:Y:S04]  /*21580*/  LDL R3, [R1+0x5dc] ;  /* 0x0005dc0001037983 */ /* 0x000ea80000100800 */
[----:B---3--:R0:W-:Y:S04]  /*21590*/  STL [R1+0x8], R0 ;  /* 0x0000080001007387 */ /* 0x0081e80000100800 */
[----:B0-----:R-:W3:Y:S01]  /*215a0*/  LDL R0, [R1+0x5e0] ;  /* 0x0005e00001007983 */ /* 0x001ee20000100800 */
[----:B------:R-:W-:Y:S01]  /*215b0*/  PRMT R6, RZ, 0x7610, R6 ;  /* 0x00007610ff067816 */ /* 0x000fe20000000006 */
[----:B------:R-:W-:-:S02]  /*215c0*/  @!P1 IMAD.MOV.U32 R8, RZ, RZ, R10 ;  /* 0x000000ffff089224 */ /* 0x000fc400078e000a */
[----:B------:R-:W-:Y:S01]  /*215d0*/  @!P1 IMAD.MOV.U32 R9, RZ, RZ, R13 ;  /* 0x000000ffff099224 */ /* 0x000fe200078e000d */
[----:B------:R-:W-:Y:S01]  /*215e0*/  PRMT R26, RZ, 0x7610, R26 ;  /* 0x00007610ff1a7816 */ /* 0x000fe2000000001a */
[----:B------:R-:W3:Y:S04]  /*215f0*/  LDL.LU R10, [R1+0x1a4] ;  /* 0x0001a400010a7983 */ /* 0x000ee80000300800 */
[----:B------:R4:W3:Y:S01]  /*21600*/  @!P1 LDG.E.U16 R6, desc[UR10][R8.64] ;  /* 0x0000000a08069981 */ /* 0x0008e2000c1e1500 */
[----:B------:R-:W-:Y:S01]  /*21610*/  PRMT R22, RZ, 0x7610, R22 ;  /* 0x00007610ff167816 */ /* 0x000fe20000000016 */
[----:B----4-:R-:W-:Y:S02]  /*21620*/  @!P1 IMAD.MOV.U32 R8, RZ, RZ, R4 ;  /* 0x000000ffff089224 */ /* 0x010fe400078e0004 */
[----:B------:R-:W-:Y:S01]  /*21630*/  @!P1 IMAD.MOV.U32 R9, RZ, RZ, R5 ;  /* 0x000000ffff099224 */ /* 0x000fe200078e0005 */
[----:B------:R-:W4:Y:S04]  /*21640*/  LDL R4, [R1+0x5a0] ;  /* 0x0005a00001047983 */ /* 0x000f280000100800 */
[----:B------:R2:W4:Y:S04]  /*21650*/  @!P1 LDG.E.U16 R26, desc[UR10][R8.64] ;  /* 0x0000000a081a9981 */ /* 0x000528000c1e1500 */
[----:B------:R-:W4:Y:S01]  /*21660*/  LDL R5, [R1+0x59c] ;  /* 0x00059c0001057983 */ /* 0x000f220000100800 */
[----:B--2---:R-:W-:-:S02]  /*21670*/  @!P1 IMAD.MOV.U32 R9, RZ, RZ, R3 ;  /* 0x000000ffff099224 */ /* 0x004fc400078e0003 */
[----:B---3--:R-:W-:-:S05]  /*21680*/  @!P1 IMAD.MOV.U32 R8, RZ, RZ, R0 ;  /* 0x000000ffff089224 */ /* 0x008fca00078e0000 */
[----:B------:R0:W2:Y:S04]  /*21690*/  @!P1 LDG.E.U16 R22, desc[UR10][R8.64] ;  /* 0x0000000a08169981 */ /* 0x0000a8000c1e1500 */
[----:B------:R-:W-:Y:S04]  /*216a0*/  STS.U16 [R2+UR5+0xa900], R28 ;  /* 0x00a9001c02007988 */ /* 0x000fe80008000405 */
[----:B------:R1:W-:Y:S04]  /*216b0*/  STL [R1], R6 ;  /* 0x0000000601007387 */ /* 0x0003e80000100800 */
[----:B------:R-:W-:Y:S04]  /*216c0*/  STS.U16 [R2+UR5+0xb100], R12 ;  /* 0x00b1000c02007988 */ /* 0x000fe80008000405 */
[----:B------:R3:W-:Y:S04]  /*216d0*/  STS.U16 [R2+UR5+0xb900], R11 ;  /* 0x00b9000b02007988 */ /* 0x0007e80008000405 */
[----:B-1----:R-:W2:Y:S04]  /*216e0*/  LDL R6, [R1+0x560] ;  /* 0x0005600001067983 */ /* 0x002ea80000100800 */
[----:B------:R-:W2:Y:S04]  /*216f0*/  LDL.LU R28, [R1+0x1a8] ;  /* 0x0001a800011c7983 */ /* 0x000ea80000300800 */
[----:B----4-:R-:W-:Y:S04]  /*21700*/  STL [R1+0x179c], R26 ;  /* 0x00179c1a01007387 */ /* 0x010fe80000100800 */
[----:B---3--:R-:W3:Y:S01]  /*21710*/  LDL R11, [R1+0x55c] ;  /* 0x00055c00010b7983 */ /* 0x008ee20000100800 */
[----:B------:R-:W-:-:S03]  /*21720*/  PRMT R18, RZ, 0x7610, R18 ;  /* 0x00007610ff127816 */ /* 0x000fc60000000012 */
[----:B------:R-:W4:Y:S01]  /*21730*/  LDL R0, [R1+0x520] ;  /* 0x0005200001007983 */ /* 0x000f220000100800 */
[----:B0-----:R-:W-:-:S03]  /*21740*/  @!P1 IMAD.MOV.U32 R8, RZ, RZ, R4 ;  /* 0x000000ffff089224 */ /* 0x001fc600078e0004 */
[----:B------:R-:W4:Y:S01]  /*21750*/  LDL.LU R13, [R1+0x1ac] ;  /* 0x0001ac00010d7983 */ /* 0x000f220000300800 */
[----:B------:R-:W-:-:S05]  /*21760*/  @!P1 IMAD.MOV.U32 R9, RZ, RZ, R5 ;  /* 0x000000ffff099224 */ /* 0x000fca00078e0005 */
[----:B------:R0:W4:Y:S04]  /*21770*/  @!P1 LDG.E.U16 R18, desc[UR10][R8.64] ;  /* 0x0000000a08129981 */ /* 0x000128000c1e1500 */
[----:B--2---:R-:W-:Y:S04]  /*21780*/  STL [R1+0x17a0], R22 ;  /* 0x0017a01601007387 */ /* 0x004fe80000100800 */
[----:B------:R-:W-:Y:S04]  /*21790*/  STL [R1+0x10], R20 ;  /* 0x0000101401007387 */ /* 0x000fe80000100800 */
[----:B------:R-:W2:Y:S01]  /*217a0*/  LDL R3, [R1+0x51c] ;  /* 0x00051c0001037983 */ /* 0x000ea20000100800 */
[----:B------:R-:W-:-:S03]  /*217b0*/  PRMT R7, RZ, 0x7610, R7 ;  /* 0x00007610ff077816 */ /* 0x000fc60000000007 */
[----:B------:R1:W-:Y:S01]  /*217c0*/  STS.U16 [R2+UR5+0xc100], R15 ;  /* 0x00c1000f02007988 */ /* 0x0003e20008000405 */
[----:B0-----:R-:W-:-:S03]  /*217d0*/  @!P1 IMAD.MOV.U32 R8, RZ, RZ, R6 ;  /* 0x000000ffff089224 */ /* 0x001fc600078e0006 */
[----:B------:R-:W-:Y:S04]  /*217e0*/  STS.U16 [R2+UR5+0xc900], R14 ;  /* 0x00c9000e02007988 */ /* 0x000fe80008000405 */
[----:B------:R4:W-:Y:S04]  /*217f0*/  STS.U16 [R2+UR5+0xd100], R10 ;  /* 0x00d1000a02007988 */ /* 0x0009e80008000405 */
[----:B-1----:R-:W2:Y:S01]  /*21800*/  LDL.LU R15, [R1+0x1b4] ;  /* 0x0001b400010f7983 */ /* 0x002ea20000300800 */
[----:B---3--:R-:W-:-:S03]  /*21810*/  @!P1 IMAD.MOV.U32 R9, RZ, RZ, R11 ;  /* 0x000000ffff099224 */ /* 0x008fc600078e000b */
[----:B------:R-:W3:Y:S04]  /*21820*/  LDL R4, [R1+0x4e0] ;  /* 0x0004e00001047983 */ /* 0x000ee80000100800 */
[----:B------:R0:W3:Y:S01]  /*21830*/  @!P1 LDG.E.U16 R7, desc[UR10][R8.64] ;  /* 0x0000000a08079981 */ /* 0x0000e2000c1e1500 */
[----:B----4-:R-:W-:Y:S01]  /*21840*/  @!P1 IMAD.MOV.U32 R10, RZ, RZ, R0 ;  /* 0x000000ffff0a9224 */ /* 0x010fe200078e0000 */
[----:B0-----:R-:W-:Y:S02]  /*21850*/  PRMT R8, RZ, 0x7610, R8 ;  /* 0x00007610ff087816 */ /* 0x001fe40000000008 */
[----:B------:R-:W-:Y:S04]  /*21860*/  STL [R1+0x17a4], R18 ;  /* 0x0017a41201007387 */ /* 0x000fe80000100800 */
[----:B------:R-:W4:Y:S04]  /*21870*/  LDL R5, [R1+0x4dc] ;  /* 0x0004dc0001057983 */ /* 0x000f280000100800 */
[----:B------:R-:W4:Y:S04]  /*21880*/  LDL R12, [R1+0x49c] ;  /* 0x00049c00010c7983 */ /* 0x000f280000100800 */
[----:B------:R-:W4:Y:S04]  /*21890*/  LDL R6, [R1+0x4a0] ;  /* 0x0004a00001067983 */ /* 0x000f280000100800 */
[----:B------:R-:W4:Y:S01]  /*218a0*/  LDL.LU R14, [R1+0x1b8] ;  /* 0x0001b800010e7983 */ /* 0x000f220000300800 */
[----:B--2---:R-:W-:-:S05]  /*218b0*/  @!P1 IMAD.MOV.U32 R11, RZ, RZ, R3 ;  /* 0x000000ffff0b9224 */ /* 0x004fca00078e0003 */
[----:B------:R0:W2:Y:S04]  /*218c0*/  @!P1 LDG.E.U16 R8, desc[UR10][R10.64] ;  /* 0x0000000a0a089981 */ /* 0x0000a8000c1e1500 */
[----:B---3--:R-:W-:Y:S04]  /*218d0*/  STL [R1+0x17a8], R7 ;  /* 0x0017a80701007387 */ /* 0x008fe80000100800 */
[----:B------:R-:W3:Y:S04]  /*218e0*/  LDL.LU R24, [R1+0x1bc] ;  /* 0x0001bc0001187983 */ /* 0x000ee80000300800 */
[----:B------:R-:W3:Y:S04]  /*218f0*/  LDL R3, [R1+0x45c] ;  /* 0x00045c0001037983 */ /* 0x000ee80000100800 */
[----:B------:R-:W3:Y:S01]  /*21900*/  LDL R0, [R1+0x460] ;  /* 0x0004600001007983 */ /* 0x000ee20000100800 */
[----:B0-----:R-:W-:-:S02]  /*21910*/  @!P1 IMAD.MOV.U32 R10, RZ, RZ, R4 ;  /* 0x000000ffff0a9224 */ /* 0x001fc400078e0004 */
[----:B----4-:R-:W-:Y:S01]  /*21920*/  @!P1 IMAD.MOV.U32 R11, RZ, RZ, R5 ;  /* 0x000000ffff0b9224 */ /* 0x010fe200078e0005 */
[----:B--2---:R-:W-:Y:S04]  /*21930*/  STL [R1+0x17ac], R8 ;  /* 0x0017ac0801007387 */ /* 0x004fe80000100800 */
[----:B------:R-:W2:Y:S04]  /*21940*/  LDL R5, [R1+0x428] ;  /* 0x0004280001057983 */ /* 0x000ea80000100800 */
[----:B------:R-:W4:Y:S04]  /*21950*/  LDL R4, [R1+0xbb8] ;  /* 0x000bb80001047983 */ /* 0x000f280000100800 */
[----:B------:R-:W-:Y:S04]  /*21960*/  STS.U16 [R2+UR5+0xd900], R28 ;  /* 0x00d9001c02007988 */ /* 0x000fe80008000405 */
[----:B------:R-:W-:Y:S04]  /*21970*/  STS.U16 [R2+UR5+0xe100], R13 ;  /* 0x00e1000d02007988 */ /* 0x000fe80008000405 */
[----:B------:R0:W-:Y:S02]  /*21980*/  STS.U16 [R2+UR5+0xe900], R15 ;  /* 0x00e9000f02007988 */ /* 0x0001e40008000405 */
[----:B0-----:R-:W0:Y:S01]  /*21990*/  S2R R15, SR_TID.X ;  /* 0x00000000000f7919 */ /* 0x001e220000002100 */
[----:B------:R-:W-:Y:S01]  /*219a0*/  PRMT R9, RZ, 0x7610, R9 ;  /* 0x00007610ff097816 */ /* 0x000fe20000000009 */
[----:B------:R-:W-:-:S02]  /*219b0*/  @!P1 IMAD.MOV.U32 R13, RZ, RZ, R12 ;  /* 0x000000ffff0d9224 */ /* 0x000fc400078e000c */
[----:B------:R-:W-:-:S03]  /*219c0*/  @!P1 IMAD.MOV.U32 R12, RZ, RZ, R6 ;  /* 0x000000ffff0c9224 */ /* 0x000fc600078e0006 */
[----:B------:R1:W4:Y:S02]  /*219d0*/  @!P1 LDG.E.U16 R9, desc[UR10][R10.64] ;  /* 0x0000000a0a099981 */ /* 0x000324000c1e1500 */
[----:B-1----:R-:W-:Y:S02]  /*219e0*/  PRMT R10, RZ, 0x7610, R10 ;  /* 0x00007610ff0a7816 */ /* 0x002fe4000000000a */
[----:B------:R-:W-:-:S04]  /*219f0*/  PRMT R11, RZ, 0x7610, R11 ;  /* 0x00007610ff0b7816 */ /* 0x000fc8000000000b */
[----:B------:R3:W4:Y:S04]  /*21a00*/  @!P1 LDG.E.U16 R10, desc[UR10][R12.64] ;  /* 0x0000000a0c0a9981 */ /* 0x000728000c1e1500 */
[----:B------:R4:W-:Y:S01]  /*21a10*/  STS.U16 [R2+UR5+0xf100], R14 ;  /* 0x00f1000e02007988 */ /* 0x0009e20008000405 */
[----:B---3--:R-:W-:Y:S02]  /*21a20*/  @!P1 IMAD.MOV.U32 R12, RZ, RZ, R0 ;  /* 0x000000ffff0c9224 */ /* 0x008fe400078e0000 */
[----:B------:R-:W-:Y:S01]  /*21a30*/  @!P1 IMAD.MOV.U32 R13, RZ, RZ, R3 ;  /* 0x000000ffff0d9224 */ /* 0x000fe200078e0003 */
[----:B0-----:R-:W-:-:S04]  /*21a40*/  LOP3.LUT R20, R15, 0x7f, RZ, 0xc0, !PT ;  /* 0x0000007f0f147812 */ /* 0x001fc800078ec0ff */
[----:B------:R0:W3:Y:S02]  /*21a50*/  @!P1 LDG.E.U16 R11, desc[UR10][R12.64] ;  /* 0x0000000a0c0b9981 */ /* 0x0000e4000c1e1500 */
[----:B0-----:R-:W-:Y:S01]  /*21a60*/  PRMT R12, RZ, 0x7610, R12 ;  /* 0x00007610ff0c7816 */ /* 0x001fe2000000000c */
[----:B--2---:R-:W-:Y:S02]  /*21a70*/  @!P1 IMAD.MOV.U32 R15, RZ, RZ, R5 ;  /* 0x000000ffff0f9224 */ /* 0x004fe400078e0005 */
[----:B----4-:R-:W-:-:S05]  /*21a80*/  @!P1 IMAD.MOV.U32 R14, RZ, RZ, R4 ;  /* 0x000000ffff0e9224 */ /* 0x010fca00078e0004 */
[----:B------:R-:W2:Y:S01]  /*21a90*/  @!P1 LDG.E.U16 R12, desc[UR10][R14.64] ;  /* 0x0000000a0e0c9981 */ /* 0x000ea2000c1e1500 */
[----:B------:R-:W-:-:S03]  /*21aa0*/  IMAD.SHL.U32 R7, R20, 0x2, RZ ;  /* 0x0000000214077824 */ /* 0x000fc600078e00ff */
[----:B------:R0:W-:Y:S04]  /*21ab0*/  STL [R1+0x17b0], R9 ;  /* 0x0017b00901007387 */ /* 0x0001e80000100800 */
[----:B------:R-:W4:Y:S04]  /*21ac0*/  LDL.LU R28, [R1+0x1dc] ;  /* 0x0001dc00011c7983 */ /* 0x000f280000300800 */
[----:B------:R-:W-:Y:S04]  /*21ad0*/  STL [R1+0x17b4], R10 ;  /* 0x0017b40a01007387 */ /* 0x000fe80000100800 */
[----:B------:R-:W4:Y:S04]  /*21ae0*/  LDL R3, [R1+0xbbc] ;  /* 0x000bbc0001037983 */ /* 0x000f280000100800 */
[----:B------:R-:W4:Y:S04]  /*21af0*/  LDL R0, [R1+0xbe8] ;  /* 0x000be80001007983 */ /* 0x000f280000100800 */
[----:B------:R-:W4:Y:S04]  /*21b00*/  LDL.LU R26, [R1+0x1d8] ;  /* 0x0001d800011a7983 */ /* 0x000f280000300800 */
[----:B---3--:R-:W-:Y:S04]  /*21b10*/  STL [R1+0x17b8], R11 ;  /* 0x0017b80b01007387 */ /* 0x008fe80000100800 */
[----:B------:R-:W3:Y:S04]  /*21b20*/  LDL.LU R4, [R1+0x1d4] ;  /* 0x0001d40001047983 */ /* 0x000ee80000300800 */
[----:B--2---:R-:W-:Y:S04]  /*21b30*/  STL [R1+0x17bc], R12 ;  /* 0x0017bc0c01007387 */ /* 0x004fe80000100800 */
[----:B0-----:R-:W2:Y:S04]  /*21b40*/  LDL R9, [R1+0x404] ;  /* 0x0004040001097983 */ /* 0x001ea80000100800 */
[----:B------:R-:W3:Y:S04]  /*21b50*/  LDL R8, [R1+0xb8c] ;  /* 0x000b8c0001087983 */ /* 0x000ee80000100800 */
[----:B------:R-:W3:Y:S04]  /*21b60*/  LDL.LU R16, [R1+0x1d0] ;  /* 0x0001d00001107983 */ /* 0x000ee80000300800 */
[----:B------:R-:W-:Y:S04]  /*21b70*/  STL [R1+0x1818], R7 ;  /* 0x0018180701007387 */ /* 0x000fe80000100800 */
[----:B------:R-:W3:Y:S04]  /*21b80*/  LDL R6, [R1+0xb54] ;  /* 0x000b540001067983 */ /* 0x000ee80000100800 */
[----:B------:R-:W3:Y:S01]  /*21b90*/  LDL R5, [R1+0xb58] ;  /* 0x000b580001057983 */ /* 0x000ee20000100800 */
[----:B------:R-:W-:-:S02]  /*21ba0*/  PRMT R13, RZ, 0x7610, R13 ;  /* 0x00007610ff0d7816 */ /* 0x000fc4000000000d */
[----:B------:R-:W-:Y:S02]  /*21bb0*/  PRMT R17, RZ, 0x7610, R17 ;  /* 0x00007610ff117816 */ /* 0x000fe40000000011 */
[----:B------:R-:W-:Y:S01]  /*21bc0*/  PRMT R19, RZ, 0x7610, R19 ;  /* 0x00007610ff137816 */ /* 0x000fe20000000013 */
[----:B----4-:R-:W-:Y:S02]  /*21bd0*/  @!P1 IMAD.MOV.U32 R15, RZ, RZ, R3 ;  /* 0x000000ffff0f9224 */ /* 0x010fe400078e0003 */
[----:B------:R-:W4:Y:S01]  /*21be0*/  LDL R3, [R1+0xb14] ;  /* 0x000b140001037983 */ /* 0x000f220000100800 */
[----:B------:R-:W-:-:S03]  /*21bf0*/  @!P1 IMAD.MOV.U32 R14, RZ, RZ, R0 ;  /* 0x000000ffff0e9224 */ /* 0x000fc600078e0000 */
[----:B------:R-:W4:Y:S04]  /*21c00*/  LDL R0, [R1+0xb18] ;  /* 0x000b180001007983 */ /* 0x000f280000100800 */
[----:B------:R2:W4:Y:S04]  /*21c10*/  @!P1 LDG.E.U16 R13, desc[UR10][R14.64] ;  /* 0x0000000a0e0d9981 */ /* 0x000528000c1e1500 */
[----:B------:R0:W-:Y:S04]  /*21c20*/  STS.U16 [R2+UR5+0xf900], R24 ;  /* 0x00f9001802007988 */ /* 0x0001e80008000405 */
[----:B------:R-:W4:Y:S01]  /*21c30*/  LDL.LU R20, [R1+0x1cc] ;  /* 0x0001cc0001147983 */ /* 0x000f220000300800 */
[----:B--2---:R-:W-:-:S02]  /*21c40*/  @!P1 IMAD.MOV.U32 R15, RZ, RZ, R9 ;  /* 0x000000ffff0f9224 */ /* 0x004fc400078e0009 */
[----:B---3--:R-:W-:Y:S01]  /*21c50*/  @!P1 IMAD.MOV.U32 R14, RZ, RZ, R8 ;  /* 0x000000ffff0e9224 */ /* 0x008fe200078e0008 */
[----:B0-----:R-:W-:Y:S01]  /*21c60*/  LOP3.LUT R2, R7, 0x20, RZ, 0x3c, !PT ;  /* 0x0000002007027812 */ /* 0x001fe200078e3cff */
[----:B------:R-:W2:Y:S04]  /*21c70*/  LDL.LU R24, [R1+0x1c8] ;  /* 0x0001c80001187983 */ /* 0x000ea80000300800 */
[----:B------:R0:W3:Y:S02]  /*21c80*/  @!P1 LDG.E.U16 R17, desc[UR10][R14.64] ;  /* 0x0000000a0e119981 */ /* 0x0000e4000c1e1500 */
[----:B0-----:R-:W-:Y:S02]  /*21c90*/  @!P1 IMAD.MOV.U32 R14, RZ, RZ, R5 ;  /* 0x000000ffff0e9224 */ /* 0x001fe400078e0005 */
[----:B------:R-:W-:-:S05]  /*21ca0*/  @!P1 IMAD.MOV.U32 R15, RZ, RZ, R6 ;  /* 0x000000ffff0f9224 */ /* 0x000fca00078e0006 */
[----:B------:R0:W2:Y:S04]  /*21cb0*/  @!P1 LDG.E.U16 R19, desc[UR10][R14.64] ;  /* 0x0000000a0e139981 */ /* 0x0000a8000c1e1500 */
[----:B------:R1:W-:Y:S04]  /*21cc0*/  STS.U16 [R2+UR5+0x200], R28 ;  /* 0x0002001c02007988 */ /* 0x0003e80008000405 */
[----:B------:R-:W-:Y:S04]  /*21cd0*/  STS.U16 [R2+UR5+0xa00], R26 ;  /* 0x000a001a02007988 */ /* 0x000fe80008000405 */
[----:B----4-:R-:W-:Y:S04]  /*21ce0*/  STL [R1+0x17c0], R13 ;  /* 0x0017c00d01007387 */ /* 0x010fe80000100800 */
[----:B-1----:R-:W4:Y:S04]  /*21cf0*/  LDL.LU R28, [R1+0x1c4] ;  /* 0x0001c400011c7983 */ /* 0x002f280000300800 */
[----:B------:R-:W4:Y:S04]  /*21d00*/  LDL R9, [R1+0xad4] ;  /* 0x000ad40001097983 */ /* 0x000f280000100800 */
[----:B------:R-:W4:Y:S04]  /*21d10*/  LDL R8, [R1+0xad8] ;  /* 0x000ad80001087983 */ /* 0x000f280000100800 */
[----:B------:R1:W-:Y:S01]  /*21d20*/  STS.U16 [R2+UR5+0x1200], R4 ;  /* 0x0012000402007988 */ /* 0x0003e20008000405 */
[----:B0-----:R-:W-:-:S02]  /*21d30*/  @!P1 IMAD.MOV.U32 R14, RZ, RZ, R0 ;  /* 0x000000ffff0e9224 */ /* 0x001fc400078e0000 */
[----:B------:R-:W-:Y:S01]  /*21d40*/  @!P1 IMAD.MOV.U32 R15, RZ, RZ, R3 ;  /* 0x000000ffff0f9224 */ /* 0x000fe200078e0003 */
[----:B---3--:R-:W-:Y:S04]  /*21d50*/  STL [R1+0x1798], R17 ;  /* 0x0017981101007387 */ /* 0x008fe80000100800 */
[----:B------:R-:W3:Y:S04]  /*21d60*/  LDL R7, [R1+0xa94] ;  /* 0x000a940001077983 */ /* 0x000ee80000100800 */
[----:B------:R-:W3:Y:S04]  /*21d70*/  LDL R6, [R1+0xa98] ;  /* 0x000a980001067983 */ /* 0x000ee80000100800 */
[----:B--2---:R-:W-:Y:S04]  /*21d80*/  STL [R1+0x17c4], R19 ;  /* 0x0017c41301007387 */ /* 0x004fe80000100800 */
[----:B------:R-:W2:Y:S04]  /*21d90*/  LDL R5, [R1+0xa54] ;  /* 0x000a540001057983 */ /* 0x000ea80000100800 */
[----:B-1----:R-:W2:Y:S04]  /*21da0*/  LDL R4, [R1+0xa58] ;  /* 0x000a580001047983 */ /* 0x002ea80000100800 */
[----:B------:R-:W2:Y:S04]  /*21db0*/  LDL R3, [R1+0xa14] ;  /* 0x000a140001037983 */ /* 0x000ea80000100800 */
[----:B------:R-:W2:Y:S01]  /*21dc0*/  LDL R0, [R1+0xa18] ;  /* 0x000a180001007983 */ /* 0x000ea20000100800 */
[----:B------:R-:W-:-:S02]  /*21dd0*/  PRMT R21, RZ, 0x7610, R21 ;  /* 0x00007610ff157816 */ /* 0x000fc40000000015 */
[----:B------:R-:W-:-:S04]  /*21de0*/  PRMT R23, RZ, 0x7610, R23 ;  /* 0x00007610ff177816 */ /* 0x000fc80000000017 */
[----:B------:R4:W2:Y:S01]  /*21df0*/  @!P1 LDG.E.U16 R21, desc[UR10][R14.64] ;  /* 0x0000000a0e159981 */ /* 0x0008a2000c1e1500 */
[----:B------:R-:W-:Y:S01]  /*21e00*/  PRMT R25, RZ, 0x7610, R25 ;  /* 0x00007610ff197816 */ /* 0x000fe20000000019 */
[----:B----4-:R-:W-:Y:S02]  /*21e10*/  @!P1 IMAD.MOV.U32 R15, RZ, RZ, R9 ;  /* 0x000000ffff0f9224 */ /* 0x010fe400078e0009 */
[----:B------:R-:W-:-:S05]  /*21e20*/  @!P1 IMAD.MOV.U32 R14, RZ, RZ, R8 ;  /* 0x000000ffff0e9224 */ /* 0x000fca00078e0008 */
[----:B------:R3:W4:Y:S01]  /*21e30*/  @!P1 LDG.E.U16 R23, desc[UR10][R14.64] ;  /* 0x0000000a0e179981 */ /* 0x000722000c1e1500 */
[----:B------:R-:W-:Y:S02]  /*21e40*/  PRMT R27, RZ, 0x7610, R27 ;  /* 0x00007610ff1b7816 */ /* 0x000fe4000000001b */
[----:B------:R-:W-:Y:S01]  /*21e50*/  PRMT R29, RZ, 0x7610, R29 ;  /* 0x00007610ff1d7816 */ /* 0x000fe2000000001d */
[----:B---3--:R-:W-:Y:S02]  /*21e60*/  @!P1 IMAD.MOV.U32 R15, RZ, RZ, R7 ;  /* 0x000000ffff0f9224 */ /* 0x008fe400078e0007 */
[----:B------:R-:W-:-:S05]  /*21e70*/  @!P1 IMAD.MOV.U32 R14, RZ, RZ, R6 ;  /* 0x000000ffff0e9224 */ /* 0x000fca00078e0006 */
[----:B------:R2:W3:Y:S02]  /*21e80*/  @!P1 LDG.E.U16 R25, desc[UR10][R14.64] ;  /* 0x0000000a0e199981 */ /* 0x0004e4000c1e1500 */
[----:B--2---:R-:W-:Y:S02]  /*21e90*/  @!P1 IMAD.MOV.U32 R15, RZ, RZ, R5 ;  /* 0x000000ffff0f9224 */ /* 0x004fe400078e0005 */
[----:B------:R-:W-:-:S05]  /*21ea0*/  @!P1 IMAD.MOV.U32 R14, RZ, RZ, R4 ;  /* 0x000000ffff0e9224 */ /* 0x000fca00078e0004 */
[----:B------:R0:W2:Y:S02]  /*21eb0*/  @!P1 LDG.E.U16 R27, desc[UR10][R14.64] ;  /* 0x0000000a0e1b9981 */ /* 0x0000a4000c1e1500 */
[----:B0-----:R-:W-:Y:S02]  /*21ec0*/  @!P1 IMAD.MOV.U32 R14, RZ, RZ, R0 ;  /* 0x000000ffff0e9224 */ /* 0x001fe400078e0000 */
[----:B------:R-:W-:-:S05]  /*21ed0*/  @!P1 IMAD.MOV.U32 R15, RZ, RZ, R3 ;  /* 0x000000ffff0f9224 */ /* 0x000fca00078e0003 */
[----:B------:R-:W2:Y:S04]  /*21ee0*/  @!P1 LDG.E.U16 R29, desc[UR10][R14.64] ;  /* 0x0000000a0e1d9981 */ /* 0x000ea8000c1e1500 */
[----:B------:R-:W-:Y:S04]  /*21ef0*/  STL [R1+0x17c8], R21 ;  /* 0x0017c81501007387 */ /* 0x000fe80000100800 */
[----:B----4-:R-:W-:Y:S04]  /*21f00*/  STL [R1+0x17cc], R23 ;  /* 0x0017cc1701007387 */ /* 0x010fe80000100800 */
[----:B------:R0:W-:Y:S04]  /*21f10*/  STS.U16 [R2+UR5+0x1a00], R16 ;  /* 0x001a001002007988 */ /* 0x0001e80008000405 */
[----:B------:R1:W-:Y:S04]  /*21f20*/  STS.U16 [R2+UR5+0x2200], R20 ;  /* 0x0022001402007988 */ /* 0x0003e80008000405 */
[----:B------:R4:W-:Y:S04]  /*21f30*/  STS.U16 [R2+UR5+0x2a00], R24 ;  /* 0x002a001802007988 */ /* 0x0009e80008000405 */
[----:B------:R0:W-:Y:S04]  /*21f40*/  STS.U16 [R2+UR5+0x3200], R28 ;  /* 0x0032001c02007988 */ /* 0x0001e80008000405 */
[----:B---3--:R-:W-:Y:S04]  /*21f50*/  STL [R1+0x17d0], R25 ;  /* 0x0017d01901007387 */ /* 0x008fe80000100800 */
[----:B--2---:R-:W-:Y:S04]  /*21f60*/  STL [R1+0x17d4], R27 ;  /* 0x0017d41b01007387 */ /* 0x004fe80000100800 */
[----:B------:R-:W2:Y:S04]  /*21f70*/  LDL.LU R11, [R1+0x1c0] ;  /* 0x0001c000010b7983 */ /* 0x000ea80000300800 */
[----:B------:R-:W3:Y:S04]  /*21f80*/  LDL.LU R10, [R1+0x1b0] ;  /* 0x0001b000010a7983 */ /* 0x000ee80000300800 */
[----:B------:R-:W2:Y:S04]  /*21f90*/  LDL.LU R9, [R1+0x1a0] ;  /* 0x0001a00001097983 */ /* 0x000ea80000300800 */
        /* <DEDUP_REMOVED lines=9> */
[----:B0-----:R-:W2:Y:S04]  /*22030*/  LDL.LU R16, [R1+0x100] ;  /* 0x0001000001107983 */ /* 0x001ea80000300800 */
[----:B-1----:R-:W2:Y:S04]  /*22040*/  LDL.LU R20, [R1+0xf0] ;  /* 0x0000f00001147983 */ /* 0x002ea80000300800 */
[----:B----4-:R-:W4:Y:S04]  /*22050*/  LDL.LU R24, [R1+0xdc] ;  /* 0x0000dc0001187983 */ /* 0x010f280000300800 */
[----:B------:R-:W2:Y:S04]  /*22060*/  LDL.LU R28, [R1+0xd4] ;  /* 0x0000d400011c7983 */ /* 0x000ea80000300800 */
        /* <DEDUP_REMOVED lines=52> */
[----:B------:R-:W2:Y:S04]  /*223b0*/  LDL.LU R7, [R1+0xc4] ;  /* 0x0000c40001077983 */ /* 0x000ea80000300800 */
[----:B--2---:R0:W-:Y:S04]  /*223c0*/  STL [R1+0x181c], R7 ;  /* 0x00181c0701007387 */ /* 0x0041e80000100800 */
[----:B0-----:R-:W2:Y:S04]  /*223d0*/  LDL.LU R7, [R1+0xc8] ;  /* 0x0000c80001077983 */ /* 0x001ea80000300800 */
[----:B--2---:R0:W-:Y:S04]  /*223e0*/  STL [R1+0x1820], R7 ;  /* 0x0018200701007387 */ /* 0x0041e80000100800 */
[----:B0-----:R-:W2:Y:S04]  /*223f0*/  LDL.LU R7, [R1+0xcc] ;  /* 0x0000cc0001077983 */ /* 0x001ea80000300800 */
[----:B------:R-:W-:Y:S04]  /*22400*/  STS.U16 [R2+UR5+0x3a00], R11 ;  /* 0x003a000b02007988 */ /* 0x000fe80008000405 */
[----:B---3--:R-:W-:Y:S04]  /*22410*/  STS.U16 [R2+UR5+0x4200], R10 ;  /* 0x0042000a02007988 */ /* 0x008fe80008000405 */
[----:B------:R-:W-:Y:S04]  /*22420*/  STS.U16 [R2+UR5+0x4a00], R9 ;  /* 0x004a000902007988 */ /* 0x000fe80008000405 */
[----:B------:R-:W-:Y:S04]  /*22430*/  STS.U16 [R2+UR5+0x5200], R8 ;  /* 0x0052000802007988 */ /* 0x000fe80008000405 */
[----:B------:R-:W-:Y:S04]  /*22440*/  STS.U16 [R2+UR5+0x5a00], R18 ;  /* 0x005a001202007988 */ /* 0x000fe80008000405 */
[----:B------:R-:W-:Y:S04]  /*22450*/  STS.U16 [R2+UR5+0x6200], R22 ;  /* 0x0062001602007988 */ /* 0x000fe80008000405 */
[----:B--2---:R0:W-:Y:S04]  /*22460*/  STL [R1+0x1824], R7 ;  /* 0x0018240701007387 */ /* 0x0041e80000100800 */
[----:B0-----:R-:W2:Y:S04]  /*22470*/  LDL.LU R7, [R1+0xd0] ;  /* 0x0000d00001077983 */ /* 0x001ea80000300800 */
[----:B------:R-:W-:Y:S04]  /*22480*/  STS.U16 [R2+UR5+0x6a00], R26 ;  /* 0x006a001a02007988 */ /* 0x000fe80008000405 */
[----:B------:R0:W-:Y:S04]  /*22490*/  STS.U16 [R2+UR5+0x7200], R6 ;  /* 0x0072000602007988 */ /* 0x0001e80008000405 */
[----:B------:R1:W-:Y:S04]  /*224a0*/  STS.U16 [R2+UR5+0x7a00], R5 ;  /* 0x007a000502007988 */ /* 0x0003e80008000405 */
[----:B------:R3:W-:Y:S04]  /*224b0*/  STS.U16 [R2+UR5+0x8200], R4 ;  /* 0x0082000402007988 */ /* 0x0007e80008000405 */
[----:B0-----:R-:W2:Y:S04]  /*224c0*/  LDL.LU R6, [R1+0xc0] ;  /* 0x0000c00001067983 */ /* 0x001ea80000300800 */
[----:B-1----:R-:W2:Y:S04]  /*224d0*/  LDL.LU R5, [R1+0xbc] ;  /* 0x0000bc0001057983 */ /* 0x002ea80000300800 */
[----:B------:R0:W-:Y:S04]  /*224e0*/  STS.U16 [R2+UR5+0x8a00], R3 ;  /* 0x008a000302007988 */ /* 0x0001e80008000405 */
[----:B---3--:R-:W3:Y:S04]  /*224f0*/  LDL.LU R4, [R1+0xb8] ;  /* 0x0000b80001047983 */ /* 0x008ee80000300800 */
[----:B------:R1:W-:Y:S04]  /*22500*/  STS.U16 [R2+UR5+0x9200], R0 ;  /* 0x0092000002007988 */ /* 0x0003e80008000405 */
[----:B0-----:R-:W3:Y:S04]  /*22510*/  LDL.LU R3, [R1+0xb4] ;  /* 0x0000b40001037983 */ /* 0x001ee80000300800 */
[----:B------:R0:W-:Y:S04]  /*22520*/  STS.U16 [R2+UR5+0x9a00], R16 ;  /* 0x009a001002007988 */ /* 0x0001e80008000405 */
[----:B-1----:R-:W3:Y:S04]  /*22530*/  LDL.LU R0, [R1+0xb0] ;  /* 0x0000b00001007983 */ /* 0x002ee80000300800 */
[----:B------:R1:W-:Y:S04]  /*22540*/  STS.U16 [R2+UR5+0xa200], R20 ;  /* 0x00a2001402007988 */ /* 0x0003e80008000405 */
[----:B0-----:R-:W3:Y:S04]  /*22550*/  LDL.LU R16, [R1+0xac] ;  /* 0x0000ac0001107983 */ /* 0x001ee80000300800 */
[----:B----4-:R0:W-:Y:S04]  /*22560*/  STS.U16 [R2+UR5+0xaa00], R24 ;  /* 0x00aa001802007988 */ /* 0x0101e80008000405 */
[----:B-1----:R-:W4:Y:S04]  /*22570*/  LDL.LU R20, [R1+0xa8] ;  /* 0x0000a80001147983 */ /* 0x002f280000300800 */
[----:B------:R1:W-:Y:S04]  /*22580*/  STS.U16 [R2+UR5+0xb200], R28 ;  /* 0x00b2001c02007988 */ /* 0x0003e80008000405 */
[----:B0-----:R-:W3:Y:S04]  /*22590*/  LDL.LU R24, [R1+0xa4] ;  /* 0x0000a40001187983 */ /* 0x001ee80000300800 */
[----:B-1----:R-:W3:Y:S04]  /*225a0*/  LDL.LU R28, [R1+0xa0] ;  /* 0x0000a000011c7983 */ /* 0x002ee80000300800 */
        /* <DEDUP_REMOVED lines=18> */
[----:B--2---:R0:W-:Y:S04]  /*226d0*/  STS.U16 [R2+UR5+0xba00], R7 ;  /* 0x00ba000702007988 */ /* 0x0041e80008000405 */
[----:B0-----:R-:W2:Y:S04]  /*226e0*/  LDL.LU R7, [R1+0x1824] ;  /* 0x0018240001077983 */ /* 0x001ea80000300800 */
[----:B--2---:R0:W-:Y:S04]  /*226f0*/  STS.U16 [R2+UR5+0xc200], R7 ;  /* 0x00c2000702007988 */ /* 0x0041e80008000405 */
[----:B0-----:R-:W2:Y:S04]  /*22700*/  LDL.LU R7, [R1+0x1820] ;  /* 0x0018200001077983 */ /* 0x001ea80000300800 */
[----:B--2---:R0:W-:Y:S04]  /*22710*/  STS.U16 [R2+UR5+0xca00], R7 ;  /* 0x00ca000702007988 */ /* 0x0041e80008000405 */
[----:B0-----:R-:W2:Y:S04]  /*22720*/  LDL.LU R7, [R1+0x181c] ;  /* 0x00181c0001077983 */ /* 0x001ea80000300800 */
[----:B--2---:R0:W-:Y:S04]  /*22730*/  STS.U16 [R2+UR5+0xd200], R7 ;  /* 0x00d2000702007988 */ /* 0x0041e80008000405 */
[----:B0-----:R-:W2:Y:S04]  /*22740*/  LDL.LU R7, [R1+0x1818] ;  /* 0x0018180001077983 */ /* 0x001ea80000300800 */
[----:B------:R0:W-:Y:S04]  /*22750*/  STS.U16 [R2+UR5+0xda00], R6 ;  /* 0x00da000602007988 */ /* 0x0001e80008000405 */
[----:B------:R1:W-:Y:S04]  /*22760*/  STS.U16 [R2+UR5+0xe200], R5 ;  /* 0x00e2000502007988 */ /* 0x0003e80008000405 */
[----:B---3--:R3:W-:Y:S04]  /*22770*/  STS.U16 [R2+UR5+0xea00], R4 ;  /* 0x00ea000402007988 */ /* 0x0087e80008000405 */
[----:B0-----:R-:W4:Y:S04]  /*22780*/  LDL.LU R6, [R1+0x1814] ;  /* 0x0018140001067983 */ /* 0x001f280000300800 */
[----:B-1----:R-:W4:Y:S04]  /*22790*/  LDL.LU R5, [R1+0x1810] ;  /* 0x0018100001057983 */ /* 0x002f280000300800 */
[----:B---3--:R-:W3:Y:S04]  /*227a0*/  LDL.LU R4, [R1+0x180c] ;  /* 0x00180c0001047983 */ /* 0x008ee80000300800 */
[----:B------:R0:W-:Y:S04]  /*227b0*/  STS.U16 [R2+UR5+0xf200], R3 ;  /* 0x00f2000302007988 */ /* 0x0001e80008000405 */
[----:B------:R1:W-:Y:S04]  /*227c0*/  STS.U16 [R2+UR5+0xfa00], R0 ;  /* 0x00fa000002007988 */ /* 0x0003e80008000405 */
[----:B0-----:R-:W3:Y:S04]  /*227d0*/  LDL.LU R3, [R1+0x1808] ;  /* 0x0018080001037983 */ /* 0x001ee80000300800 */
[----:B-1----:R-:W3:Y:S04]  /*227e0*/  LDL.LU R2, [R1+0x1804] ;  /* 0x0018040001027983 */ /* 0x002ee80000300800 */
[----:B------:R-:W3:Y:S01]  /*227f0*/  LDL.LU R0, [R1+0x1800] ;  /* 0x0018000001007983 */ /* 0x000ee20000300800 */
[----:B--2---:R-:W-:-:S05]  /*22800*/  LOP3.LUT R7, R7, 0x30, RZ, 0x3c, !PT ;  /* 0x0000003007077812 */ /* 0x004fca00078e3cff */
[----:B------:R0:W-:Y:S04]  /*22810*/  STS.U16 [R7+UR5+0x300], R16 ;  /* 0x0003001007007988 */ /* 0x0001e80008000405 */
[----:B----4-:R1:W-:Y:S04]  /*22820*/  STS.U16 [R7+UR5+0xb00], R20 ;  /* 0x000b001407007988 */ /* 0x0103e80008000405 */
[----:B------:R2:W-:Y:S04]  /*22830*/  STS.U16 [R7+UR5+0x1300], R24 ;  /* 0x0013001807007988 */ /* 0x0005e80008000405 */
[----:B0-----:R-:W4:Y:S04]  /*22840*/  LDL.LU R16, [R1+0x17fc] ;  /* 0x0017fc0001107983 */ /* 0x001f280000300800 */
[----:B-1----:R-:W3:Y:S04]  /*22850*/  LDL.LU R20, [R1+0x17f8] ;  /* 0x0017f80001147983 */ /* 0x002ee80000300800 */
[----:B--2---:R-:W2:Y:S04]  /*22860*/  LDL.LU R24, [R1+0x17f4] ;  /* 0x0017f40001187983 */ /* 0x004ea80000300800 */
[----:B------:R0:W-:Y:S04]  /*22870*/  STS.U16 [R7+UR5+0x1b00], R28 ;  /* 0x001b001c07007988 */ /* 0x0001e80008000405 */
[----:B------:R1:W-:Y:S04]  /*22880*/  STS.U16 [R7+UR5+0x2300], R14 ;  /* 0x0023000e07007988 */ /* 0x0003e80008000405 */
[----:B0-----:R-:W2:Y:S04]  /*22890*/  LDL.LU R28, [R1+0x17f0] ;  /* 0x0017f000011c7983 */ /* 0x001ea80000300800 */
[----:B-1----:R-:W2:Y:S04]  /*228a0*/  LDL.LU R14, [R1+0x50] ;  /* 0x00005000010e7983 */ /* 0x002ea80000300800 */
[----:B--2---:R0:W-:Y:S04]  /*228b0*/  STL [R1+0x17e0], R14 ;  /* 0x0017e00e01007387 */ /* 0x0041e80000100800 */
[----:B0-----:R-:W2:Y:S04]  /*228c0*/  LDL.LU R14, [R1+0x54] ;  /* 0x00005400010e7983 */ /* 0x001ea80000300800 */
[----:B--2---:R0:W-:Y:S04]  /*228d0*/  STL [R1+0x17e4], R14 ;  /* 0x0017e40e01007387 */ /* 0x0041e80000100800 */
[----:B0-----:R-:W2:Y:S04]  /*228e0*/  LDL.LU R14, [R1+0x58] ;  /* 0x00005800010e7983 */ /* 0x001ea80000300800 */
[----:B------:R-:W-:Y:S04]  /*228f0*/  STS.U16 [R7+UR5+0x2b00], R15 ;  /* 0x002b000f07007988 */ /* 0x000fe80008000405 */
        /* <DEDUP_REMOVED lines=17> */
[----:B------:R0:W-:Y:S02]  /*22a10*/  STS.U16 [R7+UR5+0xab00], R26 ;  /* 0x00ab001a07007988 */ /* 0x0001e40008000405 */
[----:B0-----:R-:W0:Y:S02]  /*22a20*/  S2R R26, SR_TID.X ;  /* 0x00000000001a7919 */ /* 0x001e240000002100 */
[----:B0-----:R-:W-:-:S05]  /*22a30*/  LOP3.LUT R26, R26, 0x7f, RZ, 0xc0, !PT ;  /* 0x0000007f1a1a7812 */ /* 0x001fca00078ec0ff */
[----:B------:R-:W-:Y:S01]  /*22a40*/  IMAD.SHL.U32 R26, R26, 0x2, RZ ;  /* 0x000000021a1a7824 */ /* 0x000fe200078e00ff */
[----:B--2---:R0:W-:Y:S04]  /*22a50*/  STL [R1+0x17ec], R14 ;  /* 0x0017ec0e01007387 */ /* 0x0041e80000100800 */
[----:B------:R-:W2:Y:S04]  /*22a60*/  LDL.LU R29, [R1+0x4c] ;  /* 0x00004c00011d7983 */ /* 0x000ea80000300800 */
[----:B------:R-:W2:Y:S01]  /*22a70*/  LDL.LU R27, [R1+0x48] ;  /* 0x00004800011b7983 */ /* 0x000ea20000300800 */
[----:B0-----:R-:W-:-:S03]  /*22a80*/  LOP3.LUT R14, R26, 0x30, RZ, 0x3c, !PT ;  /* 0x000000301a0e7812 */ /* 0x001fc600078e3cff */
        /* <DEDUP_REMOVED lines=8> */
[----:B------:R-:W-:Y:S04]  /*22b10*/  STS.U16 [R14+UR5+0xb300], R28 ;  /* 0x00b3001c0e007988 */ /* 0x000fe80008000405 */
[----:B------:R-:W2:Y:S04]  /*22b20*/  LDL.LU R9, [R1+0x24] ;  /* 0x0000240001097983 */ /* 0x000ea80000300800 */
[----:B------:R-:W-:Y:S04]  /*22b30*/  STS.U16 [R14+UR5+0xbb00], R24 ;  /* 0x00bb00180e007988 */ /* 0x000fe80008000405 */
[----:B------:R-:W2:Y:S04]  /*22b40*/  LDL.LU R8, [R1+0x20] ;  /* 0x0000200001087983 */ /* 0x000ea80000300800 */
[----:B---3--:R-:W-:Y:S04]  /*22b50*/  STS.U16 [R14+UR5+0xc300], R20 ;  /* 0x00c300140e007988 */ /* 0x008fe80008000405 */
[----:B------:R-:W3:Y:S04]  /*22b60*/  LDL.LU R7, [R1+0x1c] ;  /* 0x00001c0001077983 */ /* 0x000ee80000300800 */
[----:B----4-:R-:W-:Y:S04]  /*22b70*/  STS.U16 [R14+UR5+0xcb00], R16 ;  /* 0x00cb00100e007988 */ /* 0x010fe80008000405 */
[----:B------:R-:W4:Y:S04]  /*22b80*/  LDL.LU R18, [R1+0x18] ;  /* 0x0000180001127983 */ /* 0x000f280000300800 */
[----:B------:R-:W-:Y:S04]  /*22b90*/  STS.U16 [R14+UR5+0xd300], R0 ;  /* 0x00d300000e007988 */ /* 0x000fe80008000405 */
[----:B------:R-:W2:Y:S04]  /*22ba0*/  LDL.LU R22, [R1+0x14] ;  /* 0x0000140001167983 */ /* 0x000ea80000300800 */
[----:B------:R0:W-:Y:S04]  /*22bb0*/  STS.U16 [R14+UR5+0xdb00], R2 ;  /* 0x00db00020e007988 */ /* 0x0001e80008000405 */
[----:B------:R-:W2:Y:S04]  /*22bc0*/  LDL.LU R26, [R1+0x10] ;  /* 0x00001000011a7983 */ /* 0x000ea80000300800 */
[----:B------:R1:W-:Y:S04]  /*22bd0*/  STS.U16 [R14+UR5+0xe300], R3 ;  /* 0x00e300030e007988 */ /* 0x0003e80008000405 */
[----:B------:R-:W-:Y:S04]  /*22be0*/  STL [R1+0x1790], R28 ;  /* 0x0017901c01007387 */ /* 0x000fe80000100800 */
[----:B------:R-:W-:Y:S04]  /*22bf0*/  STS.U16 [R14+UR5+0xeb00], R4 ;  /* 0x00eb00040e007988 */ /* 0x000fe80008000405 */
[----:B0-----:R-:W2:Y:S04]  /*22c00*/  LDL.LU R2, [R1] ;  /* 0x0000000001027983 */ /* 0x001ea80000300800 */
[----:B------:R-:W-:Y:S04]  /*22c10*/  STS.U16 [R14+UR5+0xf300], R5 ;  /* 0x00f300050e007988 */ /* 0x000fe80008000405 */
[----:B-1----:R-:W2:Y:S04]  /*22c20*/  LDL.LU R3, [R1+0x8] ;  /* 0x0000080001037983 */ /* 0x002ea80000300800 */
[----:B------:R0:W-:Y:S04]  /*22c30*/  STS.U16 [R14+UR5+0xfb00], R6 ;  /* 0x00fb00060e007988 */ /* 0x0001e80008000405 */
[----:B0-----:R-:W2:Y:S01]  /*22c40*/  LDL.LU R14, [R1+0x17ec] ;  /* 0x0017ec00010e7983 */ /* 0x001ea20000300800 */
[----:B------:R-:W0:Y:S02]  /*22c50*/  S2R R17, SR_TID.X ;  /* 0x0000000000117919 */ /* 0x000e240000002100 */
[----:B0-----:R-:W-:-:S05]  /*22c60*/  LOP3.LUT R17, R17, 0x7f, RZ, 0xc0, !PT ;  /* 0x0000007f11117812 */ /* 0x001fca00078ec0ff */
[----:B------:R-:W-:-:S05]  /*22c70*/  IMAD.SHL.U32 R15, R17, 0x2, RZ ;  /* 0x00000002110f7824 */ /* 0x000fca00078e00ff */
[----:B------:R-:W-:-:S05]  /*22c80*/  LOP3.LUT R17, R15, 0x40, RZ, 0x3c, !PT ;  /* 0x000000400f117812 */ /* 0x000fca00078e3cff */
[----:B--2---:R0:W-:Y:S04]  /*22c90*/  STS.U16 [R17+UR5+0x400], R14 ;  /* 0x0004000e11007988 */ /* 0x0041e80008000405 */
[----:B0-----:R-:W2:Y:S04]  /*22ca0*/  LDL.LU R14, [R1+0x17e8] ;  /* 0x0017e800010e7983 */ /* 0x001ea80000300800 */
[----:B--2---:R0:W-:Y:S04]  /*22cb0*/  STS.U16 [R17+UR5+0xc00], R14 ;  /* 0x000c000e11007988 */ /* 0x0041e80008000405 */
[----:B0-----:R-:W2:Y:S04]  /*22cc0*/  LDL.LU R14, [R1+0x17e4] ;  /* 0x0017e400010e7983 */ /* 0x001ea80000300800 */
[----:B--2---:R0:W-:Y:S04]  /*22cd0*/  STS.U16 [R17+UR5+0x1400], R14 ;  /* 0x0014000e11007988 */ /* 0x0041e80008000405 */
[----:B0-----:R-:W2:Y:S04]  /*22ce0*/  LDL.LU R14, [R1+0x17e0] ;  /* 0x0017e000010e7983 */ /* 0x001ea80000300800 */
[----:B--2---:R0:W-:Y:S04]  /*22cf0*/  STS.U16 [R17+UR5+0x1c00], R14 ;  /* 0x001c000e11007988 */ /* 0x0041e80008000405 */
[----:B------:R1:W-:Y:S04]  /*22d00*/  STS.U16 [R17+UR5+0x2400], R29 ;  /* 0x0024001d11007988 */ /* 0x0003e80008000405 */
[----:B------:R2:W-:Y:S04]  /*22d10*/  STS.U16 [R17+UR5+0x2c00], R27 ;  /* 0x002c001b11007988 */ /* 0x0005e80008000405 */
[----:B0-----:R-:W4:Y:S04]  /*22d20*/  LDL.LU R14, [R1+0x17dc] ;  /* 0x0017dc00010e7983 */ /* 0x001f280000300800 */
[----:B-1----:R-:W4:Y:S04]  /*22d30*/  LDL.LU R29, [R1+0x17d8] ;  /* 0x0017d800011d7983 */ /* 0x002f280000300800 */
[----:B--2---:R-:W2:Y:S04]  /*22d40*/  LDL.LU R27, [R1+0x17d4] ;  /* 0x0017d400011b7983 */ /* 0x004ea80000300800 */
[----:B------:R0:W-:Y:S04]  /*22d50*/  STS.U16 [R17+UR5+0x3400], R25 ;  /* 0x0034001911007988 */ /* 0x0001e80008000405 */
[----:B------:R1:W-:Y:S04]  /*22d60*/  STS.U16 [R17+UR5+0x3c00], R23 ;  /* 0x003c001711007988 */ /* 0x0003e80008000405 */
[----:B------:R3:W-:Y:S04]  /*22d70*/  STS.U16 [R17+UR5+0x4400], R21 ;  /* 0x0044001511007988 */ /* 0x0007e80008000405 */
[----:B0-----:R-:W2:Y:S04]  /*22d80*/  LDL.LU R25, [R1+0x17d0] ;  /* 0x0017d00001197983 */ /* 0x001ea80000300800 */
[----:B-1----:R-:W2:Y:S04]  /*22d90*/  LDL.LU R23, [R1+0x17cc] ;  /* 0x0017cc0001177983 */ /* 0x002ea80000300800 */
[----:B---3--:R-:W3:Y:S04]  /*22da0*/  LDL.LU R21, [R1+0x17c8] ;  /* 0x0017c80001157983 */ /* 0x008ee80000300800 */
[----:B------:R0:W-:Y:S04]  /*22db0*/  STS.U16 [R17+UR5+0x4c00], R19 ;  /* 0x004c001311007988 */ /* 0x0001e80008000405 */
[----:B------:R1:W-:Y:S04]  /*22dc0*/  STS.U16 [R17+UR5+0x5400], R13 ;  /* 0x0054000d11007988 */ /* 0x0003e80008000405 */
[----:B------:R1:W-:Y:S04]  /*22dd0*/  STS.U16 [R17+UR5+0x5c00], R12 ;  /* 0x005c000c11007988 */ /* 0x0003e80008000405 */
[----:B0-----:R-:W2:Y:S04]  /*22de0*/  LDL.LU R19, [R1+0x17c4] ;  /* 0x0017c40001137983 */ /* 0x001ea80000300800 */
[----:B-1----:R-:W2:Y:S04]  /*22df0*/  LDL.LU R13, [R1+0x17c0] ;  /* 0x0017c000010d7983 */ /* 0x002ea80000300800 */
[----:B------:R-:W2:Y:S04]  /*22e00*/  LDL.LU R12, [R1+0x17bc] ;  /* 0x0017bc00010c7983 */ /* 0x000ea80000300800 */
        /* <DEDUP_REMOVED lines=8> */
[----:B----4-:R4:W-:Y:S04]  /*22e90*/  STS.U16 [R17+UR5+0x8c00], R18 ;  /* 0x008c001211007988 */ /* 0x0109e80008000405 */
[----:B0-----:R-:W2:Y:S04]  /*22ea0*/  LDL.LU R8, [R1+0x17ac] ;  /* 0x0017ac0001087983 */ /* 0x001ea80000300800 */
[----:B-1----:R-:W2:Y:S04]  /*22eb0*/  LDL.LU R7, [R1+0x17a8] ;  /* 0x0017a80001077983 */ /* 0x002ea80000300800 */
[----:B----4-:R-:W4:Y:S04]  /*22ec0*/  LDL.LU R18, [R1+0x17a4] ;  /* 0x0017a40001127983 */ /* 0x010f280000300800 */
[----:B------:R0:W-:Y:S04]  /*22ed0*/  STS.U16 [R17+UR5+0x9400], R22 ;  /* 0x0094001611007988 */ /* 0x0001e80008000405 */
[----:B------:R1:W-:Y:S04]  /*22ee0*/  STS.U16 [R17+UR5+0x9c00], R26 ;  /* 0x009c001a11007988 */ /* 0x0003e80008000405 */
[----:B0-----:R-:W2:Y:S04]  /*22ef0*/  LDL.LU R22, [R1+0x17a0] ;  /* 0x0017a00001167983 */ /* 0x001ea80000300800 */
[----:B-1----:R-:W2:Y:S04]  /*22f00*/  LDL.LU R26, [R1+0x179c] ;  /* 0x00179c00011a7983 */ /* 0x002ea80000300800 */
[----:B------:R0:W-:Y:S04]  /*22f10*/  STS.U16 [R17+UR5+0xa400], R3 ;  /* 0x00a4000311007988 */ /* 0x0001e80008000405 */
[----:B------:R1:W-:Y:S04]  /*22f20*/  STS.U16 [R17+UR5+0xac00], R2 ;  /* 0x00ac000211007988 */ /* 0x0003e80008000405 */
[----:B0-----:R-:W3:Y:S04]  /*22f30*/  LDL R3, [R1+0x400] ;  /* 0x0004000001037983 */ /* 0x001ee80000100800 */
[----:B-1----:R-:W3:Y:S01]  /*22f40*/  LDL R2, [R1+0xb88] ;  /* 0x000b880001027983 */ /* 0x002ee20000100800 */
[----:B------:R-:W-:-:S03]  /*22f50*/  PRMT R28, RZ, 0x7610, R28 ;  /* 0x00007610ff1c7816 */ /* 0x000fc6000000001c */
[----:B--2---:R-:W-:Y:S04]  /*22f60*/  STS.U16 [R17+UR5+0xb400], R26 ;  /* 0x00b4001a11007988 */ /* 0x004fe80008000405 */
[----:B------:R-:W-:Y:S04]  /*22f70*/  STS.U16 [R17+UR5+0xbc00], R22 ;  /* 0x00bc001611007988 */ /* 0x000fe80008000405 */
[----:B----4-:R-:W-:Y:S04]  /*22f80*/  STS.U16 [R17+UR5+0xc400], R18 ;  /* 0x00c4001211007988 */ /* 0x010fe80008000405 */
[----:B------:R-:W-:Y:S04]  /*22f90*/  STS.U16 [R17+UR5+0xcc00], R7 ;  /* 0x00cc000711007988 */ /* 0x000fe80008000405 */
[----:B------:R-:W-:Y:S04]  /*22fa0*/  STS.U16 [R17+UR5+0xd400], R8 ;  /* 0x00d4000811007988 */ /* 0x000fe80008000405 */
[----:B------:R-:W-:Y:S04]  /*22fb0*/  STS.U16 [R17+UR5+0xdc00], R9 ;  /* 0x00dc000911007988 */ /* 0x000fe80008000405 */
[----:B------:R-:W-:Y:S04]  /*22fc0*/  STS.U16 [R17+UR5+0xe400], R10 ;  /* 0x00e4000a11007988 */ /* 0x000fe80008000405 */
[----:B------:R-:W-:Y:S04]  /*22fd0*/  STS.U16 [R17+UR5+0xec00], R11 ;  /* 0x00ec000b11007988 */ /* 0x000fe80008000405 */
[----:B------:R-:W-:Y:S04]  /*22fe0*/  STS.U16 [R17+UR5+0xf400], R12 ;  /* 0x00f4000c11007988 */ /* 0x000fe80008000405 */
[----:B------:R0:W-:Y:S04]  /*22ff0*/  STS.U16 [R17+UR5+0xfc00], R13 ;  /* 0x00fc000d11007988 */ /* 0x0001e80008000405 */
[----:B---3--:R-:W2:Y:S04]  /*23000*/  @!P1 LDG.E.U16 R28, desc[UR10][R2.64] ;  /* 0x0000000a021c9981 */ /* 0x008ea8000c1e1500 */
[----:B0-----:R-:W3:Y:S01]  /*23010*/  LDL.LU R17, [R1+0x1798] ;  /* 0x0017980001117983 */ /* 0x001ee20000300800 */
[----:B------:R-:W-:-:S05]  /*23020*/  LOP3.LUT R15, R15, 0x50, RZ, 0x3c, !PT ;  /* 0x000000500f0f7812 */ /* 0x000fca00078e3cff */
[----:B---3--:R-:W-:Y:S04]  /*23030*/  STS.U16 [R15+UR5+0x500], R17 ;  /* 0x000500110f007988 */ /* 0x008fe80008000405 */
[----:B------:R-:W-:Y:S04]  /*23040*/  STS.U16 [R15+UR5+0xd00], R19 ;  /* 0x000d00130f007988 */ /* 0x000fe80008000405 */
        /* <DEDUP_REMOVED lines=26> */
[----:B------:R-:W2:Y:S04]  /*231f0*/  LDL R2, [R1+0xb44] ;  /* 0x000b440001027983 */ /* 0x000ea80000100800 */
[----:B------:R-:W2:Y:S01]  /*23200*/  LDL R3, [R1+0xb48] ;  /* 0x000b480001037983 */ /* 0x000ea20000100800 */
[----:B---3--:R-:W-:-:S02]  /*23210*/  PRMT R15, RZ, 0x7610, R15 ;  /* 0x00007610ff0f7816 */ /* 0x008fc4000000000f */
[----:B--2---:R-:W-:-:S04]  /*23220*/  @!P1 LOP3.LUT R3, R3, R2, RZ, 0x3c, !PT ;  /* 0x0000000203039212 */ /* 0x004fc800078e3cff */
        /* <DEDUP_REMOVED lines=317> */
[----:B------:R0:W4:Y:S04]  /*24600*/  @!P1 LDG.E.U16 R10, desc[UR10][R2.64] ;  /* 0x0000000a020a9981 */ /* 0x000128000c1e1500 */
[----:B------:R-:W0:Y:S04]  /*24610*/  LDL R2, [R1+0x7cc] ;  /* 0x0007cc0001027983 */ /* 0x000e280000100800 */
[----:B------:R-:W0:Y:S01]  /*24620*/  LDL R3, [R1+0x7d0] ;  /* 0x0007d00001037983 */ /* 0x000e220000100800 */
[----:B--2---:R-:W-:Y:S02]  /*24630*/  PRMT R15, RZ, 0x7610, R15 ;  /* 0x00007610ff0f7816 */ /* 0x004fe4000000000f */
[----:B0-----:R-:W-:-:S04]  /*24640*/  @!P1 LOP3.LUT R3, R3, R2, RZ, 0x3c, !PT ;  /* 0x0000000203039212 */ /* 0x001fc800078e3cff */
[----:B------:R-:W-:-:S04]  /*24650*/  @!P1 LOP3.LUT R2, R3, R2, RZ, 0x3c, !PT ;  /* 0x0000000203029212 */ /* 0x000fc800078e3cff */
[----:B------:R-:W-:-:S05]  /*24660*/  @!P1 LOP3.LUT R3, R3, R2, RZ, 0x3c, !PT ;  /* 0x0000000203039212 */ /* 0x000fca00078e3cff */
[----:B------:R-:W2:Y:S04]  /*24670*/  @!P1 LDG.E.U16 R15, desc[UR10][R2.64] ;  /* 0x0000000a020f9981 */ /* 0x000ea8000c1e1500 */
[----:B----4-:R0:W-:Y:S04]  /*24680*/  STL [R1+0x5c], R10 ;  /* 0x00005c0a01007387 */ /* 0x0101e80000100800 */
[----:B0-----:R-:W4:Y:S04]  /*24690*/  LDL R10, [R1+0x758] ;  /* 0x00075800010a7983 */ /* 0x001f280000100800 */
[----:B--2---:R0:W-:Y:S04]  /*246a0*/  STL [R1+0x58], R15 ;  /* 0x0000580f01007387 */ /* 0x0041e80000100800 */
[----:B0-----:R-:W2:Y:S04]  /*246b0*/  LDL.LU R15, [R1+0x16f8] ;  /* 0x0016f800010f7983 */ /* 0x001ea80000300800 */
        /* <DEDUP_REMOVED lines=16> */
[----:B---3--:R0:W-:Y:S04]  /*247c0*/  STL [R1+0x50], R15 ;  /* 0x0000500f01007387 */ /* 0x0081e80000100800 */
[----:B0-----:R-:W3:Y:S04]  /*247d0*/  LDL.LU R15, [R1+0x16f0] ;  /* 0x0016f000010f7983 */ /* 0x001ee80000300800 */
[----:B------:R-:W2:Y:S04]  /*247e0*/  LDL R2, [R1+0x78c] ;  /* 0x00078c0001027983 */ /* 0x000ea80000100800 */
[----:B------:R-:W2:Y:S01]  /*247f0*/  LDL R3, [R1+0x790] ;  /* 0x0007900001037983 */ /* 0x000ea20000100800 */
[----:B------:R-:W-:-:S02]  /*24800*/  PRMT R12, RZ, 0x7610, R12 ;  /* 0x00007610ff0c7816 */ /* 0x000fc4000000000c */
        /* <DEDUP_REMOVED lines=15> */
[----:B------:R-:W2:Y:S01]  /*24900*/  LDL R3, [R1+0x754] ;  /* 0x0007540001037983 */ /* 0x000ea20000100800 */
[----:B------:R-:W-:Y:S01]  /*24910*/  PRMT R15, RZ, 0x7610, R15 ;  /* 0x00007610ff0f7816 */ /* 0x000fe2000000000f */
[----:B----4-:R-:W-:-:S02]  /*24920*/  @!P1 IMAD.MOV.U32 R2, RZ, RZ, R10 ;  /* 0x000000ffff029224 */ /* 0x010fc400078e000a */
[----:B------:R-:W4:Y:S04]  /*24930*/  LDL R10, [R1+0x708] ;  /* 0x00070800010a7983 */ /* 0x000f280000100800 */
[----:B--2---:R-:W2:Y:S04]  /*24940*/  @!P1 LDG.E.U16 R15, desc[UR10][R2.64] ;  /* 0x0000000a020f9981 */ /* 0x004ea8000c1e1500 */
        /* <DEDUP_REMOVED lines=27> */
[----:B--2---:R0:W-:Y:S04]  /*24b00*/  STL [R1+0x38], R14 ;  /* 0x0000380e01007387 */ /* 0x0041e80000100800 */
[----:B0-----:R-:W2:Y:S04]  /*24b10*/  LDL.LU R14, [R1+0x16e0] ;  /* 0x0016e000010e7983 */ /* 0x001ea80000300800 */
[----:B------:R-:W2:Y:S01]  /*24b20*/  LDL R3, [R1+0x70c] ;  /* 0x00070c0001037983 */ /* 0x000ea20000100800 */
[----:B------:R-:W-:Y:S01]  /*24b30*/  PRMT R11, RZ, 0x7610, R11 ;  /* 0x00007610ff0b7816 */ /* 0x000fe2000000000b */
[----:B------:R-:W-:Y:S01]  /*24b40*/  @!P1 IMAD.MOV.U32 R2, RZ, RZ, R12 ;  /* 0x000000ffff029224 */ /* 0x000fe200078e000c */
[----:B------:R-:W-:Y:S01]  /*24b50*/  PRMT R5, RZ, 0x7610, R5 ;  /* 0x00007610ff057816 */ /* 0x000fe20000000005 */
[----:B------:R-:W3:Y:S04]  /*24b60*/  LDL R12, [R1+0x694] ;  /* 0x00069400010c7983 */ /* 0x000ee80000100800 */
[----:B--2---:R4:W2:Y:S04]  /*24b70*/  @!P1 LDG.E.U16 R11, desc[UR10][R2.64] ;  /* 0x0000000a020b9981 */ /* 0x0048a8000c1e1500 */
[----:B------:R-:W3:Y:S01]  /*24b80*/  LDL R3, [R1+0x704] ;  /* 0x0007040001037983 */ /* 0x000ee20000100800 */
[----:B----4-:R-:W-:-:S03]  /*24b90*/  @!P1 IMAD.MOV.U32 R2, RZ, RZ, R10 ;  /* 0x000000ffff029224 */ /* 0x010fc600078e000a */
[----:B--2---:R0:W-:Y:S01]  /*24ba0*/  STL [R1+0x34], R11 ;  /* 0x0000340b01007387 */ /* 0x0041e20000100800 */
[----:B------:R-:W-:-:S03]  /*24bb0*/  PRMT R14, RZ, 0x7610, R14 ;  /* 0x00007610ff0e7816 */ /* 0x000fc6000000000e */
[----:B------:R-:W2:Y:S04]  /*24bc0*/  LDL R10, [R1+0x68c] ;  /* 0x00068c00010a7983 */ /* 0x000ea80000100800 */
[----:B---3--:R1:W3:Y:S04]  /*24bd0*/  @!P1 LDG.E.U16 R5, desc[UR10][R2.64] ;  /* 0x0000000a02059981 */ /* 0x0082e8000c1e1500 */
[----:B0-----:R-:W4:Y:S04]  /*24be0*/  LDL R11, [R1+0x698] ;  /* 0x00069800010b7983 */ /* 0x001f280000100800 */
[----:B------:R-:W1:Y:S04]  /*24bf0*/  LDL R2, [R1+0x6d4] ;  /* 0x0006d40001027983 */ /* 0x000e680000100800 */
[----:B------:R-:W1:Y:S02]  /*24c00*/  LDL R3, [R1+0x6d8] ;  /* 0x0006d80001037983 */ /* 0x000e640000100800 */
[----:B-1----:R-:W-:-:S04]  /*24c10*/  @!P1 LOP3.LUT R3, R3, R2, RZ, 0x3c, !PT ;  /* 0x0000000203039212 */ /* 0x002fc800078e3cff */
        /* <DEDUP_REMOVED lines=9> */
[----:B------:R-:W-:-:S02]  /*24cb0*/  @!P1 IMAD.MOV.U32 R2, RZ, RZ, R15 ;  /* 0x000000ffff029224 */ /* 0x000fc400078e000f */
[----:B------:R-:W3:Y:S04]  /*24cc0*/  LDL R15, [R1+0x654] ;  /* 0x00065400010f7983 */ /* 0x000ee80000100800 */
        /* <DEDUP_REMOVED lines=9> */
[----:B0-----:R-:W2:Y:S04]  /*24d60*/  LDL R9, [R1+0x658] ;  /* 0x0006580001097983 */ /* 0x001ea80000100800 */
[----:B---3--:R0:W-:Y:S04]  /*24d70*/  STL [R1+0x24], R14 ;  /* 0x0000240e01007387 */ /* 0x0081e80000100800 */
[----:B0-----:R-:W3:Y:S01]  /*24d80*/  LDL.LU R14, [R1+0x16d8] ;  /* 0x0016d800010e7983 */ /* 0x001ee20000300800 */
[----:B----4-:R-:W-:-:S02]  /*24d90*/  @!P1 IMAD.MOV.U32 R2, RZ, RZ, R11 ;  /* 0x000000ffff029224 */ /* 0x010fc400078e000b */
[----:B------:R-:W-:Y:S01]  /*24da0*/  @!P1 IMAD.MOV.U32 R3, RZ, RZ, R12 ;  /* 0x000000ffff039224 */ /* 0x000fe200078e000c */
[----:B------:R-:W4:Y:S04]  /*24db0*/  LDL R11, [R1+0x650] ;  /* 0x00065000010b7983 */ /* 0x000f280000100800 */
[----:B------:R-:W2:Y:S01]  /*24dc0*/  LDL R12, [R1+0x64c] ;  /* 0x00064c00010c7983 */ /* 0x000ea20000100800 */
[----:B---3--:R-:W-:-:S06]  /*24dd0*/  PRMT R14, RZ, 0x7610, R14 ;  /* 0x00007610ff0e7816 */ /* 0x008fcc000000000e */
[----:B------:R-:W3:Y:S04]  /*24de0*/  @!P1 LDG.E.U16 R14, desc[UR10][R2.64] ;  /* 0x0000000a020e9981 */ /* 0x000ee8000c1e1500 */
[----:B---3--:R0:W-:Y:S04]  /*24df0*/  STL [R1+0x20], R14 ;  /* 0x0000200e01007387 */ /* 0x0081e80000100800 */
[----:B0-----:R-:W3:Y:S01]  /*24e00*/  LDL.LU R14, [R1+0x16d4] ;  /* 0x0016d400010e7983 */ /* 0x001ee20000300800 */
[----:B------:R-:W-:Y:S02]  /*24e10*/  @!P1 IMAD.MOV.U32 R2, RZ, RZ, R5 ;  /* 0x000000ffff029224 */ /* 0x000fe400078e0005 */
[----:B------:R-:W-:Y:S01]  /*24e20*/  @!P1 IMAD.MOV.U32 R3, RZ, RZ, R10 ;  /* 0x000000ffff039224 */ /* 0x000fe200078e000a */
[----:B------:R-:W2:Y:S04]  /*24e30*/  LDL R5, [R1+0x648] ;  /* 0x0006480001057983 */ /* 0x000ea80000100800 */
[----:B------:R-:W2:Y:S01]  /*24e40*/  LDL R10, [R1+0x644] ;  /* 0x00064400010a7983 */ /* 0x000ea20000100800 */
[----:B---3--:R-:W-:-:S06]  /*24e50*/  PRMT R14, RZ, 0x7610, R14 ;  /* 0x00007610ff0e7816 */ /* 0x008fcc000000000e */
[----:B------:R-:W3:Y:S04]  /*24e60*/  @!P1 LDG.E.U16 R14, desc[UR10][R2.64] ;  /* 0x0000000a020e9981 */ /* 0x000ee8000c1e1500 */
[----:B---3--:R0:W-:Y:S04]  /*24e70*/  STL [R1+0x1c], R14 ;  /* 0x00001c0e01007387 */ /* 0x0081e80000100800 */
[----:B0-----:R-:W3:Y:S04]  /*24e80*/  LDL.LU R14, [R1+0x16d0] ;  /* 0x0016d000010e7983 */ /* 0x001ee80000300800 */
[----:B------:R-:W2:Y:S04]  /*24e90*/  LDL R2, [R1+0x684] ;  /* 0x0006840001027983 */ /* 0x000ea80000100800 */
[----:B------:R-:W2:Y:S01]  /*24ea0*/  LDL R3, [R1+0x688] ;  /* 0x0006880001037983 */ /* 0x000ea20000100800 */
[----:B------:R-:W-:-:S02]  /*24eb0*/  PRMT R8, RZ, 0x7610, R8 ;  /* 0x00007610ff087816 */ /* 0x000fc40000000008 */
[----:B------:R-:W-:Y:S02]  /*24ec0*/  PRMT R6, RZ, 0x7610, R6 ;  /* 0x00007610ff067816 */ /* 0x000fe40000000006 */
[----:B------:R-:W-:Y:S02]  /*24ed0*/  PRMT R4, RZ, 0x7610, R4 ;  /* 0x00007610ff047816 */ /* 0x000fe40000000004 */
[-C--:B--2---:R-:W-:Y:S02]  /*24ee0*/  @!P1 LOP3.LUT R3, R3, R2.reuse, RZ, 0x3c, !PT ;  /* 0x0000000203039212 */ /* 0x084fe400078e3cff */
[----:B---3--:R-:W-:Y:S02]  /*24ef0*/  PRMT R14, RZ, 0x7610, R14 ;  /* 0x00007610ff0e7816 */ /* 0x008fe4000000000e */
[----:B------:R-:W-:-:S04]  /*24f00*/  @!P1 LOP3.LUT R2, R3, R2, RZ, 0x3c, !PT ;  /* 0x0000000203029212 */ /* 0x000fc800078e3cff */
[----:B------:R-:W-:-:S05]  /*24f10*/  @!P1 LOP3.LUT R3, R3, R2, RZ, 0x3c, !PT ;  /* 0x0000000203039212 */ /* 0x000fca00078e3cff */
[----:B------:R0:W2:Y:S02]  /*24f20*/  @!P1 LDG.E.U16 R14, desc[UR10][R2.64] ;  /* 0x0000000a020e9981 */ /* 0x0000a4000c1e1500 */
[----:B0-----:R-:W-:Y:S02]  /*24f30*/  @!P1 IMAD.MOV.U32 R2, RZ, RZ, R9 ;  /* 0x000000ffff029224 */ /* 0x001fe400078e0009 */
[----:B------:R-:W-:-:S05]  /*24f40*/  @!P1 IMAD.MOV.U32 R3, RZ, RZ, R15 ;  /* 0x000000ffff039224 */ /* 0x000fca00078e000f */
[----:B------:R4:W3:Y:S02]  /*24f50*/  @!P1 LDG.E.U16 R8, desc[UR10][R2.64] ;  /* 0x0000000a02089981 */ /* 0x0008e4000c1e1500 */
[----:B----4-:R-:W-:Y:S02]  /*24f60*/  @!P1 IMAD.MOV.U32 R2, RZ, RZ, R11 ;  /* 0x000000ffff029224 */ /* 0x010fe400078e000b */
[----:B------:R-:W-:-:S05]  /*24f70*/  @!P1 IMAD.MOV.U32 R3, RZ, RZ, R12 ;  /* 0x000000ffff039224 */ /* 0x000fca00078e000c */
[----:B------:R0:W4:Y:S02]  /*24f80*/  @!P1 LDG.E.U16 R6, desc[UR10][R2.64] ;  /* 0x0000000a02069981 */ /* 0x000124000c1e1500 */
[----:B0-----:R-:W-:Y:S02]  /*24f90*/  @!P1 IMAD.MOV.U32 R2, RZ, RZ, R5 ;  /* 0x000000ffff029224 */ /* 0x001fe400078e0005 */
[----:B------:R-:W-:-:S05]  /*24fa0*/  @!P1 IMAD.MOV.U32 R3, RZ, RZ, R10 ;  /* 0x000000ffff039224 */ /* 0x000fca00078e000a */
[----:B------:R-:W4:Y:S04]  /*24fb0*/  @!P1 LDG.E.U16 R4, desc[UR10][R2.64] ;  /* 0x0000000a02049981 */ /* 0x000f28000c1e1500 */
[----:B--2---:R0:W-:Y:S04]  /*24fc0*/  STL [R1+0x18], R14 ;  /* 0x0000180e01007387 */ /* 0x0041e80000100800 */
[----:B0-----:R-:W2:Y:S04]  /*24fd0*/  LDL.LU R14, [R1+0x16cc] ;  /* 0x0016cc00010e7983 */ /* 0x001ea80000300800 */
[----:B------:R-:W2:Y:S04]  /*24fe0*/  LDL R15, [R1+0x618] ;  /* 0x00061800010f7983 */ /* 0x000ea80000100800 */
[----:B------:R-:W2:Y:S04]  /*24ff0*/  LDL R9, [R1+0x60c] ;  /* 0x00060c0001097983 */ /* 0x000ea80000100800 */
[----:B---3--:R0:W-:Y:S04]  /*25000*/  STL [R1+0x14], R8 ;  /* 0x0000140801007387 */ /* 0x0081e80000100800 */
[----:B------:R-:W3:Y:S04]  /*25010*/  LDL R12, [R1+0x604] ;  /* 0x00060400010c7983 */ /* 0x000ee80000100800 */
[----:B0-----:R-:W3:Y:S04]  /*25020*/  LDL R8, [R1+0x610] ;  /* 0x0006100001087983 */ /* 0x001ee80000100800 */
[----:B----4-:R0:W-:Y:S04]  /*25030*/  STL [R1+0x10], R6 ;  /* 0x0000100601007387 */ /* 0x0101e80000100800 */
[----:B------:R-:W4:Y:S04]  /*25040*/  LDL R3, [R1+0x614] ;  /* 0x0006140001037983 */ /* 0x000f280000100800 */
[----:B------:R-:W3:Y:S04]  /*25050*/  LDL R11, [R1+0x5d4] ;  /* 0x0005d400010b7983 */ /* 0x000ee80000100800 */
[----:B------:R-:W3:Y:S04]  /*25060*/  LDL R10, [R1+0x5d8] ;  /* 0x0005d800010a7983 */ /* 0x000ee80000100800 */
[----:B------:R-:W3:Y:S04]  /*25070*/  LDL R5, [R1+0x5cc] ;  /* 0x0005cc0001057983 */ /* 0x000ee80000100800 */
[----:B0-----:R-:W3:Y:S04]  /*25080*/  LDL R6, [R1+0x608] ;  /* 0x0006080001067983 */ /* 0x001ee80000100800 */
[----:B------:R0:W-:Y:S04]  /*25090*/  STL [R1+0xc], R4 ;  /* 0x00000c0401007387 */ /* 0x0001e80000100800 */
[----:B0-----:R-:W3:Y:S01]  /*250a0*/  LDL R4, [R1+0x5d0] ;  /* 0x0005d00001047983 */ /* 0x001ee20000100800 */
[----:B------:R-:W-:-:S02]  /*250b0*/  PRMT R13, RZ, 0x7610, R13 ;  /* 0x00007610ff0d7816 */ /* 0x000fc4000000000d */
[----:B------:R-:W-:Y:S02]  /*250c0*/  PRMT R7, RZ, 0x7610, R7 ;  /* 0x00007610ff077816 */ /* 0x000fe40000000007 */
[----:B------:R-:W-:Y:S02]  /*250d0*/  PRMT R28, RZ, 0x7610, R28 ;  /* 0x00007610ff1c7816 */ /* 0x000fe4000000001c */
[----:B------:R-:W-:Y:S02]  /*250e0*/  PRMT R26, RZ, 0x7610, R26 ;  /* 0x00007610ff1a7816 */ /* 0x000fe4000000001a */
[----:B--2---:R-:W-:Y:S01]  /*250f0*/  PRMT R14, RZ, 0x7610, R14 ;  /* 0x00007610ff0e7816 */ /* 0x004fe2000000000e */
[----:B------:R-:W-:-:S05]  /*25100*/  @!P1 IMAD.MOV.U32 R2, RZ, RZ, R15 ;  /* 0x000000ffff029224 */ /* 0x000fca00078e000f */
[----:B----4-:R3:W2:Y:S02]  /*25110*/  @!P1 LDG.E.U16 R14, desc[UR10][R2.64] ;  /* 0x0000000a020e9981 */ /* 0x0106a4000c1e1500 */
[----:B---3--:R-:W-:Y:S02]  /*25120*/  @!P1 IMAD.MOV.U32 R2, RZ, RZ, R8 ;  /* 0x000000ffff029224 */ /* 0x008fe400078e0008 */
[----:B------:R-:W-:Y:S01]  /*25130*/  @!P1 IMAD.MOV.U32 R3, RZ, RZ, R9 ;  /* 0x000000ffff039224 */ /* 0x000fe200078e0009 */
[----:B------:R-:W3:Y:S04]  /*25140*/  LDL R8, [R1+0x5c8] ;  /* 0x0005c80001087983 */ /* 0x000ee80000100800 */
[----:B------:R-:W4:Y:S04]  /*25150*/  LDL R9, [R1+0x5c4] ;  /* 0x0005c40001097983 */ /* 0x000f280000100800 */
[----:B------:R0:W2:Y:S02]  /*25160*/  @!P1 LDG.E.U16 R13, desc[UR10][R2.64] ;  /* 0x0000000a020d9981 */ /* 0x0000a4000c1e1500 */
[----:B0-----:R-:W-:-:S02]  /*25170*/  @!P1 IMAD.MOV.U32 R2, RZ, RZ, R6 ;  /* 0x000000ffff029224 */ /* 0x001fc400078e0006 */
[----:B------:R-:W-:Y:S01]  /*25180*/  @!P1 IMAD.MOV.U32 R3, RZ, RZ, R12 ;  /* 0x000000ffff039224 */ /* 0x000fe200078e000c */
[----:B------:R-:W2:Y:S04]  /*25190*/  LDL R6, [R1+0x598] ;  /* 0x0005980001067983 */ /* 0x000ea80000100800 */
[----:B------:R0:W2:Y:S02]  /*251a0*/  @!P1 LDG.E.U16 R7, desc[UR10][R2.64] ;  /* 0x0000000a02079981 */ /* 0x0000a4000c1e1500 */
[----:B0-----:R-:W-:Y:S02]  /*251b0*/  @!P1 IMAD.MOV.U32 R2, RZ, RZ, R10 ;  /* 0x000000ffff029224 */ /* 0x001fe400078e000a */
[----:B------:R-:W-:-:S05]  /*251c0*/  @!P1 IMAD.MOV.U32 R3, RZ, RZ, R11 ;  /* 0x000000ffff039224 */ /* 0x000fca00078e000b */
[----:B------:R0:W2:Y:S02]  /*251d0*/  @!P1 LDG.E.U16 R28, desc[UR10][R2.64] ;  /* 0x0000000a021c9981 */ /* 0x0000a4000c1e1500 */
[----:B0-----:R-:W-:Y:S02]  /*251e0*/  @!P1 IMAD.MOV.U32 R2, RZ, RZ, R4 ;  /* 0x000000ffff029224 */ /* 0x001fe400078e0004 */
[----:B------:R-:W-:-:S05]  /*251f0*/  @!P1 IMAD.MOV.U32 R3, RZ, RZ, R5 ;  /* 0x000000ffff039224 */ /* 0x000fca00078e0005 */
[----:B------:R3:W2:Y:S01]  /*25200*/  @!P1 LDG.E.U16 R26, desc[UR10][R2.64] ;  /* 0x0000000a021a9981 */ /* 0x0006a2000c1e1500 */
[----:B------:R-:W-:Y:S01]  /*25210*/  PRMT R24, RZ, 0x7610, R24 ;  /* 0x00007610ff187816 */ /* 0x000fe20000000018 */
[----:B---3--:R-:W-:Y:S02]  /*25220*/  @!P1 IMAD.MOV.U32 R2, RZ, RZ, R8 ;  /* 0x000000ffff029224 */ /* 0x008fe400078e0008 */
[----:B----4-:R-:W-:-:S05]  /*25230*/  @!P1 IMAD.MOV.U32 R3, RZ, RZ, R9 ;  /* 0x000000ffff039224 */ /* 0x010fca00078e0009 */
[----:B------:R0:W3:Y:S04]  /*25240*/  @!P1 LDG.E.U16 R24, desc[UR10][R2.64] ;  /* 0x0000000a02189981 */ /* 0x0000e8000c1e1500 */
[----:B--2---:R1:W-:Y:S04]  /*25250*/  STL [R1], R7 ;  /* 0x0000000701007387 */ /* 0x0043e80000100800 */
[----:B------:R-:W2:Y:S04]  /*25260*/  LDL R5, [R1+0x58c] ;  /* 0x00058c0001057983 */ /* 0x000ea80000100800 */
[----:B------:R-:W4:Y:S04]  /*25270*/  LDL R4, [R1+0x590] ;  /* 0x0005900001047983 */ /* 0x000f280000100800 */
[----:B-1----:R-:W2:Y:S04]  /*25280*/  LDL R7, [R1+0x594] ;  /* 0x0005940001077983 */ /* 0x002ea80000100800 */
[----:B------:R-:W-:Y:S04]  /*25290*/  STL [R1+0x16a4], R26 ;  /* 0x0016a41a01007387 */ /* 0x000fe80000100800 */
[----:B------:R-:W4:Y:S04]  /*252a0*/  LDL R9, [R1+0x584] ;  /* 0x0005840001097983 */ /* 0x000f280000100800 */
[----:B------:R-:W4:Y:S01]  /*252b0*/  LDL R8, [R1+0x588] ;  /* 0x0005880001087983 */ /* 0x000f220000100800 */
[----:B------:R-:W-:Y:S01]  /*252c0*/  PRMT R22, RZ, 0x7610, R22 ;  /* 0x00007610ff167816 */ /* 0x000fe20000000016 */
[----:B0-----:R-:W-:Y:S01]  /*252d0*/  @!P1 IMAD.MOV.U32 R2, RZ, RZ, R6 ;  /* 0x000000ffff029224 */ /* 0x001fe200078e0006 */
[----:B------:R-:W-:-:S02]  /*252e0*/  PRMT R20, RZ, 0x7610, R20 ;  /* 0x00007610ff147816 */ /* 0x000fc40000000014 */
[----:B------:R-:W-:Y:S01]  /*252f0*/  PRMT R18, RZ, 0x7610, R18 ;  /* 0x00007610ff127816 */ /* 0x000fe20000000012 */
[----:B---3--:R-:W-:Y:S04]  /*25300*/  STL [R1+0x1690], R24 ;  /* 0x0016901801007387 */ /* 0x008fe80000100800 */
[----:B------:R-:W3:Y:S04]  /*25310*/  LDL R11, [R1+0x554] ;  /* 0x00055400010b7983 */ /* 0x000ee80000100800 */
[----:B------:R-:W3:Y:S01]  /*25320*/  LDL R10, [R1+0x558] ;  /* 0x00055800010a7983 */ /* 0x000ee20000100800 */
[----:B--2---:R-:W-:-:S03]  /*25330*/  @!P1 IMAD.MOV.U32 R3, RZ, RZ, R7 ;  /* 0x000000ffff039224 */ /* 0x004fc600078e0007 */
[----:B------:R-:W2:Y:S04]  /*25340*/  LDL R7, [R1+0x54c] ;  /* 0x00054c0001077983 */ /* 0x000ea80000100800 */
[----:B------:R4:W2:Y:S02]  /*25350*/  @!P1 LDG.E.U16 R22, desc[UR10][R2.64] ;  /* 0x0000000a02169981 */ /* 0x0008a4000c1e1500 */
[----:B----4-:R-:W-:Y:S02]  /*25360*/  @!P1 IMAD.MOV.U32 R2, RZ, RZ, R4 ;  /* 0x000000ffff029224 */ /* 0x010fe400078e0004 */
[----:B------:R-:W-:-:S05]  /*25370*/  @!P1 IMAD.MOV.U32 R3, RZ, RZ, R5 ;  /* 0x000000ffff039224 */ /* 0x000fca00078e0005 */
[----:B------:R0:W4:Y:S04]  /*25380*/  @!P1 LDG.E.U16 R20, desc[UR10][R2.64] ;  /* 0x0000000a02149981 */ /* 0x000128000c1e1500 */
[----:B------:R-:W-:Y:S04]  /*25390*/  STL [R1+0x8], R14 ;  /* 0x0000080e01007387 */ /* 0x000fe80000100800 */
[----:B------:R-:W4:Y:S04]  /*253a0*/  LDL R6, [R1+0x550] ;  /* 0x0005500001067983 */ /* 0x000f280000100800 */
[----:B------:R-:W4:Y:S01]  /*253b0*/  LDL R5, [R1+0x544] ;  /* 0x0005440001057983 */ /* 0x000f220000100800 */
[----:B0-----:R-:W-:-:S02]  /*253c0*/  @!P1 IMAD.MOV.U32 R2, RZ, RZ, R8 ;  /* 0x000000ffff029224 */ /* 0x001fc400078e0008 */
[----:B------:R-:W-:-:S05]  /*253d0*/  @!P1 IMAD.MOV.U32 R3, RZ, RZ, R9 ;  /* 0x000000ffff039224 */ /* 0x000fca00078e0009 */
[----:B------:R3:W4:Y:S04]  /*253e0*/  @!P1 LDG.E.U16 R18, desc[UR10][R2.64] ;  /* 0x0000000a02129981 */ /* 0x000728000c1e1500 */
[----:B------:R-:W-:Y:S04]  /*253f0*/  STL [R1+0x4], R13 ;  /* 0x0000040d01007387 */ /* 0x000fe80000100800 */
[----:B------:R-:W4:Y:S01]  /*25400*/  LDL R4, [R1+0x548] ;  /* 0x0005480001047983 */ /* 0x000f220000100800 */
[----:B------:R-:W-:Y:S02]  /*25410*/  PRMT R16, RZ, 0x7610, R16 ;  /* 0x00007610ff107816 */ /* 0x000fe40000000010 */
[----:B------:R-:W-:Y:S01]  /*25420*/  PRMT R0, RZ, 0x7610, R0 ;  /* 0x00007610ff007816 */ /* 0x000fe20000000000 */
[----:B---3--:R-:W-:-:S02]  /*25430*/  @!P1 IMAD.MOV.U32 R3, RZ, RZ, R11 ;  /* 0x000000ffff039224 */ /* 0x008fc400078e000b */
[----:B------:R-:W-:-:S05]  /*25440*/  @!P1 IMAD.MOV.U32 R2, RZ, RZ, R10 ;  /* 0x000000ffff029224 */ /* 0x000fca00078e000a */
[----:B------:R2:W3:Y:S02]  /*25450*/  @!P1 LDG.E.U16 R16, desc[UR10][R2.64] ;  /* 0x0000000a02109981 */ /* 0x0004e4000c1e1500 */
[----:B--2---:R-:W-:Y:S02]  /*25460*/  @!P1 IMAD.MOV.U32 R3, RZ, RZ, R7 ;  /* 0x000000ffff039224 */ /* 0x004fe400078e0007 */
[----:B----4-:R-:W-:Y:S04]  /*25470*/  STL [R1+0x16a8], R20 ;  /* 0x0016a81401007387 */ /* 0x010fe80000100800 */
[----:B------:R-:W2:Y:S04]  /*25480*/  LDL R9, [R1+0x514] ;  /* 0x0005140001097983 */ /* 0x000ea80000100800 */
[----:B------:R-:W4:Y:S01]  /*25490*/  LDL R8, [R1+0x518] ;  /* 0x0005180001087983 */ /* 0x000f220000100800 */
[----:B------:R-:W-:-:S05]  /*254a0*/  @!P1 IMAD.MOV.U32 R2, RZ, RZ, R6 ;  /* 0x000000ffff029224 */ /* 0x000fca00078e0006 */
[----:B------:R0:W3:Y:S04]  /*254b0*/  @!P1 LDG.E.U16 R0, desc[UR10][R2.64] ;  /* 0x0000000a02009981 */ /* 0x0000e8000c1e1500 */
[----:B------:R-:W-:Y:S04]  /*254c0*/  STL [R1+0x1694], R18 ;  /* 0x0016941201007387 */ /* 0x000fe80000100800 */
[----:B------:R-:W3:Y:S04]  /*254d0*/  LDL R7, [R1+0x50c] ;  /* 0x00050c0001077983 */ /* 0x000ee80000100800 */
[----:B------:R-:W3:Y:S01]  /*254e0*/  LDL R6, [R1+0x510] ;  /* 0x0005100001067983 */ /* 0x000ee20000100800 */
[----:B0-----:R-:W-:-:S06]  /*254f0*/  PRMT R2, RZ, 0x7610, R2 ;  /* 0x00007610ff027816 */ /* 0x001fcc0000000002 */
[----:B------:R2:W3:Y:S01]  /*25500*/  @!P1 LDG.E.U16 R2, desc[UR10][R4.64] ;  /* 0x0000000a04029981 */ /* 0x0004e2000c1e1500 */
[----:B------:R-:W-:Y:S01]  /*25510*/  PRMT R3, RZ, 0x7610, R3 ;  /* 0x00007610ff037816 */ /* 0x000fe20000000003 */
[----:B--2---:R-:W-:Y:S02]  /*25520*/  @!P1 IMAD.MOV.U32 R5, RZ, RZ, R9 ;  /* 0x000000ffff059224 */ /* 0x004fe400078e0009 */
[----:B----4-:R-:W-:-:S05]  /*25530*/  @!P1 IMAD.MOV.U32 R4, RZ, RZ, R8 ;  /* 0x000000ffff049224 */ /* 0x010fca00078e0008 */
[----:B------:R0:W2:Y:S04]  /*25540*/  @!P1 LDG.E.U16 R3, desc[UR10][R4.64] ;  /* 0x0000000a04039981 */ /* 0x0000a8000c1e1500 */
[----:B---3--:R1:W-:Y:S04]  /*25550*/  STL [R1+0x16ac], R0 ;  /* 0x0016ac0001007387 */ /* 0x0083e80000100800 */
[----:B------:R-:W3:Y:S04]  /*25560*/  LDL R12, [R1+0x4d8] ;  /* 0x0004d800010c7983 */ /* 0x000ee80000100800 */
[----:B------:R-:W4:Y:S01]  /*25570*/  LDL R15, [R1+0x4d4] ;  /* 0x0004d400010f7983 */ /* 0x000f220000100800 */
[----:B0-----:R-:W-:-:S06]  /*25580*/  PRMT R4, RZ, 0x7610, R4 ;  /* 0x00007610ff047816 */ /* 0x001fcc0000000004 */
[----:B------:R3:W2:Y:S04]  /*25590*/  @!P1 LDG.E.U16 R4, desc[UR10][R6.64] ;  /* 0x0000000a06049981 */ /* 0x0006a8000c1e1500 */
[----:B------:R0:W-:Y:S04]  /*255a0*/  STL [R1+0x1698], R2 ;  /* 0x0016980201007387 */ /* 0x0001e80000100800 */
[----:B------:R-:W4:Y:S04]  /*255b0*/  LDL R9, [R1+0x494] ;  /* 0x0004940001097983 */ /* 0x000f280000100800 */
[----:B------:R-:W4:Y:S04]  /*255c0*/  LDL R8, [R1+0x498] ;  /* 0x0004980001087983 */ /* 0x000f280000100800 */
[----:B-1----:R-:W4:Y:S04]  /*255d0*/  LDL R0, [R1+0x458] ;  /* 0x0004580001007983 */ /* 0x002f280000100800 */
[----:B------:R-:W4:Y:S04]  /*255e0*/  LDL R11, [R1+0x424] ;  /* 0x00042400010b7983 */ /* 0x000f280000100800 */
[----:B------:R-:W4:Y:S04]  /*255f0*/  LDL R10, [R1+0xbc0] ;  /* 0x000bc000010a7983 */ /* 0x000f280000100800 */
[----:B------:R-:W4:Y:S04]  /*25600*/  LDL R14, [R1+0xbc4] ;  /* 0x000bc400010e7983 */ /* 0x000f280000100800 */
[----:B------:R-:W4:Y:S04]  /*25610*/  LDL R13, [R1+0xbe4] ;  /* 0x000be400010d7983 */ /* 0x000f280000100800 */
[----:B0-----:R-:W4:Y:S01]  /*25620*/  LDL R2, [R1+0x454] ;  /* 0x0004540001027983 */ /* 0x001f220000100800 */
[----:B------:R-:W-:Y:S01]  /*25630*/  PRMT R5, RZ, 0x7610, R5 ;  /* 0x00007610ff057816 */ /* 0x000fe20000000005 */
[----:B---3--:R-:W-:-:S02]  /*25640*/  @!P1 IMAD.MOV.U32 R6, RZ, RZ, R12 ;  /* 0x000000ffff069224 */ /* 0x008fc400078e000c */
[----:B--2---:R0:W-:Y:S04]  /*25650*/  STL [R1+0x16b0], R4 ;  /* 0x0016b00401007387 */ /* 0x0041e80000100800 */
[----:B------:R-:W2:Y:S01]  /*25660*/  LDL R12, [R1+0x4cc] ;  /* 0x0004cc00010c7983 */ /* 0x000ea20000100800 */
[----:B----4-:R-:W-:-:S03]  /*25670*/  @!P1 IMAD.MOV.U32 R7, RZ, RZ, R15 ;  /* 0x000000ffff079224 */ /* 0x010fc600078e000f */
[----:B------:R-:W3:Y:S04]  /*25680*/  LDL R26, [R1+0x420] ;  /* 0x00042000011a7983 */ /* 0x000ee80000100800 */
[----:B------:R-:W4:Y:S04]  /*25690*/  LDL R15, [R1+0x44c] ;  /* 0x00044c00010f7983 */ /* 0x000f280000100800 */
[----:B------:R1:W3:Y:S04]  /*256a0*/  @!P1 LDG.E.U16 R5, desc[UR10][R6.64] ;  /* 0x0000000a06059981 */ /* 0x0002e8000c1e1500 */
[----:B------:R-:W3:Y:S04]  /*256b0*/  LDL R24, [R1+0xbc8] ;  /* 0x000bc80001187983 */ /* 0x000ee80000100800 */
[----:B------:R-:W3:Y:S04]  /*256c0*/  LDL R20, [R1+0xbcc] ;  /* 0x000bcc0001147983 */ /* 0x000ee80000100800 */
[----:B0-----:R-:W3:Y:S04]  /*256d0*/  LDL R4, [R1+0x4d0] ;  /* 0x0004d00001047983 */ /* 0x001ee80000100800 */
[----:B------:R-:W4:Y:S01]  /*256e0*/  LDL R18, [R1+0xbe0] ;  /* 0x000be00001127983 */ /* 0x000f220000100800 */
[----:B-1----:R-:W-:-:S02]  /*256f0*/  PRMT R6, RZ, 0x7610, R6 ;  /* 0x00007610ff067816 */ /* 0x002fc40000000006 */
[----:B------:R-:W-:-:S04]  /*25700*/  PRMT R7, RZ, 0x7610, R7 ;  /* 0x00007610ff077816 */ /* 0x000fc80000000007 */
[----:B------:R0:W4:Y:S02]  /*25710*/  @!P1 LDG.E.U16 R6, desc[UR10][R8.64] ;  /* 0x0000000a08069981 */ /* 0x000124000c1e1500 */
[----:B0-----:R-:W-:Y:S02]  /*25720*/  @!P1 IMAD.MOV.U32 R8, RZ, RZ, R0 ;  /* 0x000000ffff089224 */ /* 0x001fe400078e0000 */
[----:B------:R-:W-:Y:S01]  /*25730*/  @!P1 IMAD.MOV.U32 R9, RZ, RZ, R2 ;  /* 0x000000ffff099224 */ /* 0x000fe200078e0002 */
[----:B------:R-:W4:Y:S04]  /*25740*/  LDL R0, [R1+0x490] ;  /* 0x0004900001007983 */ /* 0x000f280000100800 */
[----:B------:R-:W4:Y:S04]  /*25750*/  LDL R2, [R1+0x48c] ;  /* 0x00048c0001027983 */ /* 0x000f280000100800 */
[----:B------:R0:W4:Y:S02]  /*25760*/  @!P1 LDG.E.U16 R7, desc[UR10][R8.64] ;  /* 0x0000000a08079981 */ /* 0x000124000c1e1500 */
[----:B0-----:R-:W-:-:S02]  /*25770*/  PRMT R8, RZ, 0x7610, R8 ;  /* 0x00007610ff087816 */ /* 0x001fc40000000008 */
[----:B------:R-:W-:-:S04]  /*25780*/  PRMT R9, RZ, 0x7610, R9 ;  /* 0x00007610ff097816 */ /* 0x000fc80000000009 */
[----:B------:R0:W4:Y:S02]  /*25790*/  @!P1 LDG.E.U16 R8, desc[UR10][R10.64] ;  /* 0x0000000a0a089981 */ /* 0x000124000c1e1500 */
[----:B0-----:R-:W-:Y:S02]  /*257a0*/  @!P1 IMAD.MOV.U32 R10, RZ, RZ, R13 ;  /* 0x000000ffff0a9224 */ /* 0x001fe400078e000d */
[----:B------:R-:W-:Y:S02]  /*257b0*/  @!P1 IMAD.MOV.U32 R11, RZ, RZ, R14 ;  /* 0x000000ffff0b9224 */ /* 0x000fe400078e000e */
[----:B------:R-:W4:Y:S04]  /*257c0*/  LDL R14, [R1+0x450] ;  /* 0x00045000010e7983 */ /* 0x000f280000100800 */
[----:B------:R0:W4:Y:S02]  /*257d0*/  @!P1 LDG.E.U16 R9, desc[UR10][R10.64] ;  /* 0x0000000a0a099981 */ /* 0x000124000c1e1500 */
[----:B0-----:R-:W-:Y:S01]  /*257e0*/  PRMT R10, RZ, 0x7610, R10 ;  /* 0x00007610ff0a7816 */ /* 0x001fe2000000000a */
[----:B--2---:R-:W-:-:S02]  /*257f0*/  @!P1 IMAD.MOV.U32 R13, RZ, RZ, R12 ;  /* 0x000000ffff0d9224 */ /* 0x004fc400078e000c */
[----:B---3--:R-:W-:-:S05]  /*25800*/  @!P1 IMAD.MOV.U32 R12, RZ, RZ, R4 ;  /* 0x000000ffff0c9224 */ /* 0x008fca00078e0004 */
[----:B------:R4:W2:Y:S01]  /*25810*/  @!P1 LDG.E.U16 R10, desc[UR10][R12.64] ;  /* 0x0000000a0c0a9981 */ /* 0x0008a2000c1e1500 */
[----:B------:R-:W-:Y:S02]  /*25820*/  PRMT R11, RZ, 0x7610, R11 ;  /* 0x00007610ff0b7816 */ /* 0x000fe4000000000b */
[----:B------:R-:W-:Y:S01]  /*25830*/  PRMT R17, RZ, 0x7610, R17 ;  /* 0x00007610ff117816 */ /* 0x000fe20000000011 */
[----:B----4-:R-:W-:Y:S02]  /*25840*/  @!P1 IMAD.MOV.U32 R12, RZ, RZ, R0 ;  /* 0x000000ffff0c9224 */ /* 0x010fe400078e0000 */
[----:B------:R-:W-:-:S05]  /*25850*/  @!P1 IMAD.MOV.U32 R13, RZ, RZ, R2 ;  /* 0x000000ffff0d9224 */ /* 0x000fca00078e0002 */
[----:B------:R0:W3:Y:S04]  /*25860*/  @!P1 LDG.E.U16 R11, desc[UR10][R12.64] ;  /* 0x0000000a0c0b9981 */ /* 0x0000e8000c1e1500 */
[----:B--2---:R1:W-:Y:S04]  /*25870*/  STL [R1+0x16b4], R10 ;  /* 0x0016b40a01007387 */ /* 0x0043e80000100800 */
[----:B------:R-:W2:Y:S01]  /*25880*/  LDL R4, [R1+0x508] ;  /* 0x0005080001047983 */ /* 0x000ea20000100800 */
[----:B0-----:R-:W-:Y:S02]  /*25890*/  PRMT R12, RZ, 0x7610, R12 ;  /* 0x00007610ff0c7816 */ /* 0x001fe4000000000c */
[----:B------:R-:W-:-:S02]  /*258a0*/  PRMT R13, RZ, 0x7610, R13 ;  /* 0x00007610ff0d7816 */ /* 0x000fc4000000000d */
[----:B------:R-:W-:Y:S01]  /*258b0*/  PRMT R19, RZ, 0x7610, R19 ;  /* 0x00007610ff137816 */ /* 0x000fe20000000013 */
[----:B------:R-:W4:Y:S04]  /*258c0*/  LDL R2, [R1+0x4c4] ;  /* 0x0004c40001027983 */ /* 0x000f280000100800 */
[----:B------:R0:W3:Y:S04]  /*258d0*/  @!P1 LDG.E.U16 R12, desc[UR10][R14.64] ;  /* 0x0000000a0e0c9981 */ /* 0x0000e8000c1e1500 */
[----:B------:R-:W3:Y:S04]  /*258e0*/  LDL R0, [R1+0x4c8] ;  /* 0x0004c80001007983 */ /* 0x000ee80000100800 */
[----:B-1----:R-:W3:Y:S01]  /*258f0*/  LDL R10, [R1+0x504] ;  /* 0x00050400010a7983 */ /* 0x002ee20000100800 */
[----:B0-----:R-:W-:-:S02]  /*25900*/  @!P1 IMAD.MOV.U32 R14, RZ, RZ, R24 ;  /* 0x000000ffff0e9224 */ /* 0x001fc400078e0018 */
[----:B------:R-:W-:-:S05]  /*25910*/  @!P1 IMAD.MOV.U32 R15, RZ, RZ, R26 ;  /* 0x000000ffff0f9224 */ /* 0x000fca00078e001a */
[----:B------:R0:W4:Y:S02]  /*25920*/  @!P1 LDG.E.U16 R13, desc[UR10][R14.64] ;  /* 0x0000000a0e0d9981 */ /* 0x000124000c1e1500 */
[----:B0-----:R-:W-:Y:S02]  /*25930*/  @!P1 IMAD.MOV.U32 R14, RZ, RZ, R18 ;  /* 0x000000ffff0e9224 */ /* 0x001fe400078e0012 */
[----:B------:R-:W-:-:S05]  /*25940*/  @!P1 IMAD.MOV.U32 R15, RZ, RZ, R20 ;  /* 0x000000ffff0f9224 */ /* 0x000fca00078e0014 */
[----:B------:R2:W4:Y:S02]  /*25950*/  @!P1 LDG.E.U16 R17, desc[UR10][R14.64] ;  /* 0x0000000a0e119981 */ /* 0x000524000c1e1500 */
[----:B--2---:R-:W-:Y:S02]  /*25960*/  @!P1 IMAD.MOV.U32 R14, RZ, RZ, R4 ;  /* 0x000000ffff0e9224 */ /* 0x004fe400078e0004 */
[----:B---3--:R-:W-:-:S05]  /*25970*/  @!P1 IMAD.MOV.U32 R15, RZ, RZ, R10 ;  /* 0x000000ffff0f9224 */ /* 0x008fca00078e000a */
[----:B------:R0:W2:Y:S04]  /*25980*/  @!P1 LDG.E.U16 R19, desc[UR10][R14.64] ;  /* 0x0000000a0e139981 */ /* 0x0000a8000c1e1500 */
[----:B------:R-:W-:Y:S04]  /*25990*/  STL [R1+0x16b8], R11 ;  /* 0x0016b80b01007387 */ /* 0x000fe80000100800 */
[----:B------:R-:W-:Y:S04]  /*259a0*/  STL [R1+0x16bc], R12 ;  /* 0x0016bc0c01007387 */ /* 0x000fe80000100800 */
[----:B----4-:R-:W-:Y:S01]  /*259b0*/  STL [R1+0x16c0], R13 ;  /* 0x0016c00d01007387 */ /* 0x010fe20000100800 */
[----:B------:R-:W-:Y:S01]  /*259c0*/  PRMT R21, RZ, 0x7610, R21 ;  /* 0x00007610ff157816 */ /* 0x000fe20000000015 */
[----:B0-----:R-:W-:-:S02]  /*259d0*/  @!P1 IMAD.MOV.U32 R15, RZ, RZ, R2 ;  /* 0x000000ffff0f9224 */ /* 0x001fc400078e0002 */
[----:B------:R-:W-:-:S05]  /*259e0*/  @!P1 IMAD.MOV.U32 R14, RZ, RZ, R0 ;  /* 0x000000ffff0e9224 */ /* 0x000fca00078e0000 */
[----:B------:R-:W3:Y:S04]  /*259f0*/  @!P1 LDG.E.U16 R21, desc[UR10][R14.64] ;  /* 0x0000000a0e159981 */ /* 0x000ee8000c1e1500 */
[----:B------:R-:W-:Y:S04]  /*25a00*/  STL [R1+0x16c4], R17 ;  /* 0x0016c41101007387 */ /* 0x000fe80000100800 */
[----:B--2---:R0:W-:Y:S04]  /*25a10*/  STL [R1+0x169c], R19 ;  /* 0x00169c1301007387 */ /* 0x0041e80000100800 */
[----:B0-----:R-:W2:Y:S04]  /*25a20*/  LDL.LU R19, [R1+0x98] ;  /* 0x0000980001137983 */ /* 0x001ea80000300800 */
[----:B------:R-:W4:Y:S04]  /*25a30*/  LDL.LU R17, [R1+0x8c] ;  /* 0x00008c0001117983 */ /* 0x000f280000300800 */
        /* <DEDUP_REMOVED lines=11> */
[----:B------:R-:W2:Y:S04]  /*25af0*/  LDL R14, [R1+0x484] ;  /* 0x00048400010e7983 */ /* 0x000ea80000100800 */
[----:B------:R-:W2:Y:S01]  /*25b00*/  LDL R15, [R1+0x488] ;  /* 0x00048800010f7983 */ /* 0x000ea20000100800 */
[----:B------:R-:W-:-:S03]  /*25b10*/  PRMT R23, RZ, 0x7610, R23 ;  /* 0x00007610ff177816 */ /* 0x000fc60000000017 */
[----:B---3--:R0:W-:Y:S04]  /*25b20*/  STL [R1+0x16a0], R21 ;  /* 0x0016a01501007387 */ /* 0x0081e80000100800 */
[----:B0-----:R-:W3:Y:S01]  /*25b30*/  LDL.LU R21, [R1+0xa4] ;  /* 0x0000a40001157983 */ /* 0x001ee20000300800 */
        /* <DEDUP_REMOVED lines=9> */
[----:B------:R-:W-:Y:S01]  /*25bd0*/  @!P1 LOP3.LUT R15, R15, R14, RZ, 0x3c, !PT ;  /* 0x0000000e0f0f9212 */ /* 0x000fe200078e3cff */
[----:B--2---:R0:W-:Y:S04]  /*25be0*/  STL [R1+0x16c8], R23 ;  /* 0x0016c81701007387 */ /* 0x0041e80000100800 */
[----:B------:R1:W2:Y:S04]  /*25bf0*/  @!P1 LDG.E.U16 R25, desc[UR10][R14.64] ;  /* 0x0000000a0e199981 */ /* 0x0002a8000c1e1500 */
[----:B------:R-:W1:Y:S04]  /*25c00*/  LDL R14, [R1+0x41c] ;  /* 0x00041c00010e7983 */ /* 0x000e680000100800 */
[----:B------:R-:W1:Y:S01]  /*25c10*/  LDL R15, [R1+0xbd0] ;  /* 0x000bd000010f7983 */ /* 0x000e620000100800 */
[----:B------:R-:W-:-:S02]  /*25c20*/  PRMT R27, RZ, 0x7610, R27 ;  /* 0x00007610ff1b7816 */ /* 0x000fc4000000001b */
[----:B-1----:R-:W-:-:S04]  /*25c30*/  @!P1 LOP3.LUT R15, R15, R14, RZ, 0x3c, !PT ;  /* 0x0000000e0f0f9212 */ /* 0x002fc800078e3cff */
[----:B------:R-:W-:-:S04]  /*25c40*/  @!P1 LOP3.LUT R14, R15, R14, RZ, 0x3c, !PT ;  /* 0x0000000e0f0e9212 */ /* 0x000fc800078e3cff */
[----:B------:R-:W-:-:S05]  /*25c50*/  @!P1 LOP3.LUT R15, R15, R14, RZ, 0x3c, !PT ;  /* 0x0000000e0f0f9212 */ /* 0x000fca00078e3cff */
[----:B------:R1:W2:Y:S04]  /*25c60*/  @!P1 LDG.E.U16 R27, desc[UR10][R14.64] ;  /* 0x0000000a0e1b9981 */ /* 0x0002a8000c1e1500 */
[----:B------:R-:W1:Y:S04]  /*25c70*/  LDL R14, [R1+0xbd4] ;  /* 0x000bd400010e7983 */ /* 0x000e680000100800 */
[----:B------:R-:W1:Y:S01]  /*25c80*/  LDL R15, [R1+0xbdc] ;  /* 0x000bdc00010f7983 */ /* 0x000e620000100800 */
[----:B------:R-:W-:Y:S01]  /*25c90*/  PRMT R29, RZ, 0x7610, R29 ;  /* 0x00007610ff1d7816 */ /* 0x000fe2000000001d */
[----:B0-----:R-:W0:Y:S01]  /*25ca0*/  S2R R23, SR_TID.X ;  /* 0x0000000000177919 */ /* 0x001e220000002100 */
[----:B-1----:R-:W-:-:S04]  /*25cb0*/  @!P1 LOP3.LUT R15, R15, R14, RZ, 0x3c, !PT ;  /* 0x0000000e0f0f9212 */ /* 0x002fc800078e3cff */
[----:B------:R-:W-:-:S04]  /*25cc0*/  @!P1 LOP3.LUT R14, R15, R14, RZ, 0x3c, !PT ;  /* 0x0000000e0f0e9212 */ /* 0x000fc800078e3cff */
[----:B------:R-:W-:-:S05]  /*25cd0*/  @!P1 LOP3.LUT R15, R15, R14, RZ, 0x3c, !PT ;  /* 0x0000000e0f0f9212 */ /* 0x000fca00078e3cff */
[----:B------:R-:W2:Y:S04]  /*25ce0*/  @!P1 LDG.E.U16 R29, desc[UR10][R14.64] ;  /* 0x0000000a0e1d9981 */ /* 0x000ea8000c1e1500 */
[----:B------:R-:W2:Y:S04]  /*25cf0*/  LDL.LU R14, [R1+0xbc] ;  /* 0x0000bc00010e7983 */ /* 0x000ea80000300800 */
[----:B------:R-:W3:Y:S01]  /*25d00*/  LDL.LU R15, [R1+0xb0] ;  /* 0x0000b000010f7983 */ /* 0x000ee20000300800 */
[----:B0-----:R-:W-:-:S05]  /*25d10*/  LOP3.LUT R23, R23, 0x7f, RZ, 0xc0, !PT ;  /* 0x0000007f17177812 */ /* 0x001fca00078ec0ff */
[----:B------:R-:W-:-:S05]  /*25d20*/  IMAD.SHL.U32 R23, R23, 0x2, RZ ;  /* 0x0000000217177824 */ /* 0x000fca00078e00ff */
[----:B------:R-:W-:-:S05]  /*25d30*/  LOP3.LUT R23, R23, 0x50, RZ, 0x3c, !PT ;  /* 0x0000005017177812 */ /* 0x000fca00078e3cff */
[----:B--2---:R-:W-:Y:S04]  /*25d40*/  STS.U16 [R23+UR5+0x3d00], R14 ;  /* 0x003d000e17007988 */ /* 0x004fe80008000405 */
[----:B---3--:R-:W-:Y:S04]  /*25d50*/  STS.U16 [R23+UR5+0x4500], R15 ;  /* 0x0045000f17007988 */ /* 0x008fe80008000405 */
[----:B------:R-:W-:Y:S04]  /*25d60*/  STS.U16 [R23+UR5+0x4d00], R21 ;  /* 0x004d001517007988 */ /* 0x000fe80008000405 */
[----:B------:R-:W-:Y:S04]  /*25d70*/  STS.U16 [R23+UR5+0x5500], R19 ;  /* 0x0055001317007988 */ /* 0x000fe80008000405 */
[----:B----4-:R0:W-:Y:S04]  /*25d80*/  STS.U16 [R23+UR5+0x5d00], R17 ;  /* 0x005d001117007988 */ /* 0x0101e80008000405 */
[----:B------:R1:W-:Y:S04]  /*25d90*/  STS.U16 [R23+UR5+0x6500], R13 ;  /* 0x0065000d17007988 */ /* 0x0003e80008000405 */
[----:B------:R2:W-:Y:S04]  /*25da0*/  STS.U16 [R23+UR5+0x6d00], R12 ;  /* 0x006d000c17007988 */ /* 0x0005e80008000405 */
[----:B------:R3:W-:Y:S04]  /*25db0*/  STS.U16 [R23+UR5+0x7500], R11 ;  /* 0x0075000b17007988 */ /* 0x0007e80008000405 */
[----:B------:R4:W-:Y:S04]  /*25dc0*/  STS.U16 [R23+UR5+0x7d00], R10 ;  /* 0x007d000a17007988 */ /* 0x0009e80008000405 */
[----:B------:R0:W-:Y:S04]  /*25dd0*/  STS.U16 [R23+UR5+0x8500], R4 ;  /* 0x0085000417007988 */ /* 0x0001e80008000405 */
[----:B------:R-:W-:Y:S04]  /*25de0*/  STS.U16 [R23+UR5+0x8d00], R2 ;  /* 0x008d000217007988 */ /* 0x000fe80008000405 */
[----:B------:R2:W-:Y:S04]  /*25df0*/  STS.U16 [R23+UR5+0x9500], R0 ;  /* 0x0095000017007988 */ /* 0x0005e80008000405 */
[----:B0-----:R-:W4:Y:S04]  /*25e00*/  LDL.LU R17, [R1+0xf4] ;  /* 0x0000f40001117983 */ /* 0x001f280000300800 */
[----:B-1----:R-:W4:Y:S04]  /*25e10*/  LDL.LU R13, [R1+0xec] ;  /* 0x0000ec00010d7983 */ /* 0x002f280000300800 */
[----:B--2---:R-:W2:Y:S04]  /*25e20*/  LDL.LU R12, [R1+0xe4] ;  /* 0x0000e400010c7983 */ /* 0x004ea80000300800 */
[----:B---3--:R-:W3:Y:S04]  /*25e30*/  LDL.LU R11, [R1+0xdc] ;  /* 0x0000dc00010b7983 */ /* 0x008ee80000300800 */
[----:B------:R-:W-:Y:S04]  /*25e40*/  STS.U16 [R23+UR5+0x9d00], R18 ;  /* 0x009d001217007988 */ /* 0x000fe80008000405 */
[----:B----4-:R-:W4:Y:S04]  /*25e50*/  LDL.LU R10, [R1+0xd4] ;  /* 0x0000d400010a7983 */ /* 0x010f280000300800 */
[----:B------:R0:W-:Y:S04]  /*25e60*/  STS.U16 [R23+UR5+0xa500], R20 ;  /* 0x00a5001417007988 */ /* 0x0001e80008000405 */
[----:B------:R-:W4:Y:S04]  /*25e70*/  LDL.LU R4, [R1+0xcc] ;  /* 0x0000cc0001047983 */ /* 0x000f280000300800 */
[----:B------:R-:W-:Y:S04]  /*25e80*/  STS.U16 [R23+UR5+0xad00], R24 ;  /* 0x00ad001817007988 */ /* 0x000fe80008000405 */
[----:B------:R-:W4:Y:S04]  /*25e90*/  LDL.LU R0, [R1+0xc4] ;  /* 0x0000c40001007983 */ /* 0x000f280000300800 */
[----:B------:R1:W-:Y:S04]  /*25ea0*/  STS.U16 [R23+UR5+0xb500], R26 ;  /* 0x00b5001a17007988 */ /* 0x0003e80008000405 */
[----:B0-----:R-:W4:Y:S04]  /*25eb0*/  LDL.LU R20, [R1+0xb8] ;  /* 0x0000b80001147983 */ /* 0x001f280000300800 */
[----:B-1----:R-:W4:Y:S04]  /*25ec0*/  LDL.LU R26, [R1+0xac] ;  /* 0x0000ac00011a7983 */ /* 0x002f280000300800 */
[----:B------:R-:W4:Y:S04]  /*25ed0*/  LDL.LU R14, [R1+0x40] ;  /* 0x00004000010e7983 */ /* 0x000f280000300800 */
[----:B------:R-:W4:Y:S04]  /*25ee0*/  LDL.LU R15, [R1+0x34] ;  /* 0x00003400010f7983 */ /* 0x000f280000300800 */
[----:B------:R-:W4:Y:S04]  /*25ef0*/  LDL.LU R19, [R1+0x28] ;  /* 0x0000280001137983 */ /* 0x000f280000300800 */
[----:B------:R-:W4:Y:S04]  /*25f00*/  LDL.LU R2, [R1+0x1c] ;  /* 0x00001c0001027983 */ /* 0x000f280000300800 */
[----:B------:R-:W4:Y:S04]  /*25f10*/  LDL.LU R18, [R1+0x10] ;  /* 0x0000100001127983 */ /* 0x000f280000300800 */
[----:B------:R0:W-:Y:S04]  /*25f20*/  STS.U16 [R23+UR5+0xbd00], R28 ;  /* 0x00bd001c17007988 */ /* 0x0001e80008000405 */
[----:B------:R-:W4:Y:S04]  /*25f30*/  LDL.LU R24, [R1+0x4] ;  /* 0x0000040001187983 */ /* 0x000f280000300800 */
[----:B------:R1:W-:Y:S04]  /*25f40*/  STS.U16 [R23+UR5+0xc500], R22 ;  /* 0x00c5001617007988 */ /* 0x0003e80008000405 */
[----:B------:R0:W-:Y:S04]  /*25f50*/  STS.U16 [R23+UR5+0xcd00], R16 ;  /* 0x00cd001017007988 */ /* 0x0001e80008000405 */
[----:B------:R-:W-:Y:S04]  /*25f60*/  STS.U16 [R23+UR5+0xd500], R3 ;  /* 0x00d5000317007988 */ /* 0x000fe80008000405 */
[----:B------:R1:W-:Y:S04]  /*25f70*/  STS.U16 [R23+UR5+0xdd00], R5 ;  /* 0x00dd000517007988 */ /* 0x0003e80008000405 */
[----:B------:R1:W-:Y:S04]  /*25f80*/  STS.U16 [R23+UR5+0xe500], R6 ;  /* 0x00e5000617007988 */ /* 0x0003e80008000405 */
[----:B0-----:R-:W4:Y:S04]  /*25f90*/  LDL.LU R28, [R1+0x4c] ;  /* 0x00004c00011c7983 */ /* 0x001f280000300800 */
[----:B-1----:R-:W4:Y:S04]  /*25fa0*/  LDL.LU R22, [R1+0x58] ;  /* 0x0000580001167983 */ /* 0x002f280000300800 */
[----:B------:R-:W4:Y:S04]  /*25fb0*/  LDL.LU R16, [R1+0x64] ;  /* 0x0000640001107983 */ /* 0x000f280000300800 */
[----:B------:R0:W-:Y:S04]  /*25fc0*/  STS.U16 [R23+UR5+0xed00], R7 ;  /* 0x00ed000717007988 */ /* 0x0001e80008000405 */
[----:B------:R-:W4:Y:S04]  /*25fd0*/  LDL.LU R5, [R1+0x70] ;  /* 0x0000700001057983 */ /* 0x000f280000300800 */
[----:B------:R-:W4:Y:S04]  /*25fe0*/  LDL.LU R6, [R1+0x7c] ;  /* 0x00007c0001067983 */ /* 0x000f280000300800 */
[----:B------:R1:W-:Y:S04]  /*25ff0*/  STS.U16 [R23+UR5+0xf500], R8 ;  /* 0x00f5000817007988 */ /* 0x0003e80008000405 */
[----:B------:R1:W-:Y:S04]  /*26000*/  STS.U16 [R23+UR5+0xfd00], R9 ;  /* 0x00fd000917007988 */ /* 0x0003e80008000405 */
[----:B0-----:R-:W4:Y:S04]  /*26010*/  LDL.LU R7, [R1+0x88] ;  /* 0x0000880001077983 */ /* 0x001f280000300800 */
[----:B-1----:R-:W4:Y:S04]  /*26020*/  LDL.LU R8, [R1+0x94] ;  /* 0x0000940001087983 */ /* 0x002f280000300800 */
[----:B------:R-:W4:Y:S04]  /*26030*/  LDL.LU R23, [R1+0x16c8] ;  /* 0x0016c80001177983 */ /* 0x000f280000300800 */
[----:B------:R-:W4:Y:S01]  /*26040*/  LDL.LU R9, [R1+0xa0] ;  /* 0x0000a00001097983 */ /* 0x000f220000300800 */
[----:B------:R-:W0:Y:S02]  /*26050*/  S2R R21, SR_TID.X ;  /* 0x0000000000157919 */ /* 0x000e240000002100 */
[----:B0-----:R-:W-:-:S05]  /*26060*/  LOP3.LUT R21, R21, 0x7f, RZ, 0xc0, !PT ;  /* 0x0000007f15157812 */ /* 0x001fca00078ec0ff */
[----:B------:R-:W-:-:S05]  /*26070*/  IMAD.SHL.U32 R3, R21, 0x2, RZ ;  /* 0x0000000215037824 */ /* 0x000fca00078e00ff */
[----:B------:R-:W-:-:S05]  /*26080*/  LOP3.LUT R21, R3, 0x60, RZ, 0x3c, !PT ;  /* 0x0000006003157812 */ /* 0x000fca00078e3cff */
[----:B------:R0:W-:Y:S04]  /*26090*/  STS.U16 [R21+UR5+0x600], R17 ;  /* 0x0006001115007988 */ /* 0x0001e80008000405 */
[----:B------:R1:W-:Y:S04]  /*260a0*/  STS.U16 [R21+UR5+0xe00], R13 ;  /* 0x000e000d15007988 */ /* 0x0003e80008000405 */
[----:B--2---:R2:W-:Y:S04]  /*260b0*/  STS.U16 [R21+UR5+0x1600], R12 ;  /* 0x0016000c15007988 */ /* 0x0045e80008000405 */
[----:B---3--:R3:W-:Y:S04]  /*260c0*/  STS.U16 [R21+UR5+0x1e00], R11 ;  /* 0x001e000b15007988 */ /* 0x0087e80008000405 */
[----:B----4-:R4:W-:Y:S04]  /*260d0*/  STS.U16 [R21+UR5+0x2600], R10 ;  /* 0x0026000a15007988 */ /* 0x0109e80008000405 */
[----:B------:R2:W-:Y:S04]  /*260e0*/  STS.U16 [R21+UR5+0x2e00], R4 ;  /* 0x002e000415007988 */ /* 0x0005e80008000405 */
[----:B0-----:R-:W4:Y:S04]  /*260f0*/  LDL.LU R17, [R1+0x16c4] ;  /* 0x0016c40001117983 */ /* 0x001f280000300800 */
[----:B-1----:R-:W4:Y:S04]  /*26100*/  LDL.LU R13, [R1+0x16c0] ;  /* 0x0016c000010d7983 */ /* 0x002f280000300800 */
[----:B--2---:R-:W2:Y:S04]  /*26110*/  LDL.LU R12, [R1+0x16bc] ;  /* 0x0016bc00010c7983 */ /* 0x004ea80000300800 */
[----:B---3--:R-:W3:Y:S04]  /*26120*/  LDL.LU R11, [R1+0x16b8] ;  /* 0x0016b800010b7983 */ /* 0x008ee80000300800 */
[----:B------:R0:W-:Y:S04]  /*26130*/  STS.U16 [R21+UR5+0x3600], R0 ;  /* 0x0036000015007988 */ /* 0x0001e80008000405 */
[----:B----4-:R-:W4:Y:S04]  /*26140*/  LDL.LU R10, [R1+0x16b4] ;  /* 0x0016b400010a7983 */ /* 0x010f280000300800 */
[----:B------:R-:W2:Y:S04]  /*26150*/  LDL.LU R4, [R1+0x16b0] ;  /* 0x0016b00001047983 */ /* 0x000ea80000300800 */
[----:B------:R1:W-:Y:S04]  /*26160*/  STS.U16 [R21+UR5+0x3e00], R20 ;  /* 0x003e001415007988 */ /* 0x0003e80008000405 */
[----:B------:R1:W-:Y:S04]  /*26170*/  STS.U16 [R21+UR5+0x4600], R26 ;  /* 0x0046001a15007988 */ /* 0x0003e80008000405 */
[----:B0-----:R-:W2:Y:S04]  /*26180*/  LDL.LU R0, [R1+0x16ac] ;  /* 0x0016ac0001007983 */ /* 0x001ea80000300800 */
[----:B-1----:R-:W2:Y:S04]  /*26190*/  LDL.LU R20, [R1+0x16a8] ;  /* 0x0016a80001147983 */ /* 0x002ea80000300800 */
[----:B------:R-:W2:Y:S04]  /*261a0*/  LDL.LU R26, [R1+0x16a4] ;  /* 0x0016a400011a7983 */ /* 0x000ea80000300800 */
        /* <DEDUP_REMOVED lines=10> */
[----:B------:R0:W-:Y:S04]  /*26250*/  STS.U16 [R21+UR5+0x9e00], R19 ;  /* 0x009e001315007988 */ /* 0x0001e80008000405 */
[----:B------:R1:W-:Y:S04]  /*26260*/  STS.U16 [R21+UR5+0xa600], R2 ;  /* 0x00a6000215007988 */ /* 0x0003e80008000405 */
[----:B------:R1:W-:Y:S04]  /*26270*/  STS.U16 [R21+UR5+0xae00], R18 ;  /* 0x00ae001215007988 */ /* 0x0003e80008000405 */
        /* <DEDUP_REMOVED lines=14> */
[----:B------:R-:W3:Y:S01]  /*26360*/  LDL.LU R15, [R1] ;  /* 0x00000000010f7983 */ /* 0x000ee20000300800 */
[----:B------:R-:W-:-:S03]  /*26370*/  LOP3.LUT R3, R3, 0x70, RZ, 0x3c, !PT ;  /* 0x0000007003037812 */ /* 0x000fc600078e3cff */
[----:B--2---:R0:W-:Y:S04]  /*26380*/  STS.U16 [R21+UR5+0xbe00], R26 ;  /* 0x00be001a15007988 */ /* 0x0041e80008000405 */
[----:B------:R1:W-:Y:S04]  /*26390*/  STS.U16 [R21+UR5+0xc600], R20 ;  /* 0x00c6001415007988 */ /* 0x0003e80008000405 */
[----:B------:R2:W-:Y:S04]  /*263a0*/  STS.U16 [R21+UR5+0xce00], R0 ;  /* 0x00ce000015007988 */ /* 0x0005e80008000405 */
[----:B------:R0:W-:Y:S04]  /*263b0*/  STS.U16 [R21+UR5+0xd600], R4 ;  /* 0x00d6000415007988 */ /* 0x0001e80008000405 */
[----:B----4-:R4:W-:Y:S04]  /*263c0*/  STS.U16 [R21+UR5+0xde00], R10 ;  /* 0x00de000a15007988 */ /* 0x0109e80008000405 */
[----:B---3--:R3:W-:Y:S04]  /*263d0*/  STS.U16 [R21+UR5+0xe600], R11 ;  /* 0x00e6000b15007988 */ /* 0x0087e80008000405 */
[----:B0-----:R-:W3:Y:S04]  /*263e0*/  LDL.LU R26, [R1+0x78] ;  /* 0x00007800011a7983 */ /* 0x001ee80000300800 */
[----:B-1----:R-:W3:Y:S04]  /*263f0*/  LDL.LU R20, [R1+0x84] ;  /* 0x0000840001147983 */ /* 0x002ee80000300800 */
[----:B--2---:R-:W2:Y:S04]  /*26400*/  LDL.LU R0, [R1+0x90] ;  /* 0x0000900001007983 */ /* 0x004ea80000300800 */
[----:B------:R-:W2:Y:S04]  /*26410*/  LDL.LU R4, [R1+0x9c] ;  /* 0x00009c0001047983 */ /* 0x000ea80000300800 */
[----:B----4-:R-:W4:Y:S04]  /*26420*/  LDL.LU R10, [R1+0xa8] ;  /* 0x0000a800010a7983 */ /* 0x010f280000300800 */
[----:B---3--:R-:W3:Y:S04]  /*26430*/  LDL.LU R11, [R1+0xb4] ;  /* 0x0000b400010b7983 */ /* 0x008ee80000300800 */
[----:B------:R0:W-:Y:S04]  /*26440*/  STS.U16 [R21+UR5+0xee00], R12 ;  /* 0x00ee000c15007988 */ /* 0x0001e80008000405 */
[----:B------:R1:W-:Y:S04]  /*26450*/  STS.U16 [R21+UR5+0xf600], R13 ;  /* 0x00f6000d15007988 */ /* 0x0003e80008000405 */
[----:B------:R1:W-:Y:S04]  /*26460*/  STS.U16 [R21+UR5+0xfe00], R17 ;  /* 0x00fe001115007988 */ /* 0x0003e80008000405 */
[----:B0-----:R-:W2:Y:S04]  /*26470*/  LDL.LU R12, [R1+0xc0] ;  /* 0x0000c000010c7983 */ /* 0x001ea80000300800 */
[----:B-1----:R-:W2:Y:S04]  /*26480*/  LDL.LU R13, [R1+0xc8] ;  /* 0x0000c800010d7983 */ /* 0x002ea80000300800 */
[----:B------:R-:W2:Y:S04]  /*26490*/  LDL.LU R21, [R1+0x16a0] ;  /* 0x0016a00001157983 */ /* 0x000ea80000300800 */
[----:B------:R-:W2:Y:S04]  /*264a0*/  LDL.LU R17, [R1+0xd0] ;  /* 0x0000d00001117983 */ /* 0x000ea80000300800 */
[----:B------:R0:W-:Y:S04]  /*264b0*/  STS.U16 [R3+UR5+0x700], R19 ;  /* 0x0007001303007988 */ /* 0x0001e80008000405 */
[----:B------:R1:W-:Y:S04]  /*264c0*/  STS.U16 [R3+UR5+0xf00], R2 ;  /* 0x000f000203007988 */ /* 0x0003e80008000405 */
[----:B------:R1:W-:Y:S04]  /*264d0*/  STS.U16 [R3+UR5+0x1700], R18 ;  /* 0x0017001203007988 */ /* 0x0003e80008000405 */
[----:B------:R1:W-:Y:S04]  /*264e0*/  STS.U16 [R3+UR5+0x1f00], R24 ;  /* 0x001f001803007988 */ /* 0x0003e80008000405 */
[----:B0-----:R-:W4:Y:S04]  /*264f0*/  LDL.LU R19, [R1+0x169c] ;  /* 0x00169c0001137983 */ /* 0x001f280000300800 */
[----:B-1----:R-:W4:Y:S04]  /*26500*/  LDL.LU R2, [R1+0x1698] ;  /* 0x0016980001027983 */ /* 0x002f280000300800 */
[----:B------:R-:W4:Y:S04]  /*26510*/  LDL.LU R18, [R1+0x1694] ;  /* 0x0016940001127983 */ /* 0x000f280000300800 */
[----:B------:R-:W4:Y:S04]  /*26520*/  LDL.LU R24, [R1+0x1690] ;  /* 0x0016900001187983 */ /* 0x000f280000300800 */
[----:B--2---:R-:W-:Y:S04]  /*26530*/  STS.U16 [R3+UR5+0x2700], R17 ;  /* 0x0027001103007988 */ /* 0x004fe80008000405 */
[----:B------:R-:W-:Y:S04]  /*26540*/  STS.U16 [R3+UR5+0x2f00], R13 ;  /* 0x002f000d03007988 */ /* 0x000fe80008000405 */
[----:B------:R-:W-:Y:S04]  /*26550*/  STS.U16 [R3+UR5+0x3700], R12 ;  /* 0x0037000c03007988 */ /* 0x000fe80008000405 */
[----:B---3--:R-:W-:Y:S04]  /*26560*/  STS.U16 [R3+UR5+0x3f00], R11 ;  /* 0x003f000b03007988 */ /* 0x008fe80008000405 */
[----:B----4-:R-:W-:Y:S04]  /*26570*/  STS.U16 [R3+UR5+0x4700], R10 ;  /* 0x0047000a03007988 */ /* 0x010fe80008000405 */
[----:B------:R-:W-:Y:S04]  /*26580*/  STS.U16 [R3+UR5+0x4f00], R4 ;  /* 0x004f000403007988 */ /* 0x000fe80008000405 */
[----:B------:R0:W-:Y:S04]  /*26590*/  STS.U16 [R3+UR5+0x5700], R0 ;  /* 0x0057000003007988 */ /* 0x0001e80008000405 */
[----:B0-----:R-:W2:Y:S04]  /*265a0*/  LDL R0, [R1+0x1e4] ;  /* 0x0001e40001007983 */ /* 0x001ea80000100800 */
[----:B------:R0:W-:Y:S04]  /*265b0*/  STS.U16 [R3+UR5+0x5f00], R20 ;  /* 0x005f001403007988 */ /* 0x0001e80008000405 */
        /* <DEDUP_REMOVED lines=14> */
[----:B0-----:R-:W3:Y:S04]  /*266a0*/  LDL R20, [R1+0x2f0] ;  /* 0x0002f00001147983 */ /* 0x001ee80000100800 */
[----:B-1----:R-:W4:Y:S04]  /*266b0*/  LDL R2, [R1+0x2f4] ;  /* 0x0002f40001027983 */ /* 0x002f280000100800 */
[----:B------:R-:W-:Y:S04]  /*266c0*/  STS.U16 [R3+UR5+0xd700], R19 ;  /* 0x00d7001303007988 */ /* 0x000fe80008000405 */
[----:B------:R-:W-:Y:S04]  /*266d0*/  STS.U16 [R3+UR5+0xdf00], R21 ;  /* 0x00df001503007988 */ /* 0x000fe80008000405 */
[----:B------:R-:W-:Y:S04]  /*266e0*/  STS.U16 [R3+UR5+0xe700], R23 ;  /* 0x00e7001703007988 */ /* 0x000fe80008000405 */
[----:B------:R-:W-:Y:S04]  /*266f0*/  STS.U16 [R3+UR5+0xef00], R25 ;  /* 0x00ef001903007988 */ /* 0x000fe80008000405 */
[----:B------:R-:W-:Y:S04]  /*26700*/  STS.U16 [R3+UR5+0xf700], R27 ;  /* 0x00f7001b03007988 */ /* 0x000fe80008000405 */
[----:B------:R-:W-:Y:S01]  /*26710*/  STS.U16 [R3+UR5+0xff00], R29 ;  /* 0x00ff001d03007988 */ /* 0x000fe20008000405 */
[----:B------:R-:W-:Y:S06]  /*26720*/  BAR.SYNC.DEFER_BLOCKING 0x0 ;  /* 0x0000000000007b1d */ /* 0x000fec0000010000 */
[----:B--2---:R-:W0:Y:S04]  /*26730*/  LDSM.16.M88.4 R16, [R0+UR5] ;  /* 0x000000050010783b */ /* 0x004e280008000200 */
[----:B------:R-:W1:Y:S04]  /*26740*/  LDSM.16.M88.4 R12, [R0+UR5+0x2000] ;  /* 0x00200005000c783b */ /* 0x000e680008000200 */
[----:B------:R-:W2:Y:S04]  /*26750*/  LDSM.16.M88.4 R8, [R0+UR5+0x4000] ;  /* 0x004000050008783b */ /* 0x000ea80008000200 */
[----:B---3--:R-:W-:Y:S04]  /*26760*/  LDSM.16.MT88.4 R4, [R20+UR5+0x10000] ;  /* 0x010000051404783b */ /* 0x008fe80008004200 */
[----:B------:R-:W-:Y:S04]  /*26770*/  LDSM.16.MT88.4 R20, [R20+UR5+0x10400] ;  /* 0x010400051414783b */ /* 0x000fe80008004200 */
[----:B0-----:R-:W-:Y:S04]  /*26780*/  STL.64 [R1+0x30], R16 ;  /* 0x0000301001007387 */ /* 0x001fe80000100a00 */
[----:B------:R-:W-:Y:S04]  /*26790*/  STL.64 [R1+0x38], R18 ;  /* 0x0000381201007387 */ /* 0x000fe80000100a00 */
[----:B-1----:R-:W-:Y:S04]  /*267a0*/  STL.64 [R1+0x20], R12 ;  /* 0x0000200c01007387 */ /* 0x002fe80000100a00 */
[----:B------:R-:W-:Y:S01]  /*267b0*/  STL.64 [R1+0x28], R14 ;  /* 0x0000280e01007387 */ /* 0x000fe20000100a00 */
[----:B--2---:R-:W-:-:S03]  /*267c0*/  IMAD.MOV.U32 R24, RZ, RZ, R8 ;  /* 0x000000ffff187224 */ /* 0x004fc600078e0008 */
[----:B------:R-:W-:Y:S01]  /*267d0*/  STL.64 [R1+0x18], R10 ;  /* 0x0000180a01007387 */ /* 0x000fe20000100a00 */
[----:B------:R-:W-:-:S03]  /*267e0*/  IMAD.MOV.U32 R3, RZ, RZ, R9 ;  /* 0x000000ffff037224 */ /* 0x000fc600078e0009 */
[----:B------:R-:W0:Y:S04]  /*267f0*/  LDSM.16.M88.4 R8, [R0+UR5+0x8000] ;  /* 0x008000050008783b */ /* 0x000e280008000200 */
[----:B------:R-:W1:Y:S04]  /*26800*/  LDSM.16.M88.4 R12, [R0+UR5+0x6000] ;  /* 0x00600005000c783b */ /* 0x000e680008000200 */
[----:B------:R-:W-:Y:S04]  /*26810*/  LDSM.16.M88.4 R16, [R0+UR5+0xc000] ;  /* 0x00c000050010783b */ /* 0x000fe80008000200 */
[----:B0-----:R-:W-:Y:S04]  /*26820*/  STL.64 [R1+0x1650], R10 ;  /* 0x0016500a01007387 */ /* 0x001fe80000100a00 */
[----:B-1----:R-:W-:Y:S04]  /*26830*/  STL.64 [R1], R12 ;  /* 0x0000000c01007387 */ /* 0x002fe80000100a00 */
[----:B------:R-:W-:Y:S04]  /*26840*/  STL.64 [R1+0x8], R14 ;  /* 0x0000080e01007387 */ /* 0x000fe80000100a00 */
[----:B------:R-:W0:Y:S04]  /*26850*/  LDSM.16.M88.4 R12, [R0+UR5+0xa000] ;  /* 0x00a00005000c783b */ /* 0x000e280008000200 */
[----:B------:R-:W-:Y:S04]  /*26860*/  STL.64 [R1+0x1648], R8 ;  /* 0x0016480801007387 */ /* 0x000fe80000100a00 */
[----:B------:R-:W1:Y:S04]  /*26870*/  LDSM.16.M88.4 R8, [R0+UR5+0xe000] ;  /* 0x00e000050008783b */ /* 0x000e680008000200 */
[----:B0-----:R-:W-:Y:S04]  /*26880*/  STL [R1+0x15d8], R14 ;  /* 0x0015d80e01007387 */ /* 0x001fe80000100800 */
[----:B------:R-:W-:Y:S04]  /*26890*/  STL [R1+0x15d4], R15 ;  /* 0x0015d40f01007387 */ /* 0x000fe80000100800 */
[----:B------:R-:W-:Y:S04]  /*268a0*/  STL [R1+0x12f0], R0 ;  /* 0x0012f00001007387 */ /* 0x000fe80000100800 */
[----:B------:R-:W-:Y:S04]  /*268b0*/  STL.64 [R1+0xa0], R16 ;  /* 0x0000a01001007387 */ /* 0x000fe80000100a00 */
[----:B------:R-:W-:Y:S04]  /*268c0*/  STL.64 [R1+0xa8], R18 ;  /* 0x0000a81201007387 */ /* 0x000fe80000100a00 */
[----:B----4-:R-:W0:Y:S04]  /*268d0*/  LDSM.16.MT88.4 R16, [R2+UR5+0x10000] ;  /* 0x010000050210783b */ /* 0x010e280008004200 */
[----:B-1----:R-:W-:Y:S04]  /*268e0*/  STL.64 [R1+0xb0], R8 ;  /* 0x0000b00801007387 */ /* 0x002fe80000100a00 */
[----:B------:R-:W-:Y:S04]  /*268f0*/  STL.64 [R1+0xb8], R10 ;  /* 0x0000b80a01007387 */ /* 0x000fe80000100a00 */
[----:B0-----:R-:W-:Y:S04]  /*26900*/  STL [R1+0x1618], R19 ;  /* 0x0016181301007387 */ /* 0x001fe80000100800 */
[----:B------:R-:W-:Y:S04]  /*26910*/  STL [R1+0x1660], R18 ;  /* 0x0016601201007387 */ /* 0x000fe80000100800 */
[----:B------:R0:W-:Y:S04]  /*26920*/  STL.64 [R1+0x1658], R16 ;  /* 0x0016581001007387 */ /* 0x0001e80000100a00 */
[----:B0-----:R-:W2:Y:S04]  /*26930*/  LDL.LU.64 R16, [R1+0x30] ;  /* 0x0000300001107983 */ /* 0x001ea80000300a00 */
[----:B------:R-:W3:Y:S04]  /*26940*/  LDL.LU.64 R8, [R1] ;  /* 0x0000000001087983 */ /* 0x000ee80000300a00 */
[----:B---3--:R0:W-:Y:S04]  /*26950*/  STL.64 [R1+0x1668], R8 ;  /* 0x0016680801007387 */ /* 0x0081e80000100a00 */
[----:B0-----:R-:W3:Y:S04]  /*26960*/  LDL.LU.64 R8, [R1+0x2e0] ;  /* 0x0002e00001087983 */ /* 0x001ee80000300a00 */
[----:B------:R-:W3:Y:S04]  /*26970*/  LDL.LU.64 R10, [R1+0x2e8] ;  /* 0x0002e800010a7983 */ /* 0x000ee80000300a00 */
[----:B------:R0:W-:Y:S02]  /*26980*/  STL [R1+0x1594], R20 ;  /* 0x0015941401007387 */ /* 0x0001e40000100800 */
[----:B0-----:R-:W-:-:S02]  /*26990*/  IMAD.MOV.U32 R20, RZ, RZ, R24 ;  /* 0x000000ffff147224 */ /* 0x001fc400078e0018 */
[----:B------:R-:W0:Y:S04]  /*269a0*/  LDSM.16.MT88.4 R24, [R2+UR5+0x10400] ;  /* 0x010400050218783b */ /* 0x000e280008004200 */
[----:B------:R-:W-:Y:S04]  /*269b0*/  STL [R1+0x1590], R21 ;  /* 0x0015901501007387 */ /* 0x000fe80000100800 */
[----:B------:R-:W-:Y:S04]  /*269c0*/  STL [R1+0x158c], R22 ;  /* 0x00158c1601007387 */ /* 0x000fe80000100800 */
[----:B------:R-:W-:Y:S04]  /*269d0*/  STL [R1+0x1588], R23 ;  /* 0x0015881701007387 */ /* 0x000fe80000100800 */
[----:B0-----:R-:W-:Y:S04]  /*269e0*/  STL.64 [R1+0x1500], R26 ;  /* 0x0015001a01007387 */ /* 0x001fe80000100a00 */
[----:B------:R0:W-:Y:S04]  /*269f0*/  STL.64 [R1+0x14f8], R24 ;  /* 0x0014f81801007387 */ /* 0x0001e80000100a00 */
[----:B0-----:R-:W4:Y:S04]  /*26a00*/  LDL.LU.64 R24, [R1+0xb0] ;  /* 0x0000b00001187983 */ /* 0x001f280000300a00 */
[----:B------:R-:W3:Y:S01]  /*26a10*/  LDL.LU.64 R26, [R1+0xb8] ;  /* 0x0000b800011a7983 */ /* 0x000ee20000300a00 */
[----:B--2---:R-:W-:-:S03]  /*26a20*/  IMAD.MOV.U32 R23, RZ, RZ, R16 ;  /* 0x000000ffff177224 */ /* 0x004fc600078e0010 */
[----:B---3--:R-:W-:Y:S04]  /*26a30*/  STL.64 [R1+0x1628], R26 ;  /* 0x0016281a01007387 */ /* 0x008fe80000100a00 */
[----:B----4-:R0:W-:Y:S04]  /*26a40*/  STL.64 [R1+0x1620], R24 ;  /* 0x0016201801007387 */ /* 0x0101e80000100a00 */
[----:B0-----:R-:W2:Y:S01]  /*26a50*/  LDL.64 R24, [R1+0xa0] ;  /* 0x0000a00001187983 */ /* 0x001ea20000100a00 */
[----:B------:R-:W-:Y:S01]  /*26a60*/  HMMA.16816.F32 R8, R4, R16, R8 ;  /* 0x000000100408723c */ /* 0x000fe20000001808 */
[----:B------:R-:W-:-:S02]  /*26a70*/  IMAD.MOV.U32 R22, RZ, RZ, R17 ;  /* 0x000000ffff167224 */ /* 0x000fc400078e0011 */
[----:B------:R-:W-:-:S15]  /*26a80*/  IMAD.MOV.U32 R21, RZ, RZ, R3 ;  /* 0x000000ffff157224 */ /* 0x000fde00078e0003 */
[----:B------:R-:W-:Y:S01]  /*26a90*/  NOP ;  /* 0x0000000000007918 */ /* 0x000fe20000000000 */
[----:B------:R-:W-:Y:S02]  /*26aa0*/  IMAD.MOV.U32 R14, RZ, RZ, R8 ;  /* 0x000000ffff0e7224 */ /* 0x000fe400078e0008 */
[----:B------:R-:W-:Y:S01]  /*26ab0*/  IMAD.MOV.U32 R15, RZ, RZ, R9 ;  /* 0x000000ffff0f7224 */ /* 0x000fe200078e0009 */
[----:B--2---:R-:W-:Y:S04]  /*26ac0*/  STL.64 [R1+0x1630], R24 ;  /* 0x0016301801007387 */ /* 0x004fe80000100a00 */
[----:B------:R-:W-:Y:S04]  /*26ad0*/  STL.64 [R1+0x128], R10 ;  /* 0x0001280a01007387 */ /* 0x000fe80000100a00 */
[----:B------:R-:W-:Y:S04]  /*26ae0*/  STL.64 [R1+0x1678], R22 ;  /* 0x0016781601007387 */ /* 0x000fe80000100a00 */
[----:B------:R0:W-:Y:S04]  /*26af0*/  STL.64 [R1+0x1670], R20 ;  /* 0x0016701401007387 */ /* 0x0001e80000100a00 */
[----:B0-----:R-:W2:Y:S04]  /*26b00*/  LDL.LU.64 R20, [R1+0x20] ;  /* 0x0000200001147983 */ /* 0x001ea80000300a00 */
[----:B------:R-:W3:Y:S04]  /*26b10*/  LDL.LU.64 R8, [R1+0x2c0] ;  /* 0x0002c00001087983 */ /* 0x000ee80000300a00 */
[----:B------:R-:W4:Y:S04]  /*26b20*/  LDL.LU.64 R10, [R1+0x2c8] ;  /* 0x0002c800010a7983 */ /* 0x000f280000300a00 */
[----:B----4-:R-:W-:Y:S04]  /*26b30*/  STL.64 [R1+0x1688], R10 ;  /* 0x0016880a01007387 */ /* 0x010fe80000100a00 */
[----:B---3--:R0:W-:Y:S04]  /*26b40*/  STL.64 [R1+0x1680], R8 ;  /* 0x0016800801007387 */ /* 0x0081e80000100a00 */
[----:B0-----:R-:W3:Y:S04]  /*26b50*/  LDL.LU.64 R8, [R1+0x2d0] ;  /* 0x0002d00001087983 */ /* 0x001ee80000300a00 */
[----:B------:R-:W3:Y:S04]  /*26b60*/  LDL.LU.64 R10, [R1+0x2d8] ;  /* 0x0002d800010a7983 */ /* 0x000ee80000300a00 */
[----:B------:R-:W4:Y:S04]  /*26b70*/  LDL.LU.64 R16, [R1+0x2b0] ;  /* 0x0002b00001107983 */ /* 0x000f280000300a00 */
[----:B------:R-:W4:Y:S04]  /*26b80*/  LDL.LU.64 R18, [R1+0x2b8] ;  /* 0x0002b80001127983 */ /* 0x000f280000300a00 */
[----:B------:R-:W4:Y:S04]  /*26b90*/  LDL.LU.64 R24, [R1+0x290] ;  /* 0x0002900001187983 */ /* 0x000f280000300a00 */
[----:B------:R-:W4:Y:S01]  /*26ba0*/  LDL.LU.64 R26, [R1+0x298] ;  /* 0x00029800011a7983 */ /* 0x000f220000300a00 */
[----:B--2---:R-:W-:-:S02]  /*26bb0*/  IMAD.MOV.U32 R2, RZ, RZ, R20 ;  /* 0x000000ffff027224 */ /* 0x004fc400078e0014 */
[----:B------:R-:W-:Y:S01]  /*26bc0*/  IMAD.MOV.U32 R0, RZ, RZ, R21 ;  /* 0x000000ffff007224 */ /* 0x000fe200078e0015 */
[C---:B---3--:R-:W-:Y:S01]  /*26bd0*/  HMMA.16816.F32 R8, R4.reuse, R20, R8 ;  /* 0x000000140408723c */ /* 0x048fe20000001808 */
[----:B----4-:R-:W-:Y:S04]  /*26be0*/  STL.64 [R1+0x1640], R26 ;  /* 0x0016401a01007387 */ /* 0x010fe80000100a00 */
[----:B------:R0:W-:Y:S04]  /*26bf0*/  STL.64 [R1+0x1638], R24 ;  /* 0x0016381801007387 */ /* 0x0001e80000100a00 */
[----:B0-----:R-:W2:Y:S04]  /*26c00*/  LDL.LU.64 R24, [R1+0x2a0] ;  /* 0x0002a00001187983 */ /* 0x001ea80000300a00 */
[----:B------:R-:W2:Y:S04]  /*26c10*/  LDL.LU.64 R26, [R1+0x2a8] ;  /* 0x0002a800011a7983 */ /* 0x000ea80000300a00 */
[----:B------:R-:W-:Y:S04]  /*26c20*/  STL [R1+0x15e0], R14 ;  /* 0x0015e00e01007387 */ /* 0x000fe80000100800 */
[----:B------:R-:W-:Y:S04]  /*26c30*/  STL [R1+0x15dc], R15 ;  /* 0x0015dc0f01007387 */ /* 0x000fe80000100800 */
[----:B------:R-:W-:Y:S04]  /*26c40*/  STL.64 [R1+0x110], R8 ;  /* 0x0001100801007387 */ /* 0x000fe80000100a00 */
[----:B------:R0:W-:Y:S04]  /*26c50*/  STL.64 [R1+0x118], R10 ;  /* 0x0001180a01007387 */ /* 0x0001e80000100a00 */
[----:B0-----:R-:W3:Y:S04]  /*26c60*/  LDL.LU.64 R10, [R1+0x1688] ;  /* 0x00168800010a7983 */ /* 0x001ee80000300a00 */
[----:B------:R-:W3:Y:S04]  /*26c70*/  LDL.LU.64 R8, [R1+0x1680] ;  /* 0x0016800001087983 */ /* 0x000ee80000300a00 */
[----:B------:R-:W4:Y:S04]  /*26c80*/  LDL.LU.64 R22, [R1+0x1678] ;  /* 0x0016780001167983 */ /* 0x000f280000300a00 */
[----:B------:R-:W3:Y:S02]  /*26c90*/  LDL.LU.64 R20, [R1+0x1670] ;  /* 0x0016700001147983 */ /* 0x000ee40000300a00 */
[----:B---3--:R-:W-:-:S15]  /*26ca0*/  HMMA.16816.F32 R8, R4, R20, R8 ;  /* 0x000000140408723c */ /* 0x008fde0000001808 */
[----:B------:R-:W-:-:S04]  /*26cb0*/  NOP ;  /* 0x0000000000007918 */ /* 0x000fc80000000000 */
[----:B------:R0:W-:Y:S04]  /*26cc0*/  STL [R1+0x104], R9 ;  /* 0x0001040901007387 */ /* 0x0001e80000100800 */
[----:B------:R-:W-:Y:S01]  /*26cd0*/  STL.64 [R1+0x108], R10 ;  /* 0x0001080a01007387 */ /* 0x000fe20000100a00 */
[----:B------:R-:W-:-:S03]  /*26ce0*/  IMAD.MOV.U32 R15, RZ, RZ, R8 ;  /* 0x000000ffff0f7224 */ /* 0x000fc600078e0008 */
[----:B0-----:R-:W3:Y:S04]  /*26cf0*/  LDL.LU.64 R8, [R1+0x1668] ;  /* 0x0016680001087983 */ /* 0x001ee80000300a00 */
[----:B------:R-:W-:Y:S01]  /*26d00*/  STL.64 [R1+0x1608], R20 ;  /* 0x0016081401007387 */ /* 0x000fe20000100a00 */
[----:B---3--:R-:W-:Y:S01]  /*26d10*/  HMMA.16816.F32 R16, R4, R8, R16 ;  /* 0x000000080410723c */ /* 0x008fe20000001810 */
[----:B------:R-:W-:-:S15]  /*26d20*/  IMAD.MOV.U32 R29, RZ, RZ, R9 ;  /* 0x000000ffff1d7224 */ /* 0x000fde00078e0009 */
[----:B------:R-:W-:-:S03]  /*26d30*/  NOP ;  /* 0x0000000000007918 */ /* 0x000fc60000000000 */
[----:B------:R-:W-:Y:S04]  /*26d40*/  STL.64 [R1+0xf0], R16 ;  /* 0x0000f01001007387 */ /* 0x000fe80000100a00 */
[----:B------:R0:W-:Y:S04]  /*26d50*/  STL.64 [R1+0xf8], R18 ;  /* 0x0000f81201007387 */ /* 0x0001e80000100a00 */
[----:B0-----:R-:W3:Y:S04]  /*26d60*/  LDL.LU R18, [R1+0x1660] ;  /* 0x0016600001127983 */ /* 0x001ee80000300800 */
[----:B------:R-:W3:Y:S01]  /*26d70*/  LDL.LU.64 R16, [R1+0x1658] ;  /* 0x0016580001107983 */ /* 0x000ee20000300a00 */
[----:B------:R-:W-:-:S03]  /*26d80*/  IMAD.MOV.U32 R19, RZ, RZ, R8 ;  /* 0x000000ffff137224 */ /* 0x000fc600078e0008 */
[----:B------:R-:W2:Y:S04]  /*26d90*/  LDL.LU.64 R10, [R1+0x1650] ;  /* 0x00165000010a7983 */ /* 0x000ea80000300a00 */
[----:B------:R-:W2:Y:S02]  /*26da0*/  LDL.LU.64 R8, [R1+0x1648] ;  /* 0x0016480001087983 */ /* 0x000ea40000300a00 */
[----:B--2---:R-:W-:-:S15]  /*26db0*/  HMMA.16816.F32 R24, R4, R8, R24 ;  /* 0x000000080418723c */ /* 0x004fde0000001818 */
[----:B------:R-:W-:-:S04]  /*26dc0*/  NOP ;  /* 0x0000000000007918 */ /* 0x000fc80000000000 */
[----:B------:R-:W-:Y:S04]  /*26dd0*/  STL.64 [R1+0xe0], R24 ;  /* 0x0000e01801007387 */ /* 0x000fe80000100a00 */
[----:B------:R0:W-:Y:S04]  /*26de0*/  STL.64 [R1+0xe8], R26 ;  /* 0x0000e81a01007387 */ /* 0x0001e80000100a00 */
[----:B0-----:R-:W2:Y:S04]  /*26df0*/  LDL.LU.64 R26, [R1+0x1640] ;  /* 0x00164000011a7983 */ /* 0x001ea80000300a00 */
[----:B------:R-:W2:Y:S04]  /*26e00*/  LDL.LU.64 R24, [R1+0x1638] ;  /* 0x0016380001187983 */ /* 0x000ea80000300a00 */
[----:B------:R-:W-:Y:S04]  /*26e10*/  STL.64 [R1+0x1600], R10 ;  /* 0x0016000a01007387 */ /* 0x000fe80000100a00 */
[----:B------:R0:W-:Y:S04]  /*26e20*/  STL.64 [R1+0x15f8], R8 ;  /* 0x0015f80801007387 */ /* 0x0001e80000100a00 */
[----:B0-----:R-:W3:Y:S04]  /*26e30*/  LDL.LU.64 R8, [R1+0x280] ;  /* 0x0002800001087983 */ /* 0x001ee80000300a00 */
[----:B------:R-:W3:Y:S01]  /*26e40*/  LDL.LU.64 R10, [R1+0x288] ;  /* 0x00028800010a7983 */ /* 0x000ee20000300a00 */
[----:B--2---:R-:W-:-:S15]  /*26e50*/  HMMA.16816.F32 R24, R4, R12, R24 ;  /* 0x0000000c0418723c */ /* 0x004fde0000001818 */
[----:B------:R-:W-:-:S04]  /*26e60*/  NOP ;  /* 0x0000000000007918 */ /* 0x000fc80000000000 */
[----:B------:R0:W-:Y:S04]  /*26e70*/  STL.64 [R1+0xd0], R24 ;  /* 0x0000d01801007387 */ /* 0x0001e80000100a00 */
[----:B------:R1:W-:Y:S04]  /*26e80*/  STL.64 [R1+0xd8], R26 ;  /* 0x0000d81a01007387 */ /* 0x0003e80000100a00 */
[----:B0-----:R-:W3:Y:S04]  /*26e90*/  LDL.LU.64 R24, [R1+0x1630] ;  /* 0x0016300001187983 */ /* 0x001ee80000300a00 */
[----:B-1----:R-:W2:Y:S01]  /*26ea0*/  LDL.LU.64 R26, [R1+0x1628] ;  /* 0x00162800011a7983 */ /* 0x002ea20000300a00 */
[----:B------:R-:W-:-:S02]  /*26eb0*/  IMAD.MOV.U32 R20, RZ, RZ, R2 ;  /* 0x000000ffff147224 */ /* 0x000fc400078e0002 */
[----:B------:R-:W-:Y:S01]  /*26ec0*/  IMAD.MOV.U32 R21, RZ, RZ, R0 ;  /* 0x000000ffff157224 */ /* 0x000fe200078e0000 */
[----:B---3--:R-:W-:Y:S01]  /*26ed0*/  HMMA.16816.F32 R8, R4, R24, R8 ;  /* 0x000000180408723c */ /* 0x008fe20000001808 */
[----:B------:R-:W-:Y:S02]  /*26ee0*/  IMAD.MOV.U32 R14, RZ, RZ, R25 ;  /* 0x000000ffff0e7224 */ /* 0x000fe400078e0019 */
[----:B------:R-:W3:-:S15]  /*26ef0*/  LDL.LU.64 R24, [R1+0x1620] ;  /* 0x0016200001187983 */ /* 0x000ede0000300a00 */
[----:B------:R-:W-:Y:S01]  /*26f00*/  NOP ;  /* 0x0000000000007918 */ /* 0x000fe20000000000 */
[----:B------:R-:W-:Y:S02]  /*26f10*/  IMAD.MOV.U32 R28, RZ, RZ, R8 ;  /* 0x000000ffff1c7224 */ /* 0x000fe400078e0008 */
[----:B------:R-:W-:Y:S02]  /*26f20*/  IMAD.MOV.U32 R3, RZ, RZ, R9 ;  /* 0x000000ffff037224 */ /* 0x000fe400078e0009 */
[----:B------:R-:W-:Y:S02]  /*26f30*/  IMAD.MOV.U32 R8, RZ, RZ, R19 ;  /* 0x000000ffff087224 */ /* 0x000fe400078e0013 */
[----:B------:R-:W-:Y:S01]  /*26f40*/  IMAD.MOV.U32 R9, RZ, RZ, R29 ;  /* 0x000000ffff097224 */ /* 0x000fe200078e001d */
[----:B------:R-:W2:Y:S01]  /*26f50*/  LDL.LU R19, [R1+0x1618] ;  /* 0x0016180001137983 */ /* 0x000ea20000300800 */
[----:B------:R-:W-:Y:S02]  /*26f60*/  IMAD.MOV.U32 R2, RZ, RZ, R10 ;  /* 0x000000ffff027224 */ /* 0x000fe400078e000a */
[----:B------:R-:W-:Y:S01]  /*26f70*/  IMAD.MOV.U32 R0, RZ, RZ, R11 ;  /* 0x000000ffff007224 */ /* 0x000fe200078e000b */
[----:B------:R0:W-:Y:S04]  /*26f80*/  STL.64 [R1+0x1610], R8 ;  /* 0x0016100801007387 */ /* 0x0001e80000100a00 */
[----:B0-----:R-:W3:Y:S04]  /*26f90*/  LDL.LU.64 R8, [R1+0x270] ;  /* 0x0002700001087983 */ /* 0x001ee80000300a00 */
[----:B------:R-:W3:Y:S04]  /*26fa0*/  LDL.LU.64 R10, [R1+0x278] ;  /* 0x00027800010a7983 */ /* 0x000ee80000300a00 */
[----:B------:R-:W-:Y:S04]  /*26fb0*/  STL.64 [R1+0x15f0], R14 ;  /* 0x0015f00e01007387 */ /* 0x000fe80000100a00 */
[----:B------:R-:W-:Y:S04]  /*26fc0*/  STL.64 [R1+0x15e8], R12 ;  /* 0x0015e80c01007387 */ /* 0x000fe80000100a00 */
[----:B------:R-:W-:Y:S04]  /*26fd0*/  STL [R1+0x1564], R0 ;  /* 0x0015640001007387 */ /* 0x000fe80000100800 */
[----:B------:R-:W-:Y:S04]  /*26fe0*/  STL [R1+0x1560], R2 ;  /* 0x0015600201007387 */ /* 0x000fe80000100800 */
[----:B------:R-:W-:Y:S04]  /*26ff0*/  STL [R1+0x155c], R3 ;  /* 0x00155c0301007387 */ /* 0x000fe80000100800 */
[----:B------:R-:W-:Y:S01]  /*27000*/  STL [R1+0x1558], R28 ;  /* 0x0015581c01007387 */ /* 0x000fe20000100800 */
[----:B---3--:R-:W-:-:S15]  /*27010*/  HMMA.16816.F32 R4, R4, R24, R8 ;  /* 0x000000180404723c */ /* 0x008fde0000001808 */
[----:B------:R-:W-:-:S04]  /*27020*/  NOP ;  /* 0x0000000000007918 */ /* 0x000fc80000000000 */
[----:B------:R0:W-:Y:S04]  /*27030*/  STL.64 [R1+0x90], R4 ;  /* 0x0000900401007387 */ /* 0x0001e80000100a00 */
[----:B------:R1:W-:Y:S04]  /*27040*/  STL [R1+0x98], R6 ;  /* 0x0000980601007387 */ /* 0x0003e80000100800 */
[----:B------:R-:W3:Y:S04]  /*27050*/  LDL.LU.64 R8, [R1+0x250] ;  /* 0x0002500001087983 */ /* 0x000ee80000300a00 */
[----:B------:R-:W3:Y:S01]  /*27060*/  LDL.LU.64 R10, [R1+0x258] ;  /* 0x00025800010a7983 */ /* 0x000ee20000300a00 */
[----:B------:R-:W-:-:S03]  /*27070*/  IMAD.MOV.U32 R29, RZ, RZ, R7 ;  /* 0x000000ffff1d7224 */ /* 0x000fc600078e0007 */
[----:B0-----:R-:W3:Y:S04]  /*27080*/  LDL.LU.64 R4, [R1+0x240] ;  /* 0x0002400001047983 */ /* 0x001ee80000300a00 */
[----:B-1----:R-:W3:Y:S04]  /*27090*/  LDL.LU.64 R6, [R1+0x248] ;  /* 0x0002480001067983 */ /* 0x002ee80000300a00 */
[----:B--2---:R-:W-:Y:S04]  /*270a0*/  STL.64 [R1+0x15b8], R26 ;  /* 0x0015b81a01007387 */ /* 0x004fe80000100a00 */
[----:B------:R0:W-:Y:S04]  /*270b0*/  STL.64 [R1+0x15b0], R24 ;  /* 0x0015b01801007387 */ /* 0x0001e80000100a00 */
[----:B0-----:R-:W2:Y:S04]  /*270c0*/  LDL.LU.64 R24, [R1+0x260] ;  /* 0x0002600001187983 */ /* 0x001ea80000300a00 */
[----:B------:R-:W2:Y:S01]  /*270d0*/  LDL.LU.64 R26, [R1+0x268] ;  /* 0x00026800011a7983 */ /* 0x000ea20000300a00 */
[----:B----4-:R-:W-:-:S02]  /*270e0*/  IMAD.MOV.U32 R12, RZ, RZ, R23 ;  /* 0x000000ffff0c7224 */ /* 0x010fc400078e0017 */
[----:B------:R-:W-:Y:S01]  /*270f0*/  IMAD.MOV.U32 R13, RZ, RZ, R22 ;  /* 0x000000ffff0d7224 */ /* 0x000fe200078e0016 */
[----:B------:R-:W-:Y:S01]  /*27100*/  STL [R1+0x1568], R29 ;  /* 0x0015681d01007387 */ /* 0x000fe20000100800 */
[C---:B---3--:R-:W-:Y:S08]  /*27110*/  HMMA.16816.F32 R20, R16.reuse, R20, R8 ;  /* 0x000000141014723c */ /* 0x048ff00000001808 */
[----:B--2---:R-:W-:Y:S01]  /*27120*/  HMMA.16816.F32 R12, R16, R12, R24 ;  /* 0x0000000c100c723c */ /* 0x004fe20000001818 */
[----:B------:R-:W2:Y:S04]  /*27130*/  LDL.LU.64 R24, [R1+0x230] ;  /* 0x0002300001187983 */ /* 0x000ea80000300a00 */
[----:B------:R-:W2:-:S14]  /*27140*/  LDL.LU.64 R26, [R1+0x238] ;  /* 0x00023800011a7983 */ /* 0x000e9c0000300a00 */
[----:B------:R-:W-:Y:S02]  /*27150*/  IMAD.MOV.U32 R28, RZ, RZ, R15 ;  /* 0x000000ffff1c7224 */ /* 0x000fe400078e000f */
[----:B------:R-:W-:Y:S02]  /*27160*/  IMAD.MOV.U32 R3, RZ, RZ, R14 ;  /* 0x000000ffff037224 */ /* 0x000fe400078e000e */
[----:B------:R-:W-:Y:S02]  /*27170*/  IMAD.MOV.U32 R0, RZ, RZ, R12 ;  /* 0x000000ffff007224 */ /* 0x000fe400078e000c */
[----:B------:R-:W-:Y:S02]  /*27180*/  IMAD.MOV.U32 R2, RZ, RZ, R13 ;  /* 0x000000ffff027224 */ /* 0x000fe400078e000d */
[----:B------:R-:W3:Y:S04]  /*27190*/  LDL.LU.64 R12, [R1+0x220] ;  /* 0x00022000010c7983 */ /* 0x000ee80000300a00 */
[----:B------:R-:W3:Y:S04]  /*271a0*/  LDL.LU.64 R14, [R1+0x228] ;  /* 0x00022800010e7983 */ /* 0x000ee80000300a00 */
[----:B------:R-:W-:Y:S04]  /*271b0*/  STL [R1+0x159c], R28 ;  /* 0x00159c1c01007387 */ /* 0x000fe80000100800 */
[----:B------:R-:W-:Y:S04]  /*271c0*/  STL [R1+0x1598], R3 ;  /* 0x0015980301007387 */ /* 0x000fe80000100800 */
[----:B------:R-:W-:Y:S04]  /*271d0*/  STL [R1+0x1584], R2 ;  /* 0x0015840201007387 */ /* 0x000fe80000100800 */
[----:B------:R-:W-:Y:S04]  /*271e0*/  STL [R1+0x1580], R0 ;  /* 0x0015800001007387 */ /* 0x000fe80000100800 */
[----:B------:R-:W2:Y:S04]  /*271f0*/  LDL.LU.64 R8, [R1+0x1610] ;  /* 0x0016100001087983 */ /* 0x000ea80000300a00 */
[----:B------:R0:W-:Y:S04]  /*27200*/  STL.64 [R1+0x70], R20 ;  /* 0x0000701401007387 */ /* 0x0001e80000100a00 */
[----:B------:R-:W-:Y:S04]  /*27210*/  STL [R1+0x78], R22 ;  /* 0x0000781601007387 */ /* 0x000fe80000100800 */
[----:B0-----:R-:W4:Y:S01]  /*27220*/  LDL.LU.64 R20, [R1+0x1608] ;  /* 0x0016080001147983 */ /* 0x001f220000300a00 */
[----:B------:R-:W-:-:S05]  /*27230*/  IMAD.MOV.U32 R29, RZ, RZ, R23 ;  /* 0x000000ffff1d7224 */ /* 0x000fca00078e0017 */
[----:B------:R0:W-:Y:S01]  /*27240*/  STL [R1+0x15d0], R29 ;  /* 0x0015d01d01007387 */ /* 0x0001e20000100800 */
[C---:B--2---:R-:W-:Y:S08]  /*27250*/  HMMA.16816.F32 R8, R16.reuse, R8, R24 ;  /* 0x000000081008723c */ /* 0x044ff00000001818 */
[----:B----4-:R-:W-:Y:S11]  /*27260*/  HMMA.16816.F32 R4, R16, R20, R4 ;  /* 0x000000141004723c */ /* 0x010ff60000001804 */
[----:B------:R-:W-:-:S02]  /*27270*/  IMAD.MOV.U32 R27, RZ, RZ, R10 ;  /* 0x000000ffff1b7224 */ /* 0x000fc400078e000a */
[----:B------:R-:W-:Y:S02]  /*27280*/  IMAD.MOV.U32 R26, RZ, RZ, R11 ;  /* 0x000000ffff1a7224 */ /* 0x000fe400078e000b */
[----:B0-----:R-:W-:-:S04]  /*27290*/  IMAD.MOV.U32 R29, RZ, RZ, R9 ;  /* 0x000000ffff1d7224 */ /* 0x001fc800078e0009 */
[----:B------:R-:W-:Y:S02]  /*272a0*/  IMAD.MOV.U32 R22, RZ, RZ, R4 ;  /* 0x000000ffff167224 */ /* 0x000fe400078e0004 */
[----:B------:R-:W-:Y:S02]  /*272b0*/  IMAD.MOV.U32 R23, RZ, RZ, R5 ;  /* 0x000000ffff177224 */ /* 0x000fe400078e0005 */
[----:B------:R-:W-:Y:S02]  /*272c0*/  IMAD.MOV.U32 R2, RZ, RZ, R6 ;  /* 0x000000ffff027224 */ /* 0x000fe400078e0006 */
[----:B------:R-:W-:Y:S01]  /*272d0*/  IMAD.MOV.U32 R0, RZ, RZ, R7 ;  /* 0x000000ffff007224 */ /* 0x000fe200078e0007 */
[----:B------:R-:W2:Y:S04]  /*272e0*/  LDL.LU.64 R4, [R1+0x210] ;  /* 0x0002100001047983 */ /* 0x000ea80000300a00 */
[----:B------:R-:W2:Y:S04]  /*272f0*/  LDL.LU.64 R6, [R1+0x218] ;  /* 0x0002180001067983 */ /* 0x000ea80000300a00 */
[----:B------:R0:W-:Y:S04]  /*27300*/  STL [R1+0x50], R8 ;  /* 0x0000500801007387 */ /* 0x0001e80000100800 */
[----:B------:R-:W4:Y:S04]  /*27310*/  LDL.LU.64 R10, [R1+0x1600] ;  /* 0x00160000010a7983 */ /* 0x000f280000300a00 */
[----:B0-----:R-:W3:Y:S02]  /*27320*/  LDL.LU.64 R8, [R1+0x15f8] ;  /* 0x0015f80001087983 */ /* 0x001ee40000300a00 */
[----:B---3--:R-:W-:-:S15]  /*27330*/  HMMA.16816.F32 R12, R16, R8, R12 ;  /* 0x00000008100c723c */ /* 0x008fde000000180c */
[----:B------:R-:W-:-:S04]  /*27340*/  NOP ;  /* 0x0000000000007918 */ /* 0x000fc80000000000 */
[----:B------:R-:W-:Y:S02]  /*27350*/  IMAD.MOV.U32 R20, RZ, RZ, R14 ;  /* 0x000000ffff147224 */ /* 0x000fe400078e000e */
[----:B------:R-:W-:Y:S02]  /*27360*/  IMAD.MOV.U32 R21, RZ, RZ, R15 ;  /* 0x000000ffff157224 */ /* 0x000fe400078e000f */
[----:B------:R-:W3:Y:S01]  /*27370*/  LDL.LU.64 R14, [R1+0x15f0] ;  /* 0x0015f000010e7983 */ /* 0x000ee20000300a00 */
[----:B------:R-:W-:Y:S02]  /*27380*/  IMAD.MOV.U32 R28, RZ, RZ, R12 ;  /* 0x000000ffff1c7224 */ /* 0x000fe400078e000c */
[----:B------:R-:W-:Y:S02]  /*27390*/  IMAD.MOV.U32 R3, RZ, RZ, R13 ;  /* 0x000000ffff037224 */ /* 0x000fe400078e000d */
[----:B------:R-:W2:Y:S04]  /*273a0*/  LDL.LU.64 R12, [R1+0x15e8] ;  /* 0x0015e800010c7983 */ /* 0x000ea80000300a00 */
[----:B------:R-:W2:Y:S01]  /*273b0*/  LDL.LU R24, [R1+0xa0] ;  /* 0x0000a00001187983 */ /* 0x000ea20000300800 */
[----:B---3--:R-:W-:-:S03]  /*273c0*/  IMAD.MOV.U32 R25, RZ, RZ, R14 ;  /* 0x000000ffff197224 */ /* 0x008fc600078e000e */
[----:B------:R-:W3:Y:S04]  /*273d0*/  LDL.LU R14, [R1+0x15e0] ;  /* 0x0015e000010e7983 */ /* 0x000ee80000300800 */
[----:B------:R-:W-:Y:S04]  /*273e0*/  STL.64 [R1+0x15a8], R22 ;  /* 0x0015a81601007387 */ /* 0x000fe80000100a00 */
[----:B------:R-:W-:Y:S04]  /*273f0*/  STL.64 [R1+0x15a0], R20 ;  /* 0x0015a01401007387 */ /* 0x000fe80000100a00 */
[----:B----4-:R0:W-:Y:S01]  /*27400*/  STL.64 [R1+0x1540], R10 ;  /* 0x0015400a01007387 */ /* 0x0101e20000100a00 */
[----:B------:R-:W-:-:S03]  /*27410*/  IMAD.MOV.U32 R8, RZ, RZ, R15 ;  /* 0x000000ffff087224 */ /* 0x000fc600078e000f */
[----:B------:R-:W4:Y:S04]  /*27420*/  LDL.LU R15, [R1+0x15dc] ;  /* 0x0015dc00010f7983 */ /* 0x000f280000300800 */
[----:B------:R-:W2:Y:S04]  /*27430*/  LDL.LU R9, [R1+0x104] ;  /* 0x0001040001097983 */ /* 0x000ea80000300800 */
[----:B0-----:R-:W2:Y:S04]  /*27440*/  LDL.LU R10, [R1+0x108] ;  /* 0x00010800010a7983 */ /* 0x001ea80000300800 */
[----:B------:R-:W2:Y:S04]  /*27450*/  LDL.LU R11, [R1+0x10c] ;  /* 0x00010c00010b7983 */ /* 0x000ea80000300800 */
[----:B--2---:R-:W-:Y:S04]  /*27460*/  STL.64 [R1+0x1578], R10 ;  /* 0x0015780a01007387 */ /* 0x004fe80000100a00 */
[----:B------:R3:W-:Y:S02]  /*27470*/  STL.64 [R1+0x1570], R8 ;  /* 0x0015700801007387 */ /* 0x0007e40000100a00 */
[----:B---3--:R-:W-:-:S02]  /*27480*/  IMAD.MOV.U32 R8, RZ, RZ, R14 ;  /* 0x000000ffff087224 */ /* 0x008fc400078e000e */
[----:B----4-:R-:W-:Y:S01]  /*27490*/  IMAD.MOV.U32 R9, RZ, RZ, R15 ;  /* 0x000000ffff097224 */ /* 0x010fe200078e000f */
[----:B------:R-:W2:Y:S04]  /*274a0*/  LDL.LU R14, [R1+0x15d8] ;  /* 0x0015d800010e7983 */ /* 0x000ea80000300800 */
[----:B------:R-:W2:Y:S04]  /*274b0*/  LDL.LU R15, [R1+0x15d4] ;  /* 0x0015d400010f7983 */ /* 0x000ea80000300800 */
[----:B------:R-:W3:Y:S04]  /*274c0*/  LDL.LU R10, [R1+0x128] ;  /* 0x00012800010a7983 */ /* 0x000ee80000300800 */
[----:B------:R-:W3:Y:S01]  /*274d0*/  LDL.LU R11, [R1+0x12c] ;  /* 0x00012c00010b7983 */ /* 0x000ee20000300800 */
[----:B------:R-:W-:Y:S03]  /*274e0*/  HMMA.16816.F32 R4, R16, R12, R4 ;  /* 0x0000000c1004723c */ /* 0x000fe60000001804 */
[----:B---3--:R-:W-:Y:S04]  /*274f0*/  STL.64 [R1+0x15c8], R10 ;  /* 0x0015c80a01007387 */ /* 0x008fe80000100a00 */
[----:B------:R0:W-:Y:S04]  /*27500*/  STL.64 [R1+0x15c0], R8 ;  /* 0x0015c00801007387 */ /* 0x0001e80000100a00 */
[----:B0-----:R-:W3:Y:S04]  /*27510*/  LDL.LU.64 R8, [R1+0x200] ;  /* 0x0002000001087983 */ /* 0x001ee80000300a00 */
[----:B------:R-:W3:Y:S04]  /*27520*/  LDL.LU.64 R10, [R1+0x208] ;  /* 0x00020800010a7983 */ /* 0x000ee80000300a00 */
[----:B------:R-:W4:Y:S04]  /*27530*/  LDL.LU.64 R20, [R1+0x1f0] ;  /* 0x0001f00001147983 */ /* 0x000f280000300a00 */
[----:B------:R-:W4:Y:S04]  /*27540*/  LDL.LU.64 R22, [R1+0x1f8] ;  /* 0x0001f80001167983 */ /* 0x000f280000300a00 */
[----:B--2---:R0:W-:Y:S04]  /*27550*/  STL.64 [R1+0x1538], R14 ;  /* 0x0015380e01007387 */ /* 0x0041e80000100a00 */
[----:B------:R-:W2:Y:S04]  /*27560*/  LDL.LU R12, [R1+0x110] ;  /* 0x00011000010c7983 */ /* 0x000ea80000300800 */
[----:B------:R-:W2:Y:S04]  /*27570*/  LDL.LU R13, [R1+0x114] ;  /* 0x00011400010d7983 */ /* 0x000ea80000300800 */
[----:B0-----:R-:W2:Y:S04]  /*27580*/  LDL.LU R14, [R1+0x118] ;  /* 0x00011800010e7983 */ /* 0x001ea80000300800 */
[----:B------:R-:W2:Y:S04]  /*27590*/  LDL.LU R15, [R1+0x11c] ;  /* 0x00011c00010f7983 */ /* 0x000ea80000300800 */
[----:B------:R-:W-:Y:S04]  /*275a0*/  STL.64 [R1+0x14a0], R6 ;  /* 0x0014a00601007387 */ /* 0x000fe80000100a00 */
[----:B------:R0:W-:Y:S04]  /*275b0*/  STL.64 [R1+0x1498], R4 ;  /* 0x0014980401007387 */ /* 0x0001e80000100a00 */
[----:B0-----:R-:W2:Y:S01]  /*275c0*/  LDL.LU R4, [R1+0x50] ;  /* 0x0000500001047983 */ /* 0x001ea20000300800 */
[----:B------:R-:W-:-:S02]  /*275d0*/  IMAD.MOV.U32 R6, RZ, RZ, R27 ;  /* 0x000000ffff067224 */ /* 0x000fc400078e001b */
[----:B------:R-:W-:Y:S02]  /*275e0*/  IMAD.MOV.U32 R7, RZ, RZ, R26 ;  /* 0x000000ffff077224 */ /* 0x000fe400078e001a */
[----:B------:R-:W-:Y:S02]  /*275f0*/  IMAD.MOV.U32 R5, RZ, RZ, R29 ;  /* 0x000000ffff057224 */ /* 0x000fe400078e001d */
[----:B------:R-:W4:Y:S04]  /*27600*/  LDL.LU R29, [R1+0x15d0] ;  /* 0x0015d000011d7983 */ /* 0x000f280000300800 */
[----:B------:R0:W-:Y:S01]  /*27610*/  STL.64 [R1+0x14b0], R6 ;  /* 0x0014b00601007387 */ /* 0x0001e20000100a00 */
[C---:B---3--:R-:W-:Y:S03]  /*27620*/  HMMA.16816.F32 R24, R16.reuse, R24, R8 ;  /* 0x000000181018723c */ /* 0x048fe60000001808 */
[----:B--2---:R-:W-:Y:S04]  /*27630*/  STL.64 [R1+0x14a8], R4 ;  /* 0x0014a80401007387 */ /* 0x004fe80000100a00 */
[----:B0-----:R-:W2:Y:S04]  /*27640*/  LDL.LU R6, [R1+0x18] ;  /* 0x0000180001067983 */ /* 0x001ea80000300800 */
[----:B------:R-:W2:Y:S04]  /*27650*/  LDL.LU R7, [R1+0x1c] ;  /* 0x00001c0001077983 */ /* 0x000ea80000300800 */
[----:B------:R-:W3:Y:S04]  /*27660*/  LDL.LU.64 R10, [R1+0x15c8] ;  /* 0x0015c800010a7983 */ /* 0x000ee80000300a00 */
[----:B------:R-:W3:Y:S04]  /*27670*/  LDL.LU.64 R8, [R1+0x15c0] ;  /* 0x0015c00001087983 */ /* 0x000ee80000300a00 */
[----:B------:R-:W-:Y:S04]  /*27680*/  STL.64 [R1+0x140], R24 ;  /* 0x0001401801007387 */ /* 0x000fe80000100a00 */
[----:B------:R0:W-:Y:S04]  /*27690*/  STL.64 [R1+0x148], R26 ;  /* 0x0001481a01007387 */ /* 0x0001e80000100a00 */
[----:B0-----:R-:W2:Y:S04]  /*276a0*/  LDL.LU.64 R26, [R1+0x15b8] ;  /* 0x0015b800011a7983 */ /* 0x001ea80000300a00 */
[----:B------:R-:W4:Y:S02]  /*276b0*/  LDL.LU.64 R24, [R1+0x15b0] ;  /* 0x0015b00001187983 */ /* 0x000f240000300a00 */
[----:B----4-:R-:W-:Y:S02]  /*276c0*/  HMMA.16816.F32 R16, R16, R24, R20 ;  /* 0x000000181010723c */ /* 0x010fe40000001814 */
[----:B------:R-:W4:Y:S04]  /*276d0*/  LDL.LU.64 R22, [R1+0x15a8] ;  /* 0x0015a80001167983 */ /* 0x000f280000300a00 */
[----:B------:R-:W3:Y:S04]  /*276e0*/  LDL.LU.64 R20, [R1+0x15a0] ;  /* 0x0015a00001147983 */ /* 0x000ee80000300a00 */
[----:B--2---:R0:W-:Y:S04]  /*276f0*/  STL.64 [R1+0x1518], R26 ;  /* 0x0015181a01007387 */ /* 0x0041e80000100a00 */
[----:B0-----:R-:W2:Y:S05]  /*27700*/  LDL.LU.64 R26, [R1+0x38] ;  /* 0x00003800011a7983 */ /* 0x001eaa0000300a00 */
[----:B------:R0:W-:Y:S04]  /*27710*/  STL.64 [R1+0x160], R16 ;  /* 0x0001601001007387 */ /* 0x0001e80000100a00 */
[----:B------:R3:W-:Y:S01]  /*27720*/  STL.64 [R1+0x168], R18 ;  /* 0x0001681201007387 */ /* 0x0007e20000100a00 */
[----:B0-----:R-:W-:-:S02]  /*27730*/  IMAD.MOV.U32 R16, RZ, RZ, R28 ;  /* 0x000000ffff107224 */ /* 0x001fc400078e001c */
[----:B------:R-:W-:Y:S01]  /*27740*/  IMAD.MOV.U32 R17, RZ, RZ, R3 ;  /* 0x000000ffff117224 */ /* 0x000fe200078e0003 */
[----:B------:R-:W2:Y:S04]  /*27750*/  LDL.LU R28, [R1+0x159c] ;  /* 0x00159c00011c7983 */ /* 0x000ea80000300800 */
[----:B------:R-:W2:Y:S01]  /*27760*/  LDL.LU R3, [R1+0x1598] ;  /* 0x0015980001037983 */ /* 0x000ea20000300800 */
[----:B---3--:R-:W-:Y:S02]  /*27770*/  IMAD.MOV.U32 R18, RZ, RZ, R20 ;  /* 0x000000ffff127224 */ /* 0x008fe400078e0014 */
[----:B------:R-:W-:Y:S01]  /*27780*/  IMAD.MOV.U32 R19, RZ, RZ, R21 ;  /* 0x000000ffff137224 */ /* 0x000fe200078e0015 */
[----:B------:R-:W3:Y:S04]  /*27790*/  LDL.LU R20, [R1+0x1594] ;  /* 0x0015940001147983 */ /* 0x000ee80000300800 */
[----:B------:R-:W3:Y:S04]  /*277a0*/  LDL.LU R21, [R1+0x1590] ;  /* 0x0015900001157983 */ /* 0x000ee80000300800 */
[----:B------:R-:W-:Y:S04]  /*277b0*/  STL.64 [R1+0x14c0], R18 ;  /* 0x0014c01201007387 */ /* 0x000fe80000100a00 */
[----:B------:R4:W-:Y:S02]  /*277c0*/  STL.64 [R1+0x14b8], R16 ;  /* 0x0014b81001007387 */ /* 0x0009e40000100a00 */
[----:B----4-:R-:W-:-:S02]  /*277d0*/  IMAD.MOV.U32 R16, RZ, RZ, R22 ;  /* 0x000000ffff107224 */ /* 0x010fc400078e0016 */
[----:B------:R-:W-:Y:S01]  /*277e0*/  IMAD.MOV.U32 R17, RZ, RZ, R23 ;  /* 0x000000ffff117224 */ /* 0x000fe200078e0017 */
[----:B------:R-:W3:Y:S04]  /*277f0*/  LDL.LU R22, [R1+0x158c] ;  /* 0x00158c0001167983 */ /* 0x000ee80000300800 */
[----:B------:R-:W3:Y:S01]  /*27800*/  LDL.LU R23, [R1+0x1588] ;  /* 0x0015880001177983 */ /* 0x000ee20000300800 */
[----:B------:R-:W-:Y:S02]  /*27810*/  IMAD.MOV.U32 R18, RZ, RZ, R2 ;  /* 0x000000ffff127224 */ /* 0x000fe400078e0002 */
[----:B------:R-:W-:Y:S01]  /*27820*/  IMAD.MOV.U32 R19, RZ, RZ, R0 ;  /* 0x000000ffff137224 */ /* 0x000fe200078e0000 */
[----:B------:R-:W4:Y:S04]  /*27830*/  LDL.LU R2, [R1+0x1584] ;  /* 0x0015840001027983 */ /* 0x000f280000300800 */
[----:B------:R-:W4:Y:S04]  /*27840*/  LDL.LU R0, [R1+0x1580] ;  /* 0x0015800001007983 */ /* 0x000f280000300800 */
[----:B------:R0:W-:Y:S04]  /*27850*/  STL.64 [R1+0x14d0], R18 ;  /* 0x0014d01201007387 */ /* 0x0001e80000100a00 */
[----:B------:R-:W-:Y:S04]  /*27860*/  STL.64 [R1+0x14c8], R16 ;  /* 0x0014c81001007387 */ /* 0x000fe80000100a00 */
[----:B0-----:R-:W4:Y:S04]  /*27870*/  LDL.LU R18, [R1+0x28] ;  /* 0x0000280001127983 */ /* 0x001f280000300800 */
[----:B------:R-:W4:Y:S01]  /*27880*/  LDL.LU R19, [R1+0x2c] ;  /* 0x00002c0001137983 */ /* 0x000f220000300800 */
[----:B--2---:R-:W-:-:S02]  /*27890*/  IMAD.MOV.U32 R5, RZ, RZ, R26 ;  /* 0x000000ffff057224 */ /* 0x004fc400078e001a */
[----:B------:R-:W-:Y:S01]  /*278a0*/  IMAD.MOV.U32 R4, RZ, RZ, R27 ;  /* 0x000000ffff047224 */ /* 0x000fe200078e001b */
[----:B---3--:R-:W-:-:S15]  /*278b0*/  HMMA.16816.F32 R8, R20, R26, R8 ;  /* 0x0000001a1408723c */ /* 0x008fde0000001808 */
[----:B------:R-:W-:-:S04]  /*278c0*/  NOP ;  /* 0x0000000000007918 */ /* 0x000fc80000000000 */
[----:B------:R-:W-:Y:S04]  /*278d0*/  STL.64 [R1+0x1d0], R8 ;  /* 0x0001d00801007387 */ /* 0x000fe80000100a00 */
[----:B------:R0:W-:Y:S04]  /*278e0*/  STL.64 [R1+0x1d8], R10 ;  /* 0x0001d80a01007387 */ /* 0x0001e80000100a00 */
[----:B0-----:R-:W2:Y:S04]  /*278f0*/  LDL.LU.64 R10, [R1+0x1578] ;  /* 0x00157800010a7983 */ /* 0x001ea80000300a00 */
[----:B------:R-:W2:Y:S04]  /*27900*/  LDL.LU.64 R8, [R1+0x1570] ;  /* 0x0015700001087983 */ /* 0x000ea80000300a00 */
[----:B------:R-:W3:Y:S01]  /*27910*/  LDL.LU.64 R26, [R1+0xa8] ;  /* 0x0000a800011a7983 */ /* 0x000ee20000300a00 */
[C---:B----4-:R-:W-:Y:S08]  /*27920*/  HMMA.16816.F32 R12, R20.reuse, R18, R12 ;  /* 0x00000012140c723c */ /* 0x050ff0000000180c */
[----:B--2---:R-:W-:Y:S01]  /*27930*/  HMMA.16816.F32 R8, R20, R6, R8 ;  /* 0x000000061408723c */ /* 0x004fe20000001808 */
[----:B---3--:R0:W-:Y:S10]  /*27940*/  STL.64 [R1+0x1530], R26 ;  /* 0x0015301a01007387 */ /* 0x0081f40000100a00 */
[----:B------:R-:W-:Y:S04]  /*27950*/  STL.64 [R1+0x1c0], R12 ;  /* 0x0001c00c01007387 */ /* 0x000fe80000100a00 */
[----:B------:R-:W-:Y:S04]  /*27960*/  STL.64 [R1+0x1c8], R14 ;  /* 0x0001c80e01007387 */ /* 0x000fe80000100a00 */
[----:B------:R-:W-:Y:S04]  /*27970*/  STL.64 [R1+0x14e0], R18 ;  /* 0x0014e01201007387 */ /* 0x000fe80000100a00 */
[----:B------:R-:W2:Y:S04]  /*27980*/  LDL.LU R24, [R1+0xd0] ;  /* 0x0000d00001187983 */ /* 0x000ea80000300800 */
[----:B------:R1:W-:Y:S04]  /*27990*/  STL.64 [R1+0x1b0], R8 ;  /* 0x0001b00801007387 */ /* 0x0003e80000100a00 */
[----:B------:R3:W-:Y:S04]  /*279a0*/  STL.64 [R1+0x1b8], R10 ;  /* 0x0001b80a01007387 */ /* 0x0007e80000100a00 */
[----:B------:R-:W2:Y:S04]  /*279b0*/  LDL.LU R25, [R1+0xd4] ;  /* 0x0000d40001197983 */ /* 0x000ea80000300800 */
[----:B0-----:R-:W4:Y:S04]  /*279c0*/  LDL.LU R26, [R1+0xd8] ;  /* 0x0000d800011a7983 */ /* 0x001f280000300800 */
[----:B------:R-:W4:Y:S04]  /*279d0*/  LDL.LU R27, [R1+0xdc] ;  /* 0x0000dc00011b7983 */ /* 0x000f280000300800 */
[----:B-1----:R-:W2:Y:S04]  /*279e0*/  LDL.LU R8, [R1+0xf0] ;  /* 0x0000f00001087983 */ /* 0x002ea80000300800 */
[----:B------:R-:W2:Y:S04]  /*279f0*/  LDL.LU R9, [R1+0xf4] ;  /* 0x0000f40001097983 */ /* 0x000ea80000300800 */
[----:B---3--:R-:W3:Y:S04]  /*27a00*/  LDL.LU R10, [R1+0xf8] ;  /* 0x0000f800010a7983 */ /* 0x008ee80000300800 */
[----:B------:R-:W3:Y:S01]  /*27a10*/  LDL.LU R11, [R1+0xfc] ;  /* 0x0000fc00010b7983 */ /* 0x000ee20000300800 */
[----:B------:R-:W-:-:S02]  /*27a20*/  IMAD.MOV.U32 R19, RZ, RZ, R4 ;  /* 0x000000ffff137224 */ /* 0x000fc400078e0004 */
[----:B------:R-:W-:Y:S01]  /*27a30*/  IMAD.MOV.U32 R18, RZ, RZ, R5 ;  /* 0x000000ffff127224 */ /* 0x000fe200078e0005 */
[----:B----4-:R0:W-:Y:S04]  /*27a40*/  STL.64 [R1+0x1550], R26 ;  /* 0x0015501a01007387 */ /* 0x0101e80000100a00 */
[----:B--2---:R-:W-:Y:S04]  /*27a50*/  STL.64 [R1+0x1548], R24 ;  /* 0x0015481801007387 */ /* 0x004fe80000100a00 */
[----:B0-----:R-:W3:Y:S04]  /*27a60*/  LDL.LU.64 R26, [R1+0x8] ;  /* 0x00000800011a7983 */ /* 0x001ee80000300a00 */
[----:B------:R-:W2:Y:S04]  /*27a70*/  LDL.LU R12, [R1+0xe0] ;  /* 0x0000e000010c7983 */ /* 0x000ea80000300800 */
[----:B------:R-:W2:Y:S04]  /*27a80*/  LDL.LU R13, [R1+0xe4] ;  /* 0x0000e400010d7983 */ /* 0x000ea80000300800 */
[----:B------:R-:W2:Y:S04]  /*27a90*/  LDL.LU R14, [R1+0xe8] ;  /* 0x0000e800010e7983 */ /* 0x000ea80000300800 */
[----:B------:R-:W2:Y:S04]  /*27aa0*/  LDL.LU R15, [R1+0xec] ;  /* 0x0000ec00010f7983 */ /* 0x000ea80000300800 */
[----:B------:R0:W-:Y:S04]  /*27ab0*/  STL.64 [R1+0x14d8], R6 ;  /* 0x0014d80601007387 */ /* 0x0001e80000100a00 */
[----:B------:R-:W4:Y:S04]  /*27ac0*/  LDL.LU R4, [R1+0x70] ;  /* 0x0000700001047983 */ /* 0x000f280000300800 */
[----:B------:R-:W4:Y:S04]  /*27ad0*/  LDL.LU R5, [R1+0x74] ;  /* 0x0000740001057983 */ /* 0x000f280000300800 */
[----:B0-----:R-:W2:Y:S01]  /*27ae0*/  LDL.LU R6, [R1+0x78] ;  /* 0x0000780001067983 */ /* 0x001ea20000300800 */
[----:B------:R-:W-:-:S03]  /*27af0*/  IMAD.MOV.U32 R7, RZ, RZ, R29 ;  /* 0x000000ffff077224 */ /* 0x000fc600078e001d */
[----:B------:R-:W3:Y:S04]  /*27b00*/  LDL.LU R29, [R1+0x1568] ;  /* 0x00156800011d7983 */ /* 0x000ee80000300800 */
[----:B--2---:R0:W-:Y:S04]  /*27b10*/  STL.64 [R1+0x14f0], R6 ;  /* 0x0014f00601007387 */ /* 0x0041e80000100a00 */
[----:B----4-:R1:W-:Y:S01]  /*27b20*/  STL.64 [R1+0x14e8], R4 ;  /* 0x0014e80401007387 */ /* 0x0103e20000100a00 */
[----:B0-----:R-:W-:Y:S02]  /*27b30*/  IMAD.MOV.U32 R6, RZ, RZ, R3 ;  /* 0x000000ffff067224 */ /* 0x001fe400078e0003 */
[----:B-1----:R-:W-:-:S02]  /*27b40*/  IMAD.MOV.U32 R4, RZ, RZ, R0 ;  /* 0x000000ffff047224 */ /* 0x002fc400078e0000 */
[----:B------:R-:W-:Y:S01]  /*27b50*/  IMAD.MOV.U32 R7, RZ, RZ, R28 ;  /* 0x000000ffff077224 */ /* 0x000fe200078e001c */
[----:B------:R-:W2:Y:S01]  /*27b60*/  LDL.LU R0, [R1+0x1564] ;  /* 0x0015640001007983 */ /* 0x000ea20000300800 */
[----:B------:R-:W-:-:S03]  /*27b70*/  IMAD.MOV.U32 R5, RZ, RZ, R2 ;  /* 0x000000ffff057224 */ /* 0x000fc600078e0002 */
[----:B------:R-:W4:Y:S04]  /*27b80*/  LDL.LU R2, [R1+0x1560] ;  /* 0x0015600001027983 */ /* 0x000f280000300800 */
[----:B------:R-:W2:Y:S04]  /*27b90*/  LDL.LU R3, [R1+0x155c] ;  /* 0x00155c0001037983 */ /* 0x000ea80000300800 */
[----:B------:R-:W2:Y:S04]  /*27ba0*/  LDL.LU R28, [R1+0x1558] ;  /* 0x00155800011c7983 */ /* 0x000ea80000300800 */
[----:B------:R-:W-:Y:S04]  /*27bb0*/  STL.64 [R1+0x1510], R6 ;  /* 0x0015100601007387 */ /* 0x000fe80000100a00 */
[----:B------:R0:W-:Y:S04]  /*27bc0*/  STL.64 [R1+0x1508], R4 ;  /* 0x0015080401007387 */ /* 0x0001e80000100a00 */
[----:B0-----:R-:W2:Y:S04]  /*27bd0*/  LDL.LU R4, [R1+0x90] ;  /* 0x0000900001047983 */ /* 0x001ea80000300800 */
[----:B------:R-:W2:Y:S04]  /*27be0*/  LDL.LU R5, [R1+0x94] ;  /* 0x0000940001057983 */ /* 0x000ea80000300800 */
[----:B------:R-:W2:Y:S01]  /*27bf0*/  LDL.LU R6, [R1+0x98] ;  /* 0x0000980001067983 */ /* 0x000ea20000300800 */
[----:B---3--:R-:W-:Y:S01]  /*27c00*/  HMMA.16816.F32 R8, R20, R26, R8 ;  /* 0x0000001a1408723c */ /* 0x008fe20000001808 */
[----:B------:R-:W-:-:S02]  /*27c10*/  IMAD.MOV.U32 R7, RZ, RZ, R29 ;  /* 0x000000ffff077224 */ /* 0x000fc400078e001d */
[----:B------:R-:W-:-:S03]  /*27c20*/  IMAD.MOV.U32 R16, RZ, RZ, R26 ;  /* 0x000000ffff107224 */ /* 0x000fc600078e001a */
[----:B--2---:R-:W-:Y:S04]  /*27c30*/  STL.64 [R1+0x1528], R6 ;  /* 0x0015280601007387 */ /* 0x004fe80000100a00 */
[----:B------:R0:W-:Y:S02]  /*27c40*/  STL.64 [R1+0x1520], R4 ;  /* 0x0015200401007387 */ /* 0x0001e40000100a00 */
[----:B0-----:R-:W-:Y:S02]  /*27c50*/  IMAD.MOV.U32 R5, RZ, RZ, R3 ;  /* 0x000000ffff057224 */ /* 0x001fe400078e0003 */
[----:B------:R-:W-:Y:S02]  /*27c60*/  IMAD.MOV.U32 R3, RZ, RZ, R27 ;  /* 0x000000ffff037224 */ /* 0x000fe400078e001b */
[----:B----4-:R-:W-:Y:S01]  /*27c70*/  IMAD.MOV.U32 R6, RZ, RZ, R2 ;  /* 0x000000ffff067224 */ /* 0x010fe200078e0002 */
[----:B------:R-:W2:Y:S01]  /*27c80*/  LDL.LU.64 R26, [R1+0x1550] ;  /* 0x00155000011a7983 */ /* 0x000ea20000300a00 */
[----:B------:R-:W-:-:S03]  /*27c90*/  IMAD.MOV.U32 R7, RZ, RZ, R0 ;  /* 0x000000ffff077224 */ /* 0x000fc600078e0000 */
[----:B------:R-:W2:Y:S01]  /*27ca0*/  LDL.LU.64 R24, [R1+0x1548] ;  /* 0x0015480001187983 */ /* 0x000ea20000300a00 */
[----:B------:R-:W-:-:S03]  /*27cb0*/  IMAD.MOV.U32 R2, RZ, RZ, R10 ;  /* 0x000000ffff027224 */ /* 0x000fc600078e000a */
[----:B------:R-:W-:Y:S01]  /*27cc0*/  STL.64 [R1+0x1a0], R8 ;  /* 0x0001a00801007387 */ /* 0x000fe20000100a00 */
[----:B------:R-:W-:-:S03]  /*27cd0*/  IMAD.MOV.U32 R0, RZ, RZ, R11 ;  /* 0x000000ffff007224 */ /* 0x000fc600078e000b */
[----:B------:R-:W3:Y:S04]  /*27ce0*/  LDL.LU.64 R10, [R1+0x1540] ;  /* 0x00154000010a7983 */ /* 0x000ee80000300a00 */
[----:B------:R-:W-:Y:S04]  /*27cf0*/  STL [R1+0x147c], R0 ;  /* 0x00147c0001007387 */ /* 0x000fe80000100800 */
[----:B------:R-:W-:Y:S01]  /*27d00*/  STL [R1+0x1478], R2 ;  /* 0x0014780201007387 */ /* 0x000fe20000100800 */
[----:B---3--:R-:W-:-:S15]  /*27d10*/  HMMA.16816.F32 R12, R20, R10, R12 ;  /* 0x0000000a140c723c */ /* 0x008fde000000180c */
[----:B------:R-:W-:-:S04]  /*27d20*/  NOP ;  /* 0x0000000000007918 */ /* 0x000fc80000000000 */
[----:B------:R-:W-:Y:S04]  /*27d30*/  STL.64 [R1+0x190], R12 ;  /* 0x0001900c01007387 */ /* 0x000fe80000100a00 */
[----:B------:R0:W-:Y:S04]  /*27d40*/  STL.64 [R1+0x198], R14 ;  /* 0x0001980e01007387 */ /* 0x0001e80000100a00 */
[----:B0-----:R-:W2:Y:S02]  /*27d50*/  LDL.LU.64 R14, [R1+0x1538] ;  /* 0x00153800010e7983 */ /* 0x001ea40000300a00 */
[----:B--2---:R-:W-:-:S15]  /*27d60*/  HMMA.16816.F32 R24, R20, R14, R24 ;  /* 0x0000000e1418723c */ /* 0x004fde0000001818 */
[----:B------:R-:W-:-:S04]  /*27d70*/  NOP ;  /* 0x0000000000007918 */ /* 0x000fc80000000000 */
[----:B------:R-:W-:Y:S01]  /*27d80*/  IMAD.MOV.U32 R0, RZ, RZ, R26 ;  /* 0x000000ffff007224 */ /* 0x000fe200078e001a */
[----:B------:R-:W-:Y:S01]  /*27d90*/  STL.64 [R1+0x180], R24 ;  /* 0x0001801801007387 */ /* 0x000fe20000100a00 */
[----:B------:R-:W-:-:S03]  /*27da0*/  IMAD.MOV.U32 R2, RZ, RZ, R27 ;  /* 0x000000ffff027224 */ /* 0x000fc600078e001b */
[----:B------:R-:W2:Y:S01]  /*27db0*/  LDL.LU.64 R26, [R1+0x1530] ;  /* 0x00153000011a7983 */ /* 0x000ea20000300a00 */
[----:B------:R-:W-:-:S07]  /*27dc0*/  IMAD.MOV.U32 R4, RZ, RZ, R28 ;  /* 0x000000ffff047224 */ /* 0x000fce00078e001c */
[----:B--2---:R-:W-:Y:S01]  /*27dd0*/  HMMA.16816.F32 R4, R20, R26, R4 ;  /* 0x0000001a1404723c */ /* 0x004fe20000001804 */
[----:B------:R-:W-:Y:S02]  /*27de0*/  IMAD.MOV.U32 R13, RZ, RZ, R26 ;  /* 0x000000ffff0d7224 */ /* 0x000fe400078e001a */
[----:B------:R-:W-:-:S15]  /*27df0*/  IMAD.MOV.U32 R12, RZ, RZ, R27 ;  /* 0x000000ffff0c7224 */ /* 0x000fde00078e001b */
[----:B------:R-:W-:Y:S01]  /*27e00*/  NOP ;  /* 0x0000000000007918 */ /* 0x000fe20000000000 */
[----:B------:R-:W-:Y:S04]  /*27e10*/  STL.64 [R1+0x170], R4 ;  /* 0x0001700401007387 */ /* 0x000fe80000100a00 */
[----:B------:R0:W-:Y:S04]  /*27e20*/  STL.64 [R1+0x178], R6 ;  /* 0x0001780601007387 */ /* 0x0001e80000100a00 */
[----:B0-----:R-:W2:Y:S04]  /*27e30*/  LDL.LU.64 R6, [R1+0x1528] ;  /* 0x0015280001067983 */ /* 0x001ea80000300a00 */
[----:B------:R-:W2:Y:S04]  /*27e40*/  LDL.LU.64 R4, [R1+0x1520] ;  /* 0x0015200001047983 */ /* 0x000ea80000300a00 */
[----:B------:R-:W2:Y:S02]  /*27e50*/  LDL.LU.64 R26, [R1+0x1518] ;  /* 0x00151800011a7983 */ /* 0x000ea40000300a00 */
[----:B--2---:R-:W-:Y:S02]  /*27e60*/  HMMA.16816.F32 R20, R20, R26, R4 ;  /* 0x0000001a1414723c */ /* 0x004fe40000001804 */
[----:B------:R-:W2:Y:S04]  /*27e70*/  LDL.LU.64 R6, [R1+0x1510] ;  /* 0x0015100001067983 */ /* 0x000ea80000300a00 */
[----:B------:R-:W2:Y:S01]  /*27e80*/  LDL.LU.64 R4, [R1+0x1508] ;  /* 0x0015080001047983 */ /* 0x000ea20000300a00 */
[----:B------:R-:W-:-:S02]  /*27e90*/  IMAD.MOV.U32 R9, RZ, RZ, R26 ;  /* 0x000000ffff097224 */ /* 0x000fc400078e001a */
[----:B------:R-:W-:-:S10]  /*27ea0*/  IMAD.MOV.U32 R8, RZ, RZ, R27 ;  /* 0x000000ffff087224 */ /* 0x000fd400078e001b */
[----:B------:R-:W-:Y:S04]  /*27eb0*/  STL.64 [R1+0x90], R20 ;  /* 0x0000901401007387 */ /* 0x000fe80000100a00 */
[----:B------:R0:W-:Y:S04]  /*27ec0*/  STL.64 [R1+0x98], R22 ;  /* 0x0000981601007387 */ /* 0x0001e80000100a00 */
[----:B------:R-:W2:Y:S04]  /*27ed0*/  LDL.LU.64 R26, [R1+0x1500] ;  /* 0x00150000011a7983 */ /* 0x000ea80000300a00 */
[----:B------:R-:W2:Y:S01]  /*27ee0*/  LDL.LU.64 R24, [R1+0x14f8] ;  /* 0x0014f80001187983 */ /* 0x000ea20000300a00 */
[----:B0-----:R-:W-:-:S02]  /*27ef0*/  IMAD.MOV.U32 R22, RZ, RZ, R16 ;  /* 0x000000ffff167224 */ /* 0x001fc400078e0010 */
[----:B--2---:R-:W-:Y:S01]  /*27f00*/  HMMA.16816.F32 R16, R24, R18, R4 ;  /* 0x000000121810723c */ /* 0x004fe20000001804 */
[----:B------:R-:W2:Y:S04]  /*27f10*/  LDL.LU.64 R6, [R1+0x14f0] ;  /* 0x0014f00001067983 */ /* 0x000ea80000300a00 */
[----:B------:R-:W2:-:S14]  /*27f20*/  LDL.LU.64 R4, [R1+0x14e8] ;  /* 0x0014e80001047983 */ /* 0x000e9c0000300a00 */
[----:B------:R-:W-:Y:S04]  /*27f30*/  STL.64 [R1+0x80], R16 ;  /* 0x0000801001007387 */ /* 0x000fe80000100a00 */
[----:B------:R0:W-:Y:S04]  /*27f40*/  STL.64 [R1+0x88], R18 ;  /* 0x0000881201007387 */ /* 0x0001e80000100a00 */
[----:B0-----:R-:W2:Y:S02]  /*27f50*/  LDL.LU.64 R18, [R1+0x14e0] ;  /* 0x0014e00001127983 */ /* 0x001ea40000300a00 */
[----:B--2---:R-:W-:Y:S02]  /*27f60*/  HMMA.16816.F32 R16, R24, R18, R4 ;  /* 0x000000121810723c */ /* 0x004fe40000001804 */
[----:B------:R-:W2:-:S15]  /*27f70*/  LDL.LU.64 R6, [R1+0x14d8] ;  /* 0x0014d80001067983 */ /* 0x000e9e0000300a00 */
[----:B------:R-:W-:Y:S02]  /*27f80*/  NOP ;  /* 0x0000000000007918 */ /* 0x000fe40000000000 */
[----:B------:R-:W-:Y:S04]  /*27f90*/  STL.64 [R1+0x70], R16 ;  /* 0x0000701001007387 */ /* 0x000fe80000100a00 */
[----:B------:R0:W-:Y:S04]  /*27fa0*/  STL.64 [R1+0x78], R18 ;  /* 0x0000781201007387 */ /* 0x0001e80000100a00 */
[----:B0-----:R-:W2:Y:S04]  /*27fb0*/  LDL.LU.64 R18, [R1+0x14d0] ;  /* 0x0014d00001127983 */ /* 0x001ea80000300a00 */
[----:B------:R-:W2:Y:S02]  /*27fc0*/  LDL.LU.64 R16, [R1+0x14c8] ;  /* 0x0014c80001107983 */ /* 0x000ea40000300a00 */
[----:B--2---:R-:W-:Y:S02]  /*27fd0*/  HMMA.16816.F32 R4, R24, R6, R16 ;  /* 0x000000061804723c */ /* 0x004fe40000001810 */
[----:B------:R-:W2:Y:S04]  /*27fe0*/  LDL.LU.64 R18, [R1+0x14c0] ;  /* 0x0014c00001127983 */ /* 0x000ea80000300a00 */
[----:B------:R-:W2:-:S13]  /*27ff0*/  LDL.LU.64 R16, [R1+0x14b8] ;  /* 0x0014b80001107983 */ /* 0x000e9a0000300a00 */
[----:B------:R-:W-:Y:S04]  /*28000*/  STL.64 [R1+0x60], R4 ;  /* 0x0000600401007387 */ /* 0x000fe80000100a00 */
[----:B------:R0:W-:Y:S04]  /*28010*/  STL.64 [R1+0x68], R6 ;  /* 0x0000680601007387 */ /* 0x0001e80000100a00 */
[----:B0-----:R-:W3:Y:S04]  /*28020*/  LDL.LU.64 R6, [R1+0x14b0] ;  /* 0x0014b00001067983 */ /* 0x001ee80000300a00 */
[----:B------:R-:W3:Y:S01]  /*28030*/  LDL.LU.64 R4, [R1+0x14a8] ;  /* 0x0014a80001047983 */ /* 0x000ee20000300a00 */
[----:B------:R-:W-:-:S07]  /*28040*/  IMAD.MOV.U32 R23, RZ, RZ, R3 ;  /* 0x000000ffff177224 */ /* 0x000fce00078e0003 */
[C---:B---3--:R-:W-:Y:S01]  /*28050*/  HMMA.16816.F32 R20, R24.reuse, R22, R4 ;  /* 0x000000161814723c */ /* 0x048fe20000001804 */
[----:B------:R-:W3:Y:S04]  /*28060*/  LDL.LU.64 R6, [R1+0x14a0] ;  /* 0x0014a00001067983 */ /* 0x000ee80000300a00 */
[----:B------:R-:W3:Y:S03]  /*28070*/  LDL.LU.64 R4, [R1+0x1498] ;  /* 0x0014980001047983 */ /* 0x000ee60000300a00 */
[C---:B--2---:R-:W-:Y:S11]  /*28080*/  HMMA.16816.F32 R16, R24.reuse, R10, R16 ;  /* 0x0000000a1810723c */ /* 0x044ff60000001810 */
[----:B------:R-:W-:Y:S04]  /*28090*/  STL.64 [R1+0x50], R20 ;  /* 0x0000501401007387 */ /* 0x000fe80000100a00 */
[----:B------:R-:W-:Y:S04]  /*280a0*/  STL.64 [R1+0x58], R22 ;  /* 0x0000581601007387 */ /* 0x000fe80000100a00 */
[----:B------:R-:W-:Y:S04]  /*280b0*/  STL.64 [R1+0x40], R16 ;  /* 0x0000401001007387 */ /* 0x000fe80000100a00 */
[----:B------:R-:W-:Y:S01]  /*280c0*/  STL.64 [R1+0x48], R18 ;  /* 0x0000481201007387 */ /* 0x000fe20000100a00 */
[----:B---3--:R-:W-:-:S15]  /*280d0*/  HMMA.16816.F32 R4, R24, R14, R4 ;  /* 0x0000000e1804723c */ /* 0x008fde0000001804 */
[----:B------:R-:W-:-:S04]  /*280e0*/  NOP ;  /* 0x0000000000007918 */ /* 0x000fc80000000000 */
[----:B------:R0:W-:Y:S01]  /*280f0*/  STL [R1+0x150], R4 ;  /* 0x0001500401007387 */ /* 0x0001e20000100800 */
[----:B------:R-:W-:-:S03]  /*28100*/  IMAD.MOV.U32 R3, RZ, RZ, R7 ;  /* 0x000000ffff037224 */ /* 0x000fc600078e0007 */
[----:B------:R-:W2:Y:S04]  /*28110*/  LDL R7, [R1+0x2f0] ;  /* 0x0002f00001077983 */ /* 0x000ea80000100800 */
[----:B0-----:R-:W3:Y:S01]  /*28120*/  LDL R4, [R1+0xc44] ;  /* 0x000c440001047983 */ /* 0x001ee20000100800 */
[----:B------:R-:W-:-:S03]  /*28130*/  IMAD.MOV.U32 R28, RZ, RZ, R6 ;  /* 0x000000ffff1c7224 */ /* 0x000fc600078e0006 */
[----:B------:R-:W-:Y:S04]  /*28140*/  STL [R1+0x13f0], R3 ;  /* 0x0013f00301007387 */ /* 0x000fe80000100800 */
[----:B------:R0:W-:Y:S04]  /*28150*/  STL [R1+0x13ec], R28 ;  /* 0x0013ec1c01007387 */ /* 0x0001e80000100800 */
[----:B0-----:R-:W4:Y:S01]  /*28160*/  LDL R28, [R1+0x2f4] ;  /* 0x0002f400011c7983 */ /* 0x001f220000100800 */
[----:B------:R-:W-:-:S05]  /*28170*/  IMAD.MOV.U32 R29, RZ, RZ, R5 ;  /* 0x000000ffff1d7224 */ /* 0x000fca00078e0005 */
[----:B------:R-:W-:Y:S01]  /*28180*/  STL [R1+0x13e8], R29 ;  /* 0x0013e81d01007387 */ /* 0x000fe20000100800 */
[----:B------:R-:W-:-:S03]  /*28190*/  IMAD.MOV.U32 R6, RZ, RZ, R13 ;  /* 0x000000ffff067224 */ /* 0x000fc600078e000d */
[----:B--2---:R-:W0:Y:S04]  /*281a0*/  LDSM.16.MT88.4 R20, [R7+UR5+0x10800] ;  /* 0x010800050714783b */ /* 0x004e280008004200 */
[----:B---3--:R-:W1:Y:S04]  /*281b0*/  LDSM.16.M88.4 R16, [R4+UR5] ;  /* 0x000000050410783b */ /* 0x008e680008000200 */
[----:B0-----:R-:W-:Y:S04]  /*281c0*/  STL.64 [R1+0x1490], R22 ;  /* 0x0014901601007387 */ /* 0x001fe80000100a00 */
[----:B------:R0:W-:Y:S04]  /*281d0*/  STL.64 [R1+0x1488], R20 ;  /* 0x0014881401007387 */ /* 0x0001e80000100a00 */
[----:B0-----:R-:W2:Y:S04]  /*281e0*/  LDL.LU R20, [R1+0x140] ;  /* 0x0001400001147983 */ /* 0x001ea80000300800 */
[----:B------:R-:W2:Y:S04]  /*281f0*/  LDL.LU R21, [R1+0x144] ;  /* 0x0001440001157983 */ /* 0x000ea80000300800 */
[----:B------:R-:W2:Y:S04]  /*28200*/  LDL.LU R22, [R1+0x148] ;  /* 0x0001480001167983 */ /* 0x000ea80000300800 */
[----:B------:R-:W2:Y:S04]  /*28210*/  LDL.LU R23, [R1+0x14c] ;  /* 0x00014c0001177983 */ /* 0x000ea80000300800 */
[----:B------:R0:W-:Y:S04]  /*28220*/  STL [R1+0x1480], R7 ;  /* 0x0014800701007387 */ /* 0x0001e80000100800 */
[----:B-1----:R-:W-:Y:S04]  /*28230*/  STL.64 [R1+0x30], R16 ;  /* 0x0000301001007387 */ /* 0x002fe80000100a00 */
[----:B------:R-:W-:Y:S04]  /*28240*/  STL.64 [R1+0x38], R18 ;  /* 0x0000381201007387 */ /* 0x000fe80000100a00 */
[----:B------:R-:W-:Y:S01]  /*28250*/  LDSM.16.M88.4 R16, [R4+UR5+0x4000] ;  /* 0x004000050410783b */ /* 0x000fe20008000200 */
[----:B0-----:R-:W-:-:S03]  /*28260*/  IMAD.MOV.U32 R7, RZ, RZ, R12 ;  /* 0x000000ffff077224 */ /* 0x001fc600078e000c */
[----:B------:R-:W0:Y:S04]  /*28270*/  LDSM.16.M88.4 R12, [R4+UR5+0x2000] ;  /* 0x00200005040c783b */ /* 0x000e280008000200 */
[----:B0-----:R-:W-:Y:S04]  /*28280*/  STL.64 [R1+0x20], R12 ;  /* 0x0000200c01007387 */ /* 0x001fe80000100a00 */
[----:B------:R-:W-:Y:S04]  /*28290*/  STL.64 [R1+0x28], R14 ;  /* 0x0000280e01007387 */ /* 0x000fe80000100a00 */
[----:B------:R-:W-:Y:S04]  /*282a0*/  STL.64 [R1+0x10], R16 ;  /* 0x0000101001007387 */ /* 0x000fe80000100a00 */
[----:B------:R-:W-:Y:S04]  /*282b0*/  STL.64 [R1+0x18], R18 ;  /* 0x0000181201007387 */ /* 0x000fe80000100a00 */
[----:B------:R-:W0:Y:S04]  /*282c0*/  LDSM.16.M88.4 R16, [R4+UR5+0x8000] ;  /* 0x008000050410783b */ /* 0x000e280008000200 */
[----:B------:R-:W1:Y:S04]  /*282d0*/  LDSM.16.M88.4 R12, [R4+UR5+0x6000] ;  /* 0x00600005040c783b */ /* 0x000e680008000200 */
[----:B0-----:R-:W-:Y:S04]  /*282e0*/  STL [R1+0x1324], R18 ;  /* 0x0013241201007387 */ /* 0x001fe80000100800 */
[----:B-1----:R-:W-:Y:S04]  /*282f0*/  STL.64 [R1], R12 ;  /* 0x0000000c01007387 */ /* 0x002fe80000100a00 */
[----:B------:R-:W-:Y:S04]  /*28300*/  STL.64 [R1+0x8], R14 ;  /* 0x0000080e01007387 */ /* 0x000fe80000100a00 */
[----:B------:R-:W0:Y:S04]  /*28310*/  LDSM.16.M88.4 R12, [R4+UR5+0xa000] ;  /* 0x00a00005040c783b */ /* 0x000e280008000200 */
[----:B------:R-:W-:Y:S04]  /*28320*/  STL [R1+0x1320], R19 ;  /* 0x0013201301007387 */ /* 0x000fe80000100800 */
[----:B0-----:R-:W-:Y:S04]  /*28330*/  STL [R1+0x12f8], R14 ;  /* 0x0012f80e01007387 */ /* 0x001fe80000100800 */
[----:B------:R-:W-:Y:S04]  /*28340*/  STL [R1+0x12f4], R15 ;  /* 0x0012f40f01007387 */ /* 0x000fe80000100800 */
[----:B------:R-:W-:Y:S04]  /*28350*/  STL.64 [R1+0x1450], R12 ;  /* 0x0014500c01007387 */ /* 0x000fe80000100a00 */
[----:B------:R-:W0:Y:S02]  /*28360*/  LDSM.16.M88.4 R12, [R4+UR5+0xc000] ;  /* 0x00c00005040c783b */ /* 0x000e240008000200 */
[----:B0-----:R-:W-:-:S02]  /*28370*/  IMAD.MOV.U32 R19, RZ, RZ, R12 ;  /* 0x000000ffff137224 */ /* 0x001fc400078e000c */
[----:B------:R-:W-:Y:S01]  /*28380*/  IMAD.MOV.U32 R18, RZ, RZ, R13 ;  /* 0x000000ffff127224 */ /* 0x000fe200078e000d */
[----:B------:R-:W-:Y:S04]  /*28390*/  STL.64 [R1+0xf8], R14 ;  /* 0x0000f80e01007387 */ /* 0x000fe80000100a00 */
[----:B------:R0:W-:Y:S02]  /*283a0*/  STL.64 [R1+0x1430], R18 ;  /* 0x0014301201007387 */ /* 0x0001e40000100a00 */
[----:B0-----:R-:W-:Y:S02]  /*283b0*/  IMAD.MOV.U32 R18, RZ, RZ, R9 ;  /* 0x000000ffff127224 */ /* 0x001fe400078e0009 */
[----:B------:R-:W-:Y:S02]  /*283c0*/  IMAD.MOV.U32 R19, RZ, RZ, R8 ;  /* 0x000000ffff137224 */ /* 0x000fe400078e0008 */
[----:B------:R-:W0:Y:S04]  /*283d0*/  LDSM.16.M88.4 R8, [R4+UR5+0xe000] ;  /* 0x00e000050408783b */ /* 0x000e280008000200 */
[----:B------:R-:W-:Y:S01]  /*283e0*/  STL.64 [R1+0x1428], R16 ;  /* 0x0014281001007387 */ /* 0x000fe20000100a00 */
[----:B0-----:R-:W-:-:S02]  /*283f0*/  IMAD.MOV.U32 R14, RZ, RZ, R8 ;  /* 0x000000ffff0e7224 */ /* 0x001fc400078e0008 */
[----:B------:R-:W-:Y:S02]  /*28400*/  IMAD.MOV.U32 R13, RZ, RZ, R9 ;  /* 0x000000ffff0d7224 */ /* 0x000fe400078e0009 */
[----:B------:R-:W-:Y:S01]  /*28410*/  IMAD.MOV.U32 R12, RZ, RZ, R10 ;  /* 0x000000ffff0c7224 */ /* 0x000fe200078e000a */
[----:B------:R-:W-:Y:S01]  /*28420*/  STL.64 [R1+0x138], R10 ;  /* 0x0001380a01007387 */ /* 0x000fe20000100a00 */
[----:B------:R-:W-:-:S03]  /*28430*/  IMAD.MOV.U32 R3, RZ, RZ, R11 ;  /* 0x000000ffff037224 */ /* 0x000fc600078e000b */
[----:B----4-:R-:W0:Y:S01]  /*28440*/  LDSM.16.MT88.4 R8, [R28+UR5+0x10800] ;  /* 0x010800051c08783b */ /* 0x010e220008004200 */
[C---:B--2---:R-:W-:Y:S03]  /*28450*/  HMMA.16816.F32 R4, R24.reuse, R6, R20 ;  /* 0x000000061804723c */ /* 0x044fe60000001814 */
[----:B0-----:R-:W-:Y:S04]  /*28460*/  STL [R1+0x13f4], R11 ;  /* 0x0013f40b01007387 */ /* 0x001fe80000100800 */
[----:B------:R-:W2:Y:S04]  /*28470*/  LDL.LU.64 R22, [R1+0x1490] ;  /* 0x0014900001167983 */ /* 0x000ea80000300a00 */
[----:B------:R-:W2:Y:S08]  /*28480*/  LDL.LU.64 R20, [R1+0x1488] ;  /* 0x0014880001147983 */ /* 0x000eb00000300a00 */
[----:B------:R-:W-:Y:S04]  /*28490*/  STL.64 [R1+0x140], R4 ;  /* 0x0001400401007387 */ /* 0x000fe80000100a00 */
[----:B------:R0:W-:Y:S04]  /*284a0*/  STL.64 [R1+0x148], R6 ;  /* 0x0001480601007387 */ /* 0x0001e80000100a00 */
[----:B0-----:R-:W3:Y:S04]  /*284b0*/  LDL.LU R7, [R1+0x1480] ;  /* 0x0014800001077983 */ /* 0x001ee80000300800 */
[----:B---3--:R-:W0:Y:S04]  /*284c0*/  LDSM.16.MT88.4 R4, [R7+UR5+0x10c00] ;  /* 0x010c00050704783b */ /* 0x008e280008004200 */
[----:B0-----:R0:W-:Y:S04]  /*284d0*/  STL [R1+0x1364], R4 ;  /* 0x0013640401007387 */ /* 0x0011e80000100800 */
[----:B------:R1:W-:Y:S04]  /*284e0*/  STL [R1+0x1360], R5 ;  /* 0x0013600501007387 */ /* 0x0003e80000100800 */
[----:B------:R3:W-:Y:S04]  /*284f0*/  STL [R1+0x135c], R6 ;  /* 0x00135c0601007387 */ /* 0x0007e80000100800 */
[----:B------:R4:W-:Y:S04]  /*28500*/  STL [R1+0x1358], R7 ;  /* 0x0013580701007387 */ /* 0x0009e80000100800 */
[----:B0-----:R-:W2:Y:S04]  /*28510*/  LDL.LU R4, [R1+0x160] ;  /* 0x0001600001047983 */ /* 0x001ea80000300800 */
[----:B-1----:R-:W2:Y:S04]  /*28520*/  LDL.LU R5, [R1+0x164] ;  /* 0x0001640001057983 */ /* 0x002ea80000300800 */
[----:B---3--:R-:W2:Y:S04]  /*28530*/  LDL.LU R6, [R1+0x168] ;  /* 0x0001680001067983 */ /* 0x008ea80000300800 */
[----:B----4-:R-:W2:Y:S04]  /*28540*/  LDL.LU R7, [R1+0x16c] ;  /* 0x00016c0001077983 */ /* 0x010ea80000300800 */
[----:B------:R-:W3:Y:S01]  /*28550*/  LDL.LU.64 R16, [R1] ;  /* 0x0000000001107983 */ /* 0x000ee20000300a00 */
[----:B--2---:R-:W-:Y:S03]  /*28560*/  HMMA.16816.F32 R4, R24, R18, R4 ;  /* 0x000000121804723c */ /* 0x004fe60000001804 */
[----:B------:R-:W0:-:S15]  /*28570*/  LDSM.16.MT88.4 R24, [R28+UR5+0x10c00] ;  /* 0x010c00051c18783b */ /* 0x000e1e0008004200 */
[----:B------:R-:W-:Y:S01]  /*28580*/  NOP ;  /* 0x0000000000007918 */ /* 0x000fe20000000000 */
[----:B------:R-:W-:Y:S04]  /*28590*/  STL.64 [R1+0x120], R4 ;  /* 0x0001200401007387 */ /* 0x000fe80000100a00 */
[----:B------:R-:W-:Y:S04]  /*285a0*/  STL.64 [R1+0x128], R6 ;  /* 0x0001280601007387 */ /* 0x000fe80000100a00 */
[----:B---3--:R-:W-:Y:S04]  /*285b0*/  STL.64 [R1+0x1448], R16 ;  /* 0x0014481001007387 */ /* 0x008fe80000100a00 */
[----:B0-----:R0:W-:Y:S04]  /*285c0*/  STL.64 [R1+0x12c8], R26 ;  /* 0x0012c81a01007387 */ /* 0x0011e80000100a00 */
[----:B------:R1:W-:Y:S01]  /*285d0*/  STL.64 [R1+0x12c0], R24 ;  /* 0x0012c01801007387 */ /* 0x0003e20000100a00 */
[----:B0-----:R-:W-:-:S02]  /*285e0*/  IMAD.MOV.U32 R26, RZ, RZ, R12 ;  /* 0x000000ffff1a7224 */ /* 0x001fc400078e000c */
[----:B-1----:R-:W-:Y:S01]  /*285f0*/  IMAD.MOV.U32 R25, RZ, RZ, R13 ;  /* 0x000000ffff197224 */ /* 0x002fe200078e000d */
[----:B------:R-:W2:Y:S01]  /*28600*/  LDL.LU R12, [R1+0x1b0] ;  /* 0x0001b000010c7983 */ /* 0x000ea20000300800 */
[----:B------:R-:W-:-:S03]  /*28610*/  IMAD.MOV.U32 R24, RZ, RZ, R14 ;  /* 0x000000ffff187224 */ /* 0x000fc600078e000e */
[----:B------:R-:W2:Y:S04]  /*28620*/  LDL.LU R13, [R1+0x1b4] ;  /* 0x0001b400010d7983 */ /* 0x000ea80000300800 */
[----:B------:R-:W3:Y:S04]  /*28630*/  LDL.LU R14, [R1+0x1b8] ;  /* 0x0001b800010e7983 */ /* 0x000ee80000300800 */
[----:B------:R-:W3:Y:S04]  /*28640*/  LDL.LU R15, [R1+0x1bc] ;  /* 0x0001bc00010f7983 */ /* 0x000ee80000300800 */
[----:B------:R-:W4:Y:S04]  /*28650*/  LDL.LU R4, [R1+0x1d0] ;  /* 0x0001d00001047983 */ /* 0x000f280000300800 */
[----:B------:R-:W4:Y:S04]  /*28660*/  LDL.LU R5, [R1+0x1d4] ;  /* 0x0001d40001057983 */ /* 0x000f280000300800 */
[----:B------:R-:W4:Y:S04]  /*28670*/  LDL.LU R6, [R1+0x1d8] ;  /* 0x0001d80001067983 */ /* 0x000f280000300800 */
[----:B------:R-:W4:Y:S04]  /*28680*/  LDL.LU R7, [R1+0x1dc] ;  /* 0x0001dc0001077983 */ /* 0x000f280000300800 */
[----:B---3--:R-:W-:Y:S04]  /*28690*/  STL.64 [R1+0x1460], R14 ;  /* 0x0014600e01007387 */ /* 0x008fe80000100a00 */
[----:B--2---:R0:W-:Y:S04]  /*286a0*/  STL.64 [R1+0x1458], R12 ;  /* 0x0014580c01007387 */ /* 0x0041e80000100a00 */
[----:B0-----:R-:W2:Y:S04]  /*286b0*/  LDL.LU.64 R12, [R1+0x20] ;  /* 0x00002000010c7983 */ /* 0x001ea80000300a00 */
[----:B--2---:R0:W-:Y:S04]  /*286c0*/  STL.64 [R1+0x1470], R12 ;  /* 0x0014700c01007387 */ /* 0x0041e80000100a00 */
[----:B0-----:R-:W4:Y:S04]  /*286d0*/  LDL.LU.64 R12, [R1+0x30] ;  /* 0x00003000010c7983 */ /* 0x001f280000300a00 */
[----:B------:R-:W2:Y:S01]  /*286e0*/  LDL.LU.64 R16, [R1+0x10] ;  /* 0x0000100001107983 */ /* 0x000ea20000300a00 */
[----:B------:R-:W-:-:S03]  /*286f0*/  IMAD.MOV.U32 R27, RZ, RZ, R3 ;  /* 0x000000ffff1b7224 */ /* 0x000fc600078e0003 */
[----:B--2---:R0:W-:Y:S04]  /*28700*/  STL.64 [R1+0x1468], R16 ;  /* 0x0014681001007387 */ /* 0x0041e80000100a00 */
[----:B0-----:R-:W2:Y:S04]  /*28710*/  LDL.LU R16, [R1+0x1c0] ;  /* 0x0001c00001107983 */ /* 0x001ea80000300800 */
[----:B------:R-:W2:Y:S04]  /*28720*/  LDL.LU R17, [R1+0x1c4] ;  /* 0x0001c40001117983 */ /* 0x000ea80000300800 */
[----:B------:R-:W2:Y:S04]  /*28730*/  LDL.LU R18, [R1+0x1c8] ;  /* 0x0001c80001127983 */ /* 0x000ea80000300800 */
[----:B------:R-:W2:Y:S04]  /*28740*/  LDL.LU R19, [R1+0x1cc] ;  /* 0x0001cc0001137983 */ /* 0x000ea80000300800 */
[----:B------:R-:W-:Y:S04]  /*28750*/  STL.64 [R1+0x1400], R26 ;  /* 0x0014001a01007387 */ /* 0x000fe80000100a00 */
[----:B------:R0:W-:Y:S04]  /*28760*/  STL.64 [R1+0x13f8], R24 ;  /* 0x0013f81801007387 */ /* 0x0001e80000100a00 */
[----:B0-----:R-:W3:Y:S04]  /*28770*/  LDL.LU R24, [R1+0x170] ;  /* 0x0001700001187983 */ /* 0x001ee80000300800 */
[----:B------:R-:W3:Y:S04]  /*28780*/  LDL.LU R25, [R1+0x174] ;  /* 0x0001740001197983 */ /* 0x000ee80000300800 */
[----:B------:R-:W2:Y:S04]  /*28790*/  LDL.LU R26, [R1+0x178] ;  /* 0x00017800011a7983 */ /* 0x000ea80000300800 */
[----:B------:R-:W2:Y:S04]  /*287a0*/  LDL.LU R27, [R1+0x17c] ;  /* 0x00017c00011b7983 */ /* 0x000ea80000300800 */
[----:B--2---:R-:W-:Y:S04]  /*287b0*/  STL.64 [R1+0x1410], R26 ;  /* 0x0014101a01007387 */ /* 0x004fe80000100a00 */
[----:B---3--:R0:W-:Y:S04]  /*287c0*/  STL.64 [R1+0x1408], R24 ;  /* 0x0014081801007387 */ /* 0x0081e80000100a00 */
[----:B0-----:R-:W2:Y:S04]  /*287d0*/  LDL.LU R24, [R1+0x180] ;  /* 0x0001800001187983 */ /* 0x001ea80000300800 */
[----:B------:R-:W2:Y:S01]  /*287e0*/  LDL.LU R25, [R1+0x184] ;  /* 0x0001840001197983 */ /* 0x000ea20000300800 */
[----:B------:R-:W-:-:S02]  /*287f0*/  IMAD.MOV.U32 R26, RZ, RZ, R0 ;  /* 0x000000ffff1a7224 */ /* 0x000fc400078e0000 */
[----:B------:R-:W-:Y:S01]  /*28800*/  IMAD.MOV.U32 R27, RZ, RZ, R2 ;  /* 0x000000ffff1b7224 */ /* 0x000fe200078e0002 */
[----:B------:R-:W3:Y:S04]  /*28810*/  LDL.LU R0, [R1+0x147c] ;  /* 0x00147c0001007983 */ /* 0x000ee80000300800 */
[----:B------:R-:W3:Y:S04]  /*28820*/  LDL.LU R2, [R1+0x1478] ;  /* 0x0014780001027983 */ /* 0x000ee80000300800 */
[----:B------:R-:W-:Y:S04]  /*28830*/  STL.64 [R1+0x1420], R26 ;  /* 0x0014201a01007387 */ /* 0x000fe80000100a00 */
[----:B--2---:R0:W-:Y:S04]  /*28840*/  STL.64 [R1+0x1418], R24 ;  /* 0x0014181801007387 */ /* 0x0041e80000100a00 */
[----:B0-----:R-:W2:Y:S04]  /*28850*/  LDL.LU R24, [R1+0x190] ;  /* 0x0001900001187983 */ /* 0x001ea80000300800 */
[----:B------:R-:W2:Y:S04]  /*28860*/  LDL.LU R25, [R1+0x194] ;  /* 0x0001940001197983 */ /* 0x000ea80000300800 */
[----:B------:R-:W2:Y:S04]  /*28870*/  LDL.LU R26, [R1+0x198] ;  /* 0x00019800011a7983 */ /* 0x000ea80000300800 */
[----:B------:R-:W2:Y:S01]  /*28880*/  LDL.LU R27, [R1+0x19c] ;  /* 0x00019c00011b7983 */ /* 0x000ea20000300800 */
[----:B----4-:R-:W-:Y:S01]  /*28890*/  HMMA.16816.F32 R4, R20, R12, R4 ;  /* 0x0000000c1404723c */ /* 0x010fe20000001804 */
[----:B------:R-:W-:-:S02]  /*288a0*/  IMAD.MOV.U32 R11, RZ, RZ, R12 ;  /* 0x000000ffff0b7224 */ /* 0x000fc400078e000c */
[----:B------:R-:W-:Y:S01]  /*288b0*/  IMAD.MOV.U32 R3, RZ, RZ, R13 ;  /* 0x000000ffff037224 */ /* 0x000fe200078e000d */
[----:B--2---:R-:W-:Y:S04]  /*288c0*/  STL.64 [R1+0x1440], R26 ;  /* 0x0014401a01007387 */ /* 0x004fe80000100a00 */
[----:B------:R0:W-:Y:S04]  /*288d0*/  STL.64 [R1+0x1438], R24 ;  /* 0x0014381801007387 */ /* 0x0001e80000100a00 */
[----:B0-----:R-:W2:Y:S04]  /*288e0*/  LDL.LU R24, [R1+0x1a0] ;  /* 0x0001a00001187983 */ /* 0x001ea80000300800 */
[----:B------:R-:W2:Y:S04]  /*288f0*/  LDL.LU R25, [R1+0x1a4] ;  /* 0x0001a40001197983 */ /* 0x000ea80000300800 */
[----:B------:R-:W4:Y:S04]  /*28900*/  LDL.LU.64 R12, [R1+0x1470] ;  /* 0x00147000010c7983 */ /* 0x000f280000300a00 */
[----:B------:R-:W-:Y:S04]  /*28910*/  STL.64 [R1+0x110], R4 ;  /* 0x0001100401007387 */ /* 0x000fe80000100a00 */
[----:B------:R-:W-:Y:S01]  /*28920*/  STL [R1+0x118], R6 ;  /* 0x0001180601007387 */ /* 0x000fe20000100800 */
[----:B----4-:R-:W-:Y:S01]  /*28930*/  HMMA.16816.F32 R16, R20, R12, R16 ;  /* 0x0000000c1410723c */ /* 0x010fe20000001810 */
[----:B------:R-:W-:-:S02]  /*28940*/  IMAD.MOV.U32 R28, RZ, RZ, R12 ;  /* 0x000000ffff1c7224 */ /* 0x000fc400078e000c */
[----:B------:R-:W-:-:S15]  /*28950*/  IMAD.MOV.U32 R29, RZ, RZ, R13 ;  /* 0x000000ffff1d7224 */ /* 0x000fde00078e000d */
[----:B------:R-:W-:Y:S01]  /*28960*/  NOP ;  /* 0x0000000000007918 */ /* 0x000fe20000000000 */
[----:B------:R0:W-:Y:S04]  /*28970*/  STL.64 [R1+0x100], R16 ;  /* 0x0001001001007387 */ /* 0x0001e80000100a00 */
[----:B------:R-:W-:Y:S04]  /*28980*/  STL.64 [R1+0x108], R18 ;  /* 0x0001081201007387 */ /* 0x000fe80000100a00 */
[----:B0-----:R-:W4:Y:S04]  /*28990*/  LDL.LU.64 R16, [R1+0x1468] ;  /* 0x0014680001107983 */ /* 0x001f280000300a00 */
[----:B------:R-:W4:Y:S04]  /*289a0*/  LDL.LU.64 R14, [R1+0x1460] ;  /* 0x00146000010e7983 */ /* 0x000f280000300a00 */
[----:B------:R-:W4:Y:S02]  /*289b0*/  LDL.LU.64 R12, [R1+0x1458] ;  /* 0x00145800010c7983 */ /* 0x000f240000300a00 */
[----:B----4-:R-:W-:-:S15]  /*289c0*/  HMMA.16816.F32 R12, R20, R16, R12 ;  /* 0x00000010140c723c */ /* 0x010fde000000180c */
[----:B------:R-:W-:-:S04]  /*289d0*/  NOP ;  /* 0x0000000000007918 */ /* 0x000fc80000000000 */
[----:B------:R0:W-:Y:S04]  /*289e0*/  STL.64 [R1+0xe0], R12 ;  /* 0x0000e00c01007387 */ /* 0x0001e80000100a00 */
[----:B------:R1:W-:Y:S04]  /*289f0*/  STL.64 [R1+0xe8], R14 ;  /* 0x0000e80e01007387 */ /* 0x0003e80000100a00 */
[----:B0-----:R-:W4:Y:S01]  /*28a00*/  LDL.LU.64 R12, [R1+0x1450] ;  /* 0x00145000010c7983 */ /* 0x001f220000300a00 */
[----:B-1----:R-:W-:Y:S02]  /*28a10*/  IMAD.MOV.U32 R15, RZ, RZ, R16 ;  /* 0x000000ffff0f7224 */ /* 0x002fe400078e0010 */
[----:B------:R-:W-:-:S02]  /*28a20*/  IMAD.MOV.U32 R14, RZ, RZ, R17 ;  /* 0x000000ffff0e7224 */ /* 0x000fc400078e0011 */
[----:B------:R-:W2:Y:S01]  /*28a30*/  LDL.LU.64 R16, [R1+0x1448] ;  /* 0x0014480001107983 */ /* 0x000ea20000300a00 */
[----:B---3--:R-:W-:Y:S02]  /*28a40*/  IMAD.MOV.U32 R26, RZ, RZ, R2 ;  /* 0x000000ffff1a7224 */ /* 0x008fe400078e0002 */
        /* <DEDUP_REMOVED lines=9> */
[----:B------:R-:W3:Y:S04]  /*28ae0*/  LDL.LU.64 R18, [R1+0x1430] ;  /* 0x0014300001127983 */ /* 0x000ee80000300a00 */
[----:B------:R-:W2:Y:S01]  /*28af0*/  LDL.LU.64 R16, [R1+0x1428] ;  /* 0x0014280001107983 */ /* 0x000ea20000300a00 */
[----:B------:R-:W-:Y:S01]  /*28b00*/  IMAD.MOV.U32 R4, RZ, RZ, R7 ;  /* 0x000000ffff047224 */ /* 0x000fe200078e0007 */
[----:B--2---:R-:W-:-:S15]  /*28b10*/  HMMA.16816.F32 R24, R20, R16, R24 ;  /* 0x000000101418723c */ /* 0x004fde0000001818 */
[----:B------:R-:W-:-:S04]  /*28b20*/  NOP ;  /* 0x0000000000007918 */ /* 0x000fc80000000000 */
[----:B------:R0:W-:Y:S01]  /*28b30*/  STL [R1+0xcc], R27 ;  /* 0x0000cc1b01007387 */ /* 0x0001e20000100800 */
[----:B------:R-:W-:Y:S02]  /*28b40*/  IMAD.MOV.U32 R7, RZ, RZ, R26 ;  /* 0x000000ffff077224 */ /* 0x000fe400078e001a */
[----:B------:R-:W-:Y:S02]  /*28b50*/  IMAD.MOV.U32 R5, RZ, RZ, R24 ;  /* 0x000000ffff057224 */ /* 0x000fe400078e0018 */
[----:B------:R-:W-:Y:S01]  /*28b60*/  IMAD.MOV.U32 R6, RZ, RZ, R25 ;  /* 0x000000ffff067224 */ /* 0x000fe200078e0019 */
[----:B0-----:R-:W4:Y:S04]  /*28b70*/  LDL.LU.64 R26, [R1+0x1420] ;  /* 0x00142000011a7983 */ /* 0x001f280000300a00 */
[----:B------:R-:W4:Y:S04]  /*28b80*/  LDL.LU.64 R24, [R1+0x1418] ;  /* 0x0014180001187983 */ /* 0x000f280000300a00 */
[----:B------:R-:W-:Y:S04]  /*28b90*/  STL.64 [R1+0x1370], R6 ;  /* 0x0013700601007387 */ /* 0x000fe80000100a00 */
[----:B------:R3:W-:Y:S02]  /*28ba0*/  STL.64 [R1+0x1368], R4 ;  /* 0x0013680401007387 */ /* 0x0007e40000100a00 */
[----:B---3--:R-:W-:-:S02]  /*28bb0*/  IMAD.MOV.U32 R4, RZ, RZ, R19 ;  /* 0x000000ffff047224 */ /* 0x008fc400078e0013 */
[----:B------:R-:W-:Y:S01]  /*28bc0*/  IMAD.MOV.U32 R5, RZ, RZ, R18 ;  /* 0x000000ffff057224 */ /* 0x000fe200078e0012 */
[----:B----4-:R-:W-:-:S15]  /*28bd0*/  HMMA.16816.F32 R24, R20, R12, R24 ;  /* 0x0000000c1418723c */ /* 0x010fde0000001818 */
[----:B------:R-:W-:-:S04]  /*28be0*/  NOP ;  /* 0x0000000000007918 */ /* 0x000fc80000000000 */
[----:B------:R-:W-:Y:S01]  /*28bf0*/  IMAD.MOV.U32 R18, RZ, RZ, R26 ;  /* 0x000000ffff127224 */ /* 0x000fe200078e001a */
[----:B------:R0:W-:Y:S01]  /*28c00*/  STL.64 [R1+0xb0], R24 ;  /* 0x0000b01801007387 */ /* 0x0001e20000100a00 */
[----:B------:R-:W-:-:S03]  /*28c10*/  IMAD.MOV.U32 R19, RZ, RZ, R27 ;  /* 0x000000ffff137224 */ /* 0x000fc600078e001b */
[----:B------:R-:W2:Y:S04]  /*28c20*/  LDL.LU.64 R26, [R1+0x1410] ;  /* 0x00141000011a7983 */ /* 0x000ea80000300a00 */
[----:B0-----:R-:W2:Y:S04]  /*28c30*/  LDL.LU.64 R24, [R1+0x1408] ;  /* 0x0014080001187983 */ /* 0x001ea80000300a00 */
[----:B------:R-:W-:Y:S04]  /*28c40*/  STL.64 [R1+0x13c8], R12 ;  /* 0x0013c80c01007387 */ /* 0x000fe80000100a00 */
[----:B------:R-:W-:Y:S04]  /*28c50*/  STL.64 [R1+0x1398], R18 ;  /* 0x0013981201007387 */ /* 0x000fe80000100a00 */
[----:B------:R0:W-:Y:S04]  /*28c60*/  STL.64 [R1+0x1390], R16 ;  /* 0x0013901001007387 */ /* 0x0001e80000100a00 */
[----:B0-----:R-:W3:Y:S04]  /*28c70*/  LDL.LU R16, [R1+0x90] ;  /* 0x0000900001107983 */ /* 0x001ee80000300800 */
[----:B------:R-:W3:Y:S04]  /*28c80*/  LDL.LU R17, [R1+0x94] ;  /* 0x0000940001117983 */ /* 0x000ee80000300800 */
[----:B------:R-:W3:Y:S04]  /*28c90*/  LDL.LU R18, [R1+0x98] ;  /* 0x0000980001127983 */ /* 0x000ee80000300800 */
[----:B------:R-:W3:Y:S01]  /*28ca0*/  LDL.LU R19, [R1+0x9c] ;  /* 0x00009c0001137983 */ /* 0x000ee20000300800 */
[----:B--2---:R-:W-:-:S15]  /*28cb0*/  HMMA.16816.F32 R24, R20, R4, R24 ;  /* 0x000000041418723c */ /* 0x004fde0000001818 */
[----:B------:R-:W-:-:S04]  /*28cc0*/  NOP ;  /* 0x0000000000007918 */ /* 0x000fc80000000000 */
[----:B------:R-:W-:Y:S04]  /*28cd0*/  STL.64 [R1+0xa0], R24 ;  /* 0x0000a01801007387 */ /* 0x000fe80000100a00 */
[----:B------:R0:W-:Y:S04]  /*28ce0*/  STL.64 [R1+0xa8], R26 ;  /* 0x0000a81a01007387 */ /* 0x0001e80000100a00 */
[----:B0-----:R-:W2:Y:S04]  /*28cf0*/  LDL.LU.64 R26, [R1+0x1400] ;  /* 0x00140000011a7983 */ /* 0x001ea80000300a00 */
[----:B------:R-:W3:Y:S04]  /*28d00*/  LDL.LU.64 R24, [R1+0x13f8] ;  /* 0x0013f80001187983 */ /* 0x000ee80000300a00 */
[----:B------:R-:W-:Y:S04]  /*28d10*/  STL [R1+0x138c], R4 ;  /* 0x00138c0401007387 */ /* 0x000fe80000100800 */
[----:B------:R3:W-:Y:S02]  /*28d20*/  STL [R1+0x1388], R5 ;  /* 0x0013880501007387 */ /* 0x0007e40000100800 */
[----:B---3--:R-:W-:Y:S02]  /*28d30*/  HMMA.16816.F32 R4, R20, R24, R16 ;  /* 0x000000181404723c */ /* 0x008fe40000001810 */
[----:B------:R-:W3:-:S15]  /*28d40*/  LDL.LU R16, [R1+0x50] ;  /* 0x0000500001107983 */ /* 0x000ede0000300800 */
[----:B------:R-:W-:Y:S02]  /*28d50*/  NOP ;  /* 0x0000000000007918 */ /* 0x000fe40000000000 */
[----:B------:R-:W-:Y:S04]  /*28d60*/  STL.64 [R1+0x90], R4 ;  /* 0x0000900401007387 */ /* 0x000fe80000100a00 */
[----:B------:R-:W-:Y:S04]  /*28d70*/  STL.64 [R1+0x98], R6 ;  /* 0x0000980601007387 */ /* 0x000fe80000100a00 */
[----:B------:R-:W3:Y:S04]  /*28d80*/  LDL.LU R17, [R1+0x54] ;  /* 0x0000540001117983 */ /* 0x000ee80000300800 */
[----:B------:R-:W4:Y:S04]  /*28d90*/  LDL.LU R18, [R1+0x58] ;  /* 0x0000580001127983 */ /* 0x000f280000300800 */
[----:B------:R-:W4:Y:S04]  /*28da0*/  LDL.LU R19, [R1+0x5c] ;  /* 0x00005c0001137983 */ /* 0x000f280000300800 */
[----:B----4-:R-:W-:Y:S04]  /*28db0*/  STL.64 [R1+0x13a8], R18 ;  /* 0x0013a81201007387 */ /* 0x010fe80000100a00 */
[----:B---3--:R0:W-:Y:S04]  /*28dc0*/  STL.64 [R1+0x13a0], R16 ;  /* 0x0013a01001007387 */ /* 0x0081e80000100a00 */
[----:B------:R-:W3:Y:S04]  /*28dd0*/  LDL.LU R12, [R1+0x70] ;  /* 0x00007000010c7983 */ /* 0x000ee80000300800 */
[----:B------:R-:W3:Y:S01]  /*28de0*/  LDL.LU R13, [R1+0x74] ;  /* 0x00007400010d7983 */ /* 0x000ee20000300800 */
[----:B0-----:R-:W-:-:S02]  /*28df0*/  IMAD.MOV.U32 R17, RZ, RZ, R14 ;  /* 0x000000ffff117224 */ /* 0x001fc400078e000e */
[----:B------:R-:W-:Y:S01]  /*28e00*/  IMAD.MOV.U32 R16, RZ, RZ, R15 ;  /* 0x000000ffff107224 */ /* 0x000fe200078e000f */
[----:B------:R-:W4:Y:S04]  /*28e10*/  LDL.LU R14, [R1+0x78] ;  /* 0x00007800010e7983 */ /* 0x000f280000300800 */
[----:B------:R-:W4:Y:S04]  /*28e20*/  LDL.LU R15, [R1+0x7c] ;  /* 0x00007c00010f7983 */ /* 0x000f280000300800 */
[----:B----4-:R-:W-:Y:S04]  /*28e30*/  STL.64 [R1+0x13d8], R14 ;  /* 0x0013d80e01007387 */ /* 0x010fe80000100a00 */
[----:B---3--:R0:W-:Y:S02]  /*28e40*/  STL.64 [R1+0x13d0], R12 ;  /* 0x0013d00c01007387 */ /* 0x0081e40000100a00 */
[----:B0-----:R-:W-:-:S02]  /*28e50*/  IMAD.MOV.U32 R12, RZ, RZ, R11 ;  /* 0x000000ffff0c7224 */ /* 0x001fc400078e000b */
[----:B------:R-:W-:Y:S01]  /*28e60*/  IMAD.MOV.U32 R13, RZ, RZ, R3 ;  /* 0x000000ffff0d7224 */ /* 0x000fe200078e0003 */
[----:B------:R-:W3:Y:S04]  /*28e70*/  LDL.LU R11, [R1+0x13f4] ;  /* 0x0013f400010b7983 */ /* 0x000ee80000300800 */
[----:B------:R-:W4:Y:S04]  /*28e80*/  LDL.LU R3, [R1+0x13f0] ;  /* 0x0013f00001037983 */ /* 0x000f280000300800 */
[----:B------:R0:W-:Y:S02]  /*28e90*/  STL.64 [R1+0x13c0], R16 ;  /* 0x0013c01001007387 */ /* 0x0001e40000100a00 */
[----:B0-----:R-:W-:-:S02]  /*28ea0*/  IMAD.MOV.U32 R16, RZ, RZ, R28 ;  /* 0x000000ffff107224 */ /* 0x001fc400078e001c */
[----:B------:R-:W-:Y:S01]  /*28eb0*/  IMAD.MOV.U32 R17, RZ, RZ, R29 ;  /* 0x000000ffff117224 */ /* 0x000fe200078e001d */
[----:B------:R-:W2:Y:S04]  /*28ec0*/  LDL.LU R28, [R1+0x13ec] ;  /* 0x0013ec00011c7983 */ /* 0x000ea80000300800 */
[----:B------:R-:W3:Y:S04]  /*28ed0*/  LDL.LU R29, [R1+0x13e8] ;  /* 0x0013e800011d7983 */ /* 0x000ee80000300800 */
[----:B------:R0:W-:Y:S04]  /*28ee0*/  STL.64 [R1+0x13e0], R16 ;  /* 0x0013e01001007387 */ /* 0x0001e80000100a00 */
[----:B0-----:R-:W3:Y:S04]  /*28ef0*/  LDL.LU R16, [R1+0x80] ;  /* 0x0000800001107983 */ /* 0x001ee80000300800 */
[----:B------:R-:W3:Y:S04]  /*28f00*/  LDL.LU R17, [R1+0x84] ;  /* 0x0000840001117983 */ /* 0x000ee80000300800 */
[----:B------:R-:W3:Y:S04]  /*28f10*/  LDL.LU R18, [R1+0x88] ;  /* 0x0000880001127983 */ /* 0x000ee80000300800 */
[----:B------:R-:W3:Y:S04]  /*28f20*/  LDL.LU R19, [R1+0x8c] ;  /* 0x00008c0001137983 */ /* 0x000ee80000300800 */
[----:B------:R-:W3:Y:S04]  /*28f30*/  LDL.LU R4, [R1+0x40] ;  /* 0x0000400001047983 */ /* 0x000ee80000300800 */
[----:B------:R-:W3:Y:S04]  /*28f40*/  LDL.LU R5, [R1+0x44] ;  /* 0x0000440001057983 */ /* 0x000ee80000300800 */
[----:B------:R-:W3:Y:S04]  /*28f50*/  LDL.LU R6, [R1+0x48] ;  /* 0x0000480001067983 */ /* 0x000ee80000300800 */
[----:B------:R-:W3:Y:S01]  /*28f60*/  LDL.LU R7, [R1+0x4c] ;  /* 0x00004c0001077983 */ /* 0x000ee20000300800 */
[----:B----4-:R-:W-:-:S02]  /*28f70*/  IMAD.MOV.U32 R23, RZ, RZ, R3 ;  /* 0x000000ffff177224 */ /* 0x010fc400078e0003 */
[----:B--2---:R-:W-:Y:S01]  /*28f80*/  IMAD.MOV.U32 R22, RZ, RZ, R28 ;  /* 0x000000ffff167224 */ /* 0x004fe200078e001c */
[----:B---3--:R-:W-:Y:S01]  /*28f90*/  HMMA.16816.F32 R12, R8, R12, R16 ;  /* 0x0000000c080c723c */ /* 0x008fe20000001810 */
[----:B------:R-:W-:Y:S04]  /*28fa0*/  STL.64 [R1+0x13b8], R6 ;  /* 0x0013b80601007387 */ /* 0x000fe80000100a00 */
[----:B------:R0:W-:Y:S01]  /*28fb0*/  STL.64 [R1+0x13b0], R4 ;  /* 0x0013b00401007387 */ /* 0x0001e20000100a00 */
[----:B------:R-:W-:-:S03]  /*28fc0*/  IMAD.MOV.U32 R21, RZ, RZ, R29 ;  /* 0x000000ffff157224 */ /* 0x000fc600078e001d */
[----:B0-----:R-:W2:Y:S04]  /*28fd0*/  LDL.LU R4, [R1+0x60] ;  /* 0x0000600001047983 */ /* 0x001ea80000300800 */
[----:B------:R-:W2:Y:S04]  /*28fe0*/  LDL.LU R5, [R1+0x64] ;  /* 0x0000640001057983 */ /* 0x000ea80000300800 */
[----:B------:R-:W2:Y:S04]  /*28ff0*/  LDL.LU R6, [R1+0x68] ;  /* 0x0000680001067983 */ /* 0x000ea80000300800 */
[----:B------:R-:W2:Y:S04]  /*29000*/  LDL.LU R7, [R1+0x6c] ;  /* 0x00006c0001077983 */ /* 0x000ea80000300800 */
[----:B------:R-:W3:Y:S04]  /*29010*/  LDL.LU R20, [R1+0x150] ;  /* 0x0001500001147983 */ /* 0x000ee80000300800 */
[----:B------:R-:W-:Y:S04]  /*29020*/  STL.64 [R1+0x1380], R26 ;  /* 0x0013801a01007387 */ /* 0x000fe80000100a00 */
[----:B------:R0:W-:Y:S04]  /*29030*/  STL.64 [R1+0x1378], R24 ;  /* 0x0013781801007387 */ /* 0x0001e80000100a00 */
[----:B------:R-:W4:Y:S01]  /*29040*/  LDL.LU.64 R16, [R1+0x13e0] ;  /* 0x0013e00001107983 */ /* 0x000f220000300a00 */
[----:B------:R-:W-:-:S02]  /*29050*/  IMAD.MOV.U32 R3, RZ, RZ, R14 ;  /* 0x000000ffff037224 */ /* 0x000fc400078e000e */
[----:B------:R-:W-:Y:S02]  /*29060*/  IMAD.MOV.U32 R29, RZ, RZ, R12 ;  /* 0x000000ffff1d7224 */ /* 0x000fe400078e000c */
[----:B------:R-:W-:Y:S02]  /*29070*/  IMAD.MOV.U32 R28, RZ, RZ, R13 ;  /* 0x000000ffff1c7224 */ /* 0x000fe400078e000d */
[----:B0-----:R-:W-:Y:S02]  /*29080*/  IMAD.MOV.U32 R24, RZ, RZ, R2 ;  /* 0x000000ffff187224 */ /* 0x001fe400078e0002 */
[----:B------:R-:W-:Y:S02]  /*29090*/  IMAD.MOV.U32 R2, RZ, RZ, R15 ;  /* 0x000000ffff027224 */ /* 0x000fe400078e000f */
[----:B------:R-:W4:Y:S04]  /*290a0*/  LDL.LU.64 R14, [R1+0x13d8] ;  /* 0x0013d800010e7983 */ /* 0x000f280000300a00 */
[----:B------:R-:W4:Y:S04]  /*290b0*/  LDL.LU.64 R12, [R1+0x13d0] ;  /* 0x0013d000010c7983 */ /* 0x000f280000300a00 */
[----:B------:R-:W-:Y:S04]  /*290c0*/  STL [R1+0x1308], R2 ;  /* 0x0013080201007387 */ /* 0x000fe80000100800 */
[----:B------:R-:W-:Y:S04]  /*290d0*/  STL [R1+0x1304], R3 ;  /* 0x0013040301007387 */ /* 0x000fe80000100800 */
[----:B------:R-:W-:Y:S04]  /*290e0*/  STL [R1+0x1300], R28 ;  /* 0x0013001c01007387 */ /* 0x000fe80000100800 */
[----:B------:R-:W-:Y:S01]  /*290f0*/  STL [R1+0x12fc], R29 ;  /* 0x0012fc1d01007387 */ /* 0x000fe20000100800 */
[----:B----4-:R-:W-:Y:S03]  /*29100*/  HMMA.16816.F32 R16, R8, R16, R12 ;  /* 0x000000100810723c */ /* 0x010fe6000000180c */
[----:B------:R-:W3:-:S15]  /*29110*/  LDL.LU.64 R12, [R1+0x13c8] ;  /* 0x0013c800010c7983 */ /* 0x000ede0000300a00 */
[----:B------:R-:W-:Y:S01]  /*29120*/  NOP ;  /* 0x0000000000007918 */ /* 0x000fe20000000000 */
[----:B------:R-:W-:Y:S02]  /*29130*/  IMAD.MOV.U32 R14, RZ, RZ, R16 ;  /* 0x000000ffff0e7224 */ /* 0x000fe400078e0010 */
[----:B------:R-:W-:Y:S01]  /*29140*/  IMAD.MOV.U32 R15, RZ, RZ, R17 ;  /* 0x000000ffff0f7224 */ /* 0x000fe200078e0011 */
[----:B------:R2:W-:Y:S04]  /*29150*/  STL [R1+0x78], R18 ;  /* 0x0000781201007387 */ /* 0x0005e80000100800 */
[----:B------:R-:W2:Y:S01]  /*29160*/  LDL.LU.64 R16, [R1+0x13c0] ;  /* 0x0013c00001107983 */ /* 0x000ea20000300a00 */
[----:B------:R-:W-:Y:S02]  /*29170*/  IMAD.MOV.U32 R25, RZ, RZ, R0 ;  /* 0x000000ffff197224 */ /* 0x000fe400078e0000 */
[----:B------:R-:W-:-:S05]  /*29180*/  IMAD.MOV.U32 R0, RZ, RZ, R19 ;  /* 0x000000ffff007224 */ /* 0x000fca00078e0013 */
[----:B------:R0:W-:Y:S04]  /*29190*/  STL [R1+0x1314], R0 ;  /* 0x0013140001007387 */ /* 0x0001e80000100800 */
[----:B------:R1:W-:Y:S04]  /*291a0*/  STL [R1+0x1310], R15 ;  /* 0x0013100f01007387 */ /* 0x0003e80000100800 */
[----:B------:R4:W-:Y:S01]  /*291b0*/  STL [R1+0x130c], R14 ;  /* 0x00130c0e01007387 */ /* 0x0009e20000100800 */
[----:B--2---:R-:W-:Y:S03]  /*291c0*/  HMMA.16816.F32 R16, R8, R16, R4 ;  /* 0x000000100810723c */ /* 0x004fe60000001804 */
[----:B------:R-:W2:Y:S04]  /*291d0*/  LDL.LU.64 R6, [R1+0x13b8] ;  /* 0x0013b80001067983 */ /* 0x000ea80000300a00 */
[----:B------:R-:W2:-:S12]  /*291e0*/  LDL.LU.64 R4, [R1+0x13b0] ;  /* 0x0013b00001047983 */ /* 0x000e980000300a00 */
[----:B------:R-:W-:Y:S02]  /*291f0*/  IMAD.MOV.U32 R28, RZ, RZ, R18 ;  /* 0x000000ffff1c7224 */ /* 0x000fe400078e0012 */
[----:B------:R-:W-:Y:S02]  /*29200*/  IMAD.MOV.U32 R29, RZ, RZ, R19 ;  /* 0x000000ffff1d7224 */ /* 0x000fe400078e0013 */
[----:B------:R-:W-:Y:S02]  /*29210*/  IMAD.MOV.U32 R2, RZ, RZ, R16 ;  /* 0x000000ffff027224 */ /* 0x000fe400078e0010 */
[----:B------:R-:W-:Y:S01]  /*29220*/  IMAD.MOV.U32 R3, RZ, RZ, R17 ;  /* 0x000000ffff037224 */ /* 0x000fe200078e0011 */
[----:B------:R-:W2:Y:S04]  /*29230*/  LDL.LU.64 R18, [R1+0x13a8] ;  /* 0x0013a80001127983 */ /* 0x000ea80000300a00 */
[----:B------:R-:W2:Y:S02]  /*29240*/  LDL.LU.64 R16, [R1+0x13a0] ;  /* 0x0013a00001107983 */ /* 0x000ea40000300a00 */
[----:B--2---:R-:W-:Y:S02]  /*29250*/  HMMA.16816.F32 R24, R8, R24, R16 ;  /* 0x000000180818723c */ /* 0x004fe40000001810 */
[----:B------:R-:W2:Y:S04]  /*29260*/  LDL.LU.64 R18, [R1+0x1398] ;  /* 0x0013980001127983 */ /* 0x000ea80000300a00 */
[----:B------:R-:W2:-:S13]  /*29270*/  LDL.LU.64 R16, [R1+0x1390] ;  /* 0x0013900001107983 */ /* 0x000e9a0000300a00 */
[----:B0-----:R-:W-:Y:S02]  /*29280*/  IMAD.MOV.U32 R0, RZ, RZ, R25 ;  /* 0x000000ffff007224 */ /* 0x001fe400078e0019 */
[----:B-1----:R-:W-:Y:S01]  /*29290*/  IMAD.MOV.U32 R15, RZ, RZ, R26 ;  /* 0x000000ffff0f7224 */ /* 0x002fe200078e001a */
[----:B------:R2:W-:Y:S01]  /*292a0*/  STL [R1+0x50], R24 ;  /* 0x0000501801007387 */ /* 0x0005e20000100800 */
[----:B----4-:R-:W-:Y:S02]  /*292b0*/  IMAD.MOV.U32 R14, RZ, RZ, R27 ;  /* 0x000000ffff0e7224 */ /* 0x010fe400078e001b */
[----:B--2---:R-:W-:Y:S01]  /*292c0*/  HMMA.16816.F32 R24, R8, R16, R4 ;  /* 0x000000100818723c */ /* 0x004fe20000001804 */
[----:B------:R0:W-:-:S15]  /*292d0*/  STL.64 [R1+0x1330], R18 ;  /* 0x0013301201007387 */ /* 0x0001de0000100a00 */
[----:B------:R-:W-:-:S03]  /*292e0*/  NOP ;  /* 0x0000000000007918 */ /* 0x000fc60000000000 */
[----:B------:R-:W-:Y:S02]  /*292f0*/  IMAD.MOV.U32 R4, RZ, RZ, R24 ;  /* 0x000000ffff047224 */ /* 0x000fe400078e0018 */
[----:B------:R-:W-:Y:S01]  /*29300*/  IMAD.MOV.U32 R5, RZ, RZ, R25 ;  /* 0x000000ffff057224 */ /* 0x000fe200078e0019 */
[----:B------:R-:W2:Y:S01]  /*29310*/  LDL.LU R24, [R1+0x140] ;  /* 0x0001400001187983 */ /* 0x000ea20000300800 */
[----:B------:R-:W-:-:S03]  /*29320*/  IMAD.MOV.U32 R7, RZ, RZ, R26 ;  /* 0x000000ffff077224 */ /* 0x000fc600078e001a */
[----:B------:R-:W2:Y:S01]  /*29330*/  LDL.LU R25, [R1+0x144] ;  /* 0x0001440001197983 */ /* 0x000ea20000300800 */
[----:B------:R-:W-:-:S03]  /*29340*/  IMAD.MOV.U32 R6, RZ, RZ, R27 ;  /* 0x000000ffff067224 */ /* 0x000fc600078e001b */
[----:B------:R-:W2:Y:S04]  /*29350*/  LDL.LU R26, [R1+0x148] ;  /* 0x00014800011a7983 */ /* 0x000ea80000300800 */
[----:B------:R-:W2:Y:S04]  /*29360*/  LDL.LU R27, [R1+0x14c] ;  /* 0x00014c00011b7983 */ /* 0x000ea80000300800 */
[----:B------:R-:W4:Y:S04]  /*29370*/  LDL.LU R16, [R1+0xe0] ;  /* 0x0000e00001107983 */ /* 0x000f280000300800 */
[----:B------:R-:W4:Y:S04]  /*29380*/  LDL.LU R17, [R1+0xe4] ;  /* 0x0000e40001117983 */ /* 0x000f280000300800 */
[----:B0-----:R-:W2:Y:S04]  /*29390*/  LDL.LU R18, [R1+0xe8] ;  /* 0x0000e80001127983 */ /* 0x001ea80000300800 */
[----:B------:R-:W2:Y:S01]  /*293a0*/  LDL.LU R19, [R1+0xec] ;  /* 0x0000ec0001137983 */ /* 0x000ea20000300800 */
[----:B---3--:R-:W-:Y:S03]  /*293b0*/  HMMA.16816.F32 R20, R8, R12, R20 ;  /* 0x0000000c0814723c */ /* 0x008fe60000001814 */
[----:B--2---:R0:W-:Y:S04]  /*293c0*/  STL.64 [R1+0x1340], R18 ;  /* 0x0013401201007387 */ /* 0x0041e80000100a00 */
[----:B----4-:R-:W-:Y:S04]  /*293d0*/  STL.64 [R1+0x1338], R16 ;  /* 0x0013381001007387 */ /* 0x010fe80000100a00 */
[----:B0-----:R-:W2:Y:S04]  /*293e0*/  LDL.LU.64 R18, [R1+0x28] ;  /* 0x0000280001127983 */ /* 0x001ea80000300a00 */
[----:B--2---:R0:W-:Y:S04]  /*293f0*/  STL.64 [R1+0x1350], R18 ;  /* 0x0013501201007387 */ /* 0x0041e80000100a00 */
[----:B0-----:R-:W2:Y:S04]  /*29400*/  LDL.LU.64 R18, [R1+0x38] ;  /* 0x0000380001127983 */ /* 0x001ea80000300a00 */
[----:B------:R0:W-:Y:S04]  /*29410*/  STL.64 [R1+0x1318], R14 ;  /* 0x0013180e01007387 */ /* 0x0001e80000100a00 */
[----:B------:R-:W3:Y:S04]  /*29420*/  LDL.LU R12, [R1+0x120] ;  /* 0x00012000010c7983 */ /* 0x000ee80000300800 */
[----:B------:R-:W3:Y:S04]  /*29430*/  LDL.LU R13, [R1+0x124] ;  /* 0x00012400010d7983 */ /* 0x000ee80000300800 */
[----:B0-----:R-:W3:Y:S04]  /*29440*/  LDL.LU R14, [R1+0x128] ;  /* 0x00012800010e7983 */ /* 0x001ee80000300800 */
[----:B------:R-:W3:Y:S04]  /*29450*/  LDL.LU R15, [R1+0x12c] ;  /* 0x00012c00010f7983 */ /* 0x000ee80000300800 */
[----:B------:R0:W-:Y:S04]  /*29460*/  STL.64 [R1+0x1258], R22 ;  /* 0x0012581601007387 */ /* 0x0001e80000100a00 */
[----:B------:R1:W-:Y:S01]  /*29470*/  STL.64 [R1+0x1250], R20 ;  /* 0x0012501401007387 */ /* 0x0003e20000100a00 */
[----:B0-----:R-:W-:-:S02]  /*29480*/  IMAD.MOV.U32 R22, RZ, RZ, R7 ;  /* 0x000000ffff167224 */ /* 0x001fc400078e0007 */
[----:B------:R-:W-:Y:S02]  /*29490*/  IMAD.MOV.U32 R23, RZ, RZ, R6 ;  /* 0x000000ffff177224 */ /* 0x000fe400078e0006 */
[----:B-1----:R-:W-:Y:S02]  /*294a0*/  IMAD.MOV.U32 R20, RZ, RZ, R4 ;  /* 0x000000ffff147224 */ /* 0x002fe400078e0004 */
[----:B------:R-:W-:Y:S01]  /*294b0*/  IMAD.MOV.U32 R21, RZ, RZ, R5 ;  /* 0x000000ffff157224 */ /* 0x000fe200078e0005 */
[----:B------:R-:W4:Y:S04]  /*294c0*/  LDL.LU R4, [R1+0x138c] ;  /* 0x00138c0001047983 */ /* 0x000f280000300800 */
[----:B------:R-:W4:Y:S04]  /*294d0*/  LDL.LU R5, [R1+0x1388] ;  /* 0x0013880001057983 */ /* 0x000f280000300800 */
[----:B------:R0:W-:Y:S04]  /*294e0*/  STL.64 [R1+0x1268], R22 ;  /* 0x0012681601007387 */ /* 0x0001e80000100a00 */
[----:B------:R-:W-:Y:S04]  /*294f0*/  STL.64 [R1+0x1260], R20 ;  /* 0x0012601401007387 */ /* 0x000fe80000100a00 */
[----:B0-----:R-:W2:Y:S04]  /*29500*/  LDL.LU R22, [R1+0x8] ;  /* 0x0000080001167983 */ /* 0x001ea80000300800 */
[----:B------:R-:W2:Y:S04]  /*29510*/  LDL.LU R23, [R1+0xc] ;  /* 0x00000c0001177983 */ /* 0x000ea80000300800 */
[----:B--2---:R0:W-:Y:S04]  /*29520*/  STL.64 [R1+0x1328], R22 ;  /* 0x0013281601007387 */ /* 0x0041e80000100a00 */
[----:B0-----:R-:W2:Y:S01]  /*29530*/  LDL.LU.64 R22, [R1+0x18] ;  /* 0x0000180001167983 */ /* 0x001ea20000300a00 */
[C---:B----4-:R-:W-:Y:S03]  /*29540*/  HMMA.16816.F32 R4, R8.reuse, R4, R24 ;  /* 0x000000040804723c */ /* 0x050fe60000001818 */
[----:B--2---:R0:W-:Y:S04]  /*29550*/  STL.64 [R1+0x1348], R22 ;  /* 0x0013481601007387 */ /* 0x0041e80000100a00 */
[----:B------:R-:W2:Y:S04]  /*29560*/  LDL.LU R20, [R1+0x100] ;  /* 0x0001000001147983 */ /* 0x000ea80000300800 */
[----:B------:R-:W2:Y:S04]  /*29570*/  LDL.LU R21, [R1+0x104] ;  /* 0x0001040001157983 */ /* 0x000ea80000300800 */
[----:B0-----:R-:W2:Y:S04]  /*29580*/  LDL.LU R22, [R1+0x108] ;  /* 0x0001080001167983 */ /* 0x001ea80000300800 */
[----:B------:R-:W2:Y:S04]  /*29590*/  LDL.LU R23, [R1+0x10c] ;  /* 0x00010c0001177983 */ /* 0x000ea80000300800 */
[----:B------:R-:W4:Y:S04]  /*295a0*/  LDL.LU.64 R26, [R1+0x1380] ;  /* 0x00138000011a7983 */ /* 0x000f280000300a00 */
[----:B------:R-:W3:Y:S04]  /*295b0*/  LDL.LU.64 R24, [R1+0x1378] ;  /* 0x0013780001187983 */ /* 0x000ee80000300a00 */
[----:B------:R-:W-:Y:S04]  /*295c0*/  STL.64 [R1+0x150], R4 ;  /* 0x0001500401007387 */ /* 0x000fe80000100a00 */
[----:B------:R0:W-:Y:S04]  /*295d0*/  STL.64 [R1+0x158], R6 ;  /* 0x0001580601007387 */ /* 0x0001e80000100a00 */
[----:B0-----:R-:W2:Y:S04]  /*295e0*/  LDL.LU.64 R6, [R1+0x1370] ;  /* 0x0013700001067983 */ /* 0x001ea80000300a00 */
[----:B------:R-:W2:Y:S01]  /*295f0*/  LDL.LU.64 R4, [R1+0x1368] ;  /* 0x0013680001047983 */ /* 0x000ea20000300a00 */
[----:B---3--:R-:W-:Y:S03]  /*29600*/  HMMA.16816.F32 R12, R8, R24, R12 ;  /* 0x00000018080c723c */ /* 0x008fe6000000180c */
[----:B------:R-:W3:Y:S01]  /*29610*/  LDL.LU R8, [R1+0x110] ;  /* 0x0001100001087983 */ /* 0x000ee20000300800 */
[----:B--2---:R-:W-:-:S15]  /*29620*/  IMAD.MOV.U32 R11, RZ, RZ, R4 ;  /* 0x000000ffff0b7224 */ /* 0x004fde00078e0004 */
[----:B------:R0:W-:Y:S04]  /*29630*/  STL.64 [R1+0x120], R12 ;  /* 0x0001200c01007387 */ /* 0x0001e80000100a00 */
[----:B------:R1:W-:Y:S04]  /*29640*/  STL.64 [R1+0x128], R14 ;  /* 0x0001280e01007387 */ /* 0x0003e80000100a00 */
[----:B------:R-:W3:Y:S04]  /*29650*/  LDL.LU R9, [R1+0x114] ;  /* 0x0001140001097983 */ /* 0x000ee80000300800 */
[----:B------:R-:W3:Y:S04]  /*29660*/  LDL.LU R10, [R1+0x118] ;  /* 0x00011800010a7983 */ /* 0x000ee80000300800 */
[----:B------:R-:W3:Y:S01]  /*29670*/  LDL.LU R4, [R1+0x1364] ;  /* 0x0013640001047983 */ /* 0x000ee20000300800 */
[----:B0-----:R-:W-:-:S02]  /*29680*/  IMAD.MOV.U32 R12, RZ, RZ, R5 ;  /* 0x000000ffff0c7224 */ /* 0x001fc400078e0005 */
[----:B------:R-:W-:Y:S01]  /*29690*/  IMAD.MOV.U32 R13, RZ, RZ, R6 ;  /* 0x000000ffff0d7224 */ /* 0x000fe200078e0006 */
[----:B------:R-:W3:Y:S04]  /*296a0*/  LDL.LU R5, [R1+0x1360] ;  /* 0x0013600001057983 */ /* 0x000ee80000300800 */
[----:B------:R-:W3:Y:S01]  /*296b0*/  LDL.LU R6, [R1+0x135c] ;  /* 0x00135c0001067983 */ /* 0x000ee20000300800 */
[----:B-1----:R-:W-:-:S03]  /*296c0*/  IMAD.MOV.U32 R14, RZ, RZ, R7 ;  /* 0x000000ffff0e7224 */ /* 0x002fc600078e0007 */
[----:B------:R-:W3:Y:S04]  /*296d0*/  LDL.LU R7, [R1+0x1358] ;  /* 0x0013580001077983 */ /* 0x000ee80000300800 */
[----:B------:R-:W2:Y:S04]  /*296e0*/  LDL.LU R15, [R1+0xcc] ;  /* 0x0000cc00010f7983 */ /* 0x000ea80000300800 */
[----:B----4-:R0:W-:Y:S04]  /*296f0*/  STL.64 [R1+0x12d8], R26 ;  /* 0x0012d81a01007387 */ /* 0x0101e80000100a00 */
[----:B------:R-:W4:Y:S04]  /*29700*/  LDL.LU R24, [R1+0xd0] ;  /* 0x0000d00001187983 */ /* 0x000f280000300800 */
[----:B------:R-:W4:Y:S04]  /*29710*/  LDL.LU R25, [R1+0xd4] ;  /* 0x0000d40001197983 */ /* 0x000f280000300800 */
[----:B0-----:R-:W4:Y:S04]  /*29720*/  LDL.LU R26, [R1+0xd8] ;  /* 0x0000d800011a7983 */ /* 0x001f280000300800 */
[----:B------:R-:W4:Y:S01]  /*29730*/  LDL.LU R27, [R1+0xdc] ;  /* 0x0000dc00011b7983 */ /* 0x000f220000300800 */
[----:B---3--:R-:W-:-:S15]  /*29740*/  HMMA.16816.F32 R8, R4, R18, R8 ;  /* 0x000000120408723c */ /* 0x008fde0000001808 */
[----:B------:R-:W-:-:S04]  /*29750*/  NOP ;  /* 0x0000000000007918 */ /* 0x000fc80000000000 */
[----:B------:R0:W-:Y:S04]  /*29760*/  STL.64 [R1+0x110], R8 ;  /* 0x0001100801007387 */ /* 0x0001e80000100a00 */
[----:B------:R1:W-:Y:S01]  /*29770*/  STL.64 [R1+0x118], R10 ;  /* 0x0001180a01007387 */ /* 0x0003e20000100a00 */
[----:B0-----:R-:W-:Y:S02]  /*29780*/  IMAD.MOV.U32 R9, RZ, RZ, R18 ;  /* 0x000000ffff097224 */ /* 0x001fe400078e0012 */
[----:B------:R-:W-:Y:S02]  /*29790*/  IMAD.MOV.U32 R8, RZ, RZ, R19 ;  /* 0x000000ffff087224 */ /* 0x000fe400078e0013 */
[----:B------:R-:W3:Y:S02]  /*297a0*/  LDL.LU.64 R18, [R1+0x1350] ;  /* 0x0013500001127983 */ /* 0x000ee40000300a00 */
[----:B---3--:R-:W-:Y:S01]  /*297b0*/  HMMA.16816.F32 R20, R4, R18, R20 ;  /* 0x000000120414723c */ /* 0x008fe20000001814 */
[----:B-1----:R-:W-:-:S02]  /*297c0*/  IMAD.MOV.U32 R11, RZ, RZ, R18 ;  /* 0x000000ffff0b7224 */ /* 0x002fc400078e0012 */
[----:B------:R-:W-:-:S15]  /*297d0*/  IMAD.MOV.U32 R10, RZ, RZ, R19 ;  /* 0x000000ffff0a7224 */ /* 0x000fde00078e0013 */
[----:B------:R-:W-:Y:S01]  /*297e0*/  NOP ;  /* 0x0000000000007918 */ /* 0x000fe20000000000 */
[----:B------:R-:W-:Y:S04]  /*297f0*/  STL.64 [R1+0x170], R20 ;  /* 0x0001701401007387 */ /* 0x000fe80000100a00 */
[----:B------:R0:W-:Y:S04]  /*29800*/  STL.64 [R1+0x178], R22 ;  /* 0x0001781601007387 */ /* 0x0001e80000100a00 */
[----:B0-----:R-:W3:Y:S04]  /*29810*/  LDL.LU.64 R22, [R1+0x1348] ;  /* 0x0013480001167983 */ /* 0x001ee80000300a00 */
[----:B------:R-:W3:Y:S04]  /*29820*/  LDL.LU.64 R18, [R1+0x1340] ;  /* 0x0013400001127983 */ /* 0x000ee80000300a00 */
[----:B------:R-:W3:Y:S02]  /*29830*/  LDL.LU.64 R16, [R1+0x1338] ;  /* 0x0013380001107983 */ /* 0x000ee40000300a00 */
[----:B---3--:R-:W-:-:S15]  /*29840*/  HMMA.16816.F32 R16, R4, R22, R16 ;  /* 0x000000160410723c */ /* 0x008fde0000001810 */
[----:B------:R-:W-:-:S04]  /*29850*/  NOP ;  /* 0x0000000000007918 */ /* 0x000fc80000000000 */
[----:B------:R0:W-:Y:S04]  /*29860*/  STL.64 [R1+0xe0], R16 ;  /* 0x0000e01001007387 */ /* 0x0001e80000100a00 */
[----:B------:R1:W-:Y:S01]  /*29870*/  STL.64 [R1+0xe8], R18 ;  /* 0x0000e81201007387 */ /* 0x0003e20000100a00 */
[----:B0-----:R-:W-:-:S03]  /*29880*/  IMAD.MOV.U32 R17, RZ, RZ, R22 ;  /* 0x000000ffff117224 */ /* 0x001fc600078e0016 */
[----:B-1----:R-:W3:Y:S01]  /*29890*/  LDL.LU.64 R18, [R1+0x1330] ;  /* 0x0013300001127983 */ /* 0x002ee20000300a00 */
[----:B------:R-:W-:-:S03]  /*298a0*/  IMAD.MOV.U32 R16, RZ, RZ, R23 ;  /* 0x000000ffff107224 */ /* 0x000fc600078e0017 */
[----:B------:R-:W4:Y:S02]  /*298b0*/  LDL.LU.64 R22, [R1+0x1328] ;  /* 0x0013280001167983 */ /* 0x000f240000300a00 */
[----:B----4-:R-:W-:Y:S02]  /*298c0*/  HMMA.16816.F32 R24, R4, R22, R24 ;  /* 0x000000160418723c */ /* 0x010fe40000001818 */
[----:B------:R0:W-:Y:S02]  /*298d0*/  STL.64 [R1+0x1278], R22 ;  /* 0x0012781601007387 */ /* 0x0001e40000100a00 */
[----:B0-----:R-:W-:Y:S02]  /*298e0*/  IMAD.MOV.U32 R22, RZ, RZ, R17 ;  /* 0x000000ffff167224 */ /* 0x001fe400078e0011 */
[----:B------:R-:W-:-:S13]  /*298f0*/  IMAD.MOV.U32 R23, RZ, RZ, R16 ;  /* 0x000000ffff177224 */ /* 0x000fda00078e0010 */
[----:B------:R-:W-:Y:S04]  /*29900*/  STL.64 [R1+0xd0], R24 ;  /* 0x0000d01801007387 */ /* 0x000fe80000100a00 */
[----:B------:R-:W-:Y:S04]  /*29910*/  STL.64 [R1+0xd8], R26 ;  /* 0x0000d81a01007387 */ /* 0x000fe80000100a00 */
[----:B------:R0:W-:Y:S02]  /*29920*/  STL.64 [R1+0x1290], R22 ;  /* 0x0012901601007387 */ /* 0x0001e40000100a00 */
[----:B0-----:R-:W-:-:S02]  /*29930*/  IMAD.MOV.U32 R22, RZ, RZ, R11 ;  /* 0x000000ffff167224 */ /* 0x001fc400078e000b */
[----:B------:R-:W-:-:S05]  /*29940*/  IMAD.MOV.U32 R23, RZ, RZ, R10 ;  /* 0x000000ffff177224 */ /* 0x000fca00078e000a */
[----:B------:R0:W-:Y:S02]  /*29950*/  STL.64 [R1+0x12a8], R22 ;  /* 0x0012a81601007387 */ /* 0x0001e40000100a00 */
[----:B0-----:R-:W-:Y:S02]  /*29960*/  IMAD.MOV.U32 R23, RZ, RZ, R8 ;  /* 0x000000ffff177224 */ /* 0x001fe400078e0008 */
[----:B------:R-:W-:Y:S01]  /*29970*/  IMAD.MOV.U32 R22, RZ, RZ, R9 ;  /* 0x000000ffff167224 */ /* 0x000fe200078e0009 */
[----:B------:R-:W4:Y:S04]  /*29980*/  LDL.LU R8, [R1+0xa0] ;  /* 0x0000a00001087983 */ /* 0x000f280000300800 */
[----:B------:R-:W4:Y:S04]  /*29990*/  LDL.LU R9, [R1+0xa4] ;  /* 0x0000a40001097983 */ /* 0x000f280000300800 */
[----:B------:R-:W2:Y:S04]  /*299a0*/  LDL.LU R10, [R1+0xa8] ;  /* 0x0000a800010a7983 */ /* 0x000ea80000300800 */
[----:B------:R-:W2:Y:S04]  /*299b0*/  LDL.LU R11, [R1+0xac] ;  /* 0x0000ac00010b7983 */ /* 0x000ea80000300800 */
[----:B--2---:R3:W-:Y:S04]  /*299c0*/  STL.64 [R1+0x12e8], R10 ;  /* 0x0012e80a01007387 */ /* 0x0047e80000100a00 */
[----:B----4-:R0:W-:Y:S01]  /*299d0*/  STL.64 [R1+0x12e0], R8 ;  /* 0x0012e00801007387 */ /* 0x0101e20000100a00 */
[----:B---3--:R-:W-:-:S03]  /*299e0*/  IMAD.MOV.U32 R10, RZ, RZ, R18 ;  /* 0x000000ffff0a7224 */ /* 0x008fc600078e0012 */
[----:B0-----:R-:W2:Y:S04]  /*299f0*/  LDL.LU R8, [R1+0xb0] ;  /* 0x0000b00001087983 */ /* 0x001ea80000300800 */
[----:B------:R-:W2:Y:S04]  /*29a00*/  LDL.LU R9, [R1+0xb4] ;  /* 0x0000b40001097983 */ /* 0x000ea80000300800 */
[----:B------:R-:W3:Y:S01]  /*29a10*/  LDL.LU R18, [R1+0x1324] ;  /* 0x0013240001127983 */ /* 0x000ee20000300800 */
[----:B------:R-:W-:-:S03]  /*29a20*/  IMAD.MOV.U32 R11, RZ, RZ, R19 ;  /* 0x000000ffff0b7224 */ /* 0x000fc600078e0013 */
[----:B------:R-:W3:Y:S04]  /*29a30*/  LDL.LU R19, [R1+0x1320] ;  /* 0x0013200001137983 */ /* 0x000ee80000300800 */
[----:B------:R-:W4:Y:S04]  /*29a40*/  LDL.LU.64 R26, [R1+0xf8] ;  /* 0x0000f800011a7983 */ /* 0x000f280000300a00 */
[----:B------:R0:W-:Y:S04]  /*29a50*/  STL.64 [R1+0x12d0], R22 ;  /* 0x0012d01601007387 */ /* 0x0001e80000100a00 */
[----:B------:R-:W2:Y:S04]  /*29a60*/  LDL.LU R20, [R1+0x90] ;  /* 0x0000900001147983 */ /* 0x000ea80000300800 */
[----:B------:R-:W2:Y:S04]  /*29a70*/  LDL.LU R21, [R1+0x94] ;  /* 0x0000940001157983 */ /* 0x000ea80000300800 */
[----:B0-----:R-:W2:Y:S04]  /*29a80*/  LDL.LU R22, [R1+0x98] ;  /* 0x0000980001167983 */ /* 0x001ea80000300800 */
[----:B------:R-:W2:Y:S01]  /*29a90*/  LDL.LU R23, [R1+0x9c] ;  /* 0x00009c0001177983 */ /* 0x000ea20000300800 */
[----:B---3--:R-:W-:-:S15]  /*29aa0*/  HMMA.16816.F32 R12, R4, R18, R12 ;  /* 0x00000012040c723c */ /* 0x008fde000000180c */
[----:B------:R-:W-:-:S04]  /*29ab0*/  NOP ;  /* 0x0000000000007918 */ /* 0x000fc80000000000 */
[----:B------:R-:W-:Y:S04]  /*29ac0*/  STL.64 [R1+0xc0], R12 ;  /* 0x0000c00c01007387 */ /* 0x000fe80000100a00 */
[----:B------:R0:W-:Y:S04]  /*29ad0*/  STL.64 [R1+0xc8], R14 ;  /* 0x0000c80e01007387 */ /* 0x0001e80000100a00 */
[----:B0-----:R-:W3:Y:S04]  /*29ae0*/  LDL.LU.64 R14, [R1+0x1318] ;  /* 0x00131800010e7983 */ /* 0x001ee80000300a00 */
[----:B------:R3:W-:Y:S04]  /*29af0*/  STL.64 [R1+0x1270], R18 ;  /* 0x0012701201007387 */ /* 0x0007e80000100a00 */
[----:B------:R-:W2:Y:S01]  /*29b00*/  LDL.LU R16, [R1+0x50] ;  /* 0x0000500001107983 */ /* 0x000ea20000300800 */
[----:B------:R-:W-:-:S03]  /*29b10*/  IMAD.MOV.U32 R17, RZ, RZ, R0 ;  /* 0x000000ffff117224 */ /* 0x000fc600078e0000 */
[----:B------:R-:W2:Y:S01]  /*29b20*/  LDL.LU R0, [R1+0x1314] ;  /* 0x0013140001007983 */ /* 0x000ea20000300800 */
[----:B---3--:R-:W-:Y:S02]  /*29b30*/  IMAD.MOV.U32 R18, RZ, RZ, R15 ;  /* 0x000000ffff127224 */ /* 0x008fe400078e000f */
[----:B------:R-:W-:Y:S01]  /*29b40*/  IMAD.MOV.U32 R19, RZ, RZ, R14 ;  /* 0x000000ffff137224 */ /* 0x000fe200078e000e */
[----:B------:R-:W3:Y:S04]  /*29b50*/  LDL.LU R15, [R1+0x1310] ;  /* 0x00131000010f7983 */ /* 0x000ee80000300800 */
[----:B------:R-:W4:Y:S04]  /*29b60*/  LDL.LU R14, [R1+0x130c] ;  /* 0x00130c00010e7983 */ /* 0x000f280000300800 */
[----:B------:R0:W-:Y:S04]  /*29b70*/  STL.64 [R1+0x1288], R18 ;  /* 0x0012881201007387 */ /* 0x0001e80000100a00 */
[----:B--2---:R1:W-:Y:S01]  /*29b80*/  STL.64 [R1+0x1280], R16 ;  /* 0x0012801001007387 */ /* 0x0043e20000100a00 */
[----:B0-----:R-:W-:-:S02]  /*29b90*/  IMAD.MOV.U32 R18, RZ, RZ, R28 ;  /* 0x000000ffff127224 */ /* 0x001fc400078e001c */
[----:B-1----:R-:W-:Y:S02]  /*29ba0*/  IMAD.MOV.U32 R16, RZ, RZ, R2 ;  /* 0x000000ffff107224 */ /* 0x002fe400078e0002 */
[----:B------:R-:W-:Y:S01]  /*29bb0*/  IMAD.MOV.U32 R19, RZ, RZ, R29 ;  /* 0x000000ffff137224 */ /* 0x000fe200078e001d */
[----:B------:R-:W2:Y:S01]  /*29bc0*/  LDL.LU R2, [R1+0x1308] ;  /* 0x0013080001027983 */ /* 0x000ea20000300800 */
[----:B------:R-:W-:-:S03]  /*29bd0*/  IMAD.MOV.U32 R17, RZ, RZ, R3 ;  /* 0x000000ffff117224 */ /* 0x000fc600078e0003 */
[----:B------:R-:W2:Y:S04]  /*29be0*/  LDL.LU R3, [R1+0x1304] ;  /* 0x0013040001037983 */ /* 0x000ea80000300800 */
[----:B------:R-:W2:Y:S04]  /*29bf0*/  LDL.LU R28, [R1+0x1300] ;  /* 0x00130000011c7983 */ /* 0x000ea80000300800 */
[----:B------:R-:W2:Y:S04]  /*29c00*/  LDL.LU R29, [R1+0x12fc] ;  /* 0x0012fc00011d7983 */ /* 0x000ea80000300800 */
[----:B------:R-:W-:Y:S04]  /*29c10*/  STL.64 [R1+0x12a0], R18 ;  /* 0x0012a01201007387 */ /* 0x000fe80000100a00 */
[----:B------:R3:W-:Y:S02]  /*29c20*/  STL.64 [R1+0x1298], R16 ;  /* 0x0012981001007387 */ /* 0x0007e40000100a00 */
[----:B---3--:R-:W-:-:S02]  /*29c30*/  IMAD.MOV.U32 R17, RZ, RZ, R15 ;  /* 0x000000ffff117224 */ /* 0x008fc400078e000f */
[----:B----4-:R-:W-:Y:S02]  /*29c40*/  IMAD.MOV.U32 R16, RZ, RZ, R14 ;  /* 0x000000ffff107224 */ /* 0x010fe400078e000e */
[----:B------:R-:W3:Y:S04]  /*29c50*/  LDL.LU R14, [R1+0x12f8] ;  /* 0x0012f800010e7983 */ /* 0x000ee80000300800 */
[----:B------:R-:W3:Y:S04]  /*29c60*/  LDL.LU R15, [R1+0x12f4] ;  /* 0x0012f400010f7983 */ /* 0x000ee80000300800 */
[----:B------:R-:W4:Y:S01]  /*29c70*/  LDL.LU R18, [R1+0x78] ;  /* 0x0000780001127983 */ /* 0x000f220000300800 */
[----:B------:R-:W-:-:S03]  /*29c80*/  IMAD.MOV.U32 R19, RZ, RZ, R0 ;  /* 0x000000ffff137224 */ /* 0x000fc600078e0000 */
[----:B------:R-:W2:Y:S01]  /*29c90*/  LDL.LU R0, [R1+0x12f0] ;  /* 0x0012f00001007983 */ /* 0x000ea20000300800 */
[----:B---3--:R-:W-:Y:S03]  /*29ca0*/  HMMA.16816.F32 R8, R4, R14, R8 ;  /* 0x0000000e0408723c */ /* 0x008fe60000001808 */
[----:B----4-:R-:W-:Y:S04]  /*29cb0*/  STL.64 [R1+0x12b8], R18 ;  /* 0x0012b81201007387 */ /* 0x010fe80000100a00 */
[----:B------:R-:W-:-:S12]  /*29cc0*/  STL.64 [R1+0x12b0], R16 ;  /* 0x0012b01001007387 */ /* 0x000fd80000100a00 */
[----:B------:R-:W-:Y:S04]  /*29cd0*/  STL.64 [R1+0xb0], R8 ;  /* 0x0000b00801007387 */ /* 0x000fe80000100a00 */
[----:B------:R0:W-:Y:S04]  /*29ce0*/  STL.64 [R1+0xb8], R10 ;  /* 0x0000b80a01007387 */ /* 0x0001e80000100a00 */
[----:B0-----:R-:W3:Y:S04]  /*29cf0*/  LDL.LU.64 R10, [R1+0x12e8] ;  /* 0x0012e800010a7983 */ /* 0x001ee80000300a00 */
[----:B------:R-:W3:Y:S01]  /*29d00*/  LDL.LU.64 R8, [R1+0x12e0] ;  /* 0x0012e00001087983 */ /* 0x000ee20000300a00 */
[----:B--2---:R-:W-:-:S02]  /*29d10*/  IMAD.MOV.U32 R19, RZ, RZ, R2 ;  /* 0x000000ffff137224 */ /* 0x004fc400078e0002 */
[----:B------:R-:W-:Y:S01]  /*29d20*/  IMAD.MOV.U32 R2, RZ, RZ, R27 ;  /* 0x000000ffff027224 */ /* 0x000fe200078e001b */
[----:B---3--:R-:W-:-:S15]  /*29d30*/  HMMA.16816.F32 R8, R4, R26, R8 ;  /* 0x0000001a0408723c */ /* 0x008fde0000001808 */
[----:B------:R-:W-:-:S04]  /*29d40*/  NOP ;  /* 0x0000000000007918 */ /* 0x000fc80000000000 */
[----:B------:R0:W-:Y:S04]  /*29d50*/  STL.64 [R1+0xa0], R8 ;  /* 0x0000a00801007387 */ /* 0x0001e80000100a00 */
[----:B------:R-:W-:Y:S01]  /*29d60*/  STL.64 [R1+0xa8], R10 ;  /* 0x0000a80a01007387 */ /* 0x000fe20000100a00 */
[----:B0-----:R-:W-:-:S03]  /*29d70*/  IMAD.MOV.U32 R8, RZ, RZ, R26 ;  /* 0x000000ffff087224 */ /* 0x001fc600078e001a */
[----:B------:R-:W2:Y:S01]  /*29d80*/  LDL.LU.64 R26, [R1+0x12d8] ;  /* 0x0012d800011a7983 */ /* 0x000ea20000300a00 */
[----:B------:R-:W-:Y:S02]  /*29d90*/  IMAD.MOV.U32 R16, RZ, RZ, R29 ;  /* 0x000000ffff107224 */ /* 0x000fe400078e001d */
[----:B------:R-:W-:Y:S02]  /*29da0*/  IMAD.MOV.U32 R17, RZ, RZ, R28 ;  /* 0x000000ffff117224 */ /* 0x000fe400078e001c */
[----:B------:R-:W-:Y:S01]  /*29db0*/  IMAD.MOV.U32 R18, RZ, RZ, R3 ;  /* 0x000000ffff127224 */ /* 0x000fe200078e0003 */
[----:B--2---:R-:W-:Y:S01]  /*29dc0*/  HMMA.16816.F32 R4, R4, R26, R20 ;  /* 0x0000001a0404723c */ /* 0x004fe20000001814 */
[----:B------:R-:W2:Y:S04]  /*29dd0*/  LDL.LU.64 R22, [R1+0x12d0] ;  /* 0x0012d00001167983 */ /* 0x000ea80000300a00 */
[----:B------:R-:W2:Y:S04]  /*29de0*/  LDL.LU.64 R26, [R1+0x12c8] ;  /* 0x0012c800011a7983 */ /* 0x000ea80000300a00 */
[----:B------:R-:W2:Y:S10]  /*29df0*/  LDL.LU.64 R24, [R1+0x12c0] ;  /* 0x0012c00001187983 */ /* 0x000eb40000300a00 */
[----:B------:R-:W-:Y:S04]  /*29e00*/  STL.64 [R1+0x90], R4 ;  /* 0x0000900401007387 */ /* 0x000fe80000100a00 */
[----:B------:R0:W-:Y:S04]  /*29e10*/  STL.64 [R1+0x98], R6 ;  /* 0x0000980601007387 */ /* 0x0001e80000100a00 */
[----:B0-----:R-:W3:Y:S01]  /*29e20*/  LDL R7, [R1+0x2f0] ;  /* 0x0002f00001077983 */ /* 0x001ee20000100800 */
[----:B--2---:R-:W-:Y:S03]  /*29e30*/  HMMA.16816.F32 R20, R24, R22, R16 ;  /* 0x000000161814723c */ /* 0x004fe60000001810 */
[----:B------:R-:W2:Y:S04]  /*29e40*/  LDL.LU.64 R18, [R1+0x12b8] ;  /* 0x0012b80001127983 */ /* 0x000ea80000300a00 */
[----:B------:R-:W2:-:S12]  /*29e50*/  LDL.LU.64 R16, [R1+0x12b0] ;  /* 0x0012b00001107983 */ /* 0x000e980000300a00 */
[----:B------:R-:W-:Y:S04]  /*29e60*/  STL.64 [R1+0x80], R20 ;  /* 0x0000801401007387 */ /* 0x000fe80000100a00 */
[----:B------:R0:W-:Y:S04]  /*29e70*/  STL.64 [R1+0x88], R22 ;  /* 0x0000881601007387 */ /* 0x0001e80000100a00 */
[----:B0-----:R-:W2:Y:S02]  /*29e80*/  LDL.LU.64 R22, [R1+0x12a8] ;  /* 0x0012a80001167983 */ /* 0x001ea40000300a00 */
[----:B--2---:R-:W-:Y:S02]  /*29e90*/  HMMA.16816.F32 R20, R24, R22, R16 ;  /* 0x000000161814723c */ /* 0x004fe40000001810 */
[----:B------:R-:W2:Y:S04]  /*29ea0*/  LDL.LU.64 R18, [R1+0x12a0] ;  /* 0x0012a00001127983 */ /* 0x000ea80000300a00 */
[----:B------:R-:W2:-:S13]  /*29eb0*/  LDL.LU.64 R16, [R1+0x1298] ;  /* 0x0012980001107983 */ /* 0x000e9a0000300a00 */
        /* <DEDUP_REMOVED lines=20> */
[----:B------:R-:W-:Y:S04]  /*2a000*/  STL.64 [R1+0x48], R18 ;  /* 0x0000481201007387 */ /* 0x000fe80000100a00 */
[----:B------:R-:W-:Y:S01]  /*2a010*/  LDSM.16.M88.4 R16, [R0+UR5+0x4080] ;  /* 0x004080050010783b */ /* 0x000fe20008000200 */
[----:B--2---:R-:W-:Y:S03]  /*2a020*/  HMMA.16816.F32 R12, R24, R14, R20 ;  /* 0x0000000e180c723c */ /* 0x004fe60000001814 */
[----:B---3--:R-:W0:Y:S04]  /*2a030*/  LDSM.16.MT88.4 R20, [R7+UR5+0x11000] ;  /* 0x011000050714783b */ /* 0x008e280008004200 */
[----:B------:R-:W-:-:S12]  /*2a040*/  LDSM.16.MT88.4 R4, [R7+UR5+0x11400] ;  /* 0x011400050704783b */ /* 0x000fd80008004200 */
[----:B------:R-:W-:Y:S02]  /*2a050*/  IMAD.MOV.U32 R3, RZ, RZ, R15 ;  /* 0x000000ffff037224 */ /* 0x000fe400078e000f */
[----:B------:R-:W-:Y:S02]  /*2a060*/  IMAD.MOV.U32 R28, RZ, RZ, R14 ;  /* 0x000000ffff1c7224 */ /* 0x000fe400078e000e */
[----:B------:R-:W-:Y:S01]  /*2a070*/  IMAD.MOV.U32 R29, RZ, RZ, R13 ;  /* 0x000000ffff1d7224 */ /* 0x000fe200078e000d */
[----:B------:R-:W-:Y:S04]  /*2a080*/  STL [R1+0x160], R12 ;  /* 0x0001600c01007387 */ /* 0x000fe80000100800 */
[----:B------:R-:W-:Y:S04]  /*2a090*/  STL [R1+0x11c8], R3 ;  /* 0x0011c80301007387 */ /* 0x000fe80000100800 */
[----:B------:R-:W-:Y:S04]  /*2a0a0*/  STL [R1+0x11c4], R28 ;  /* 0x0011c41c01007387 */ /* 0x000fe80000100800 */
[----:B------:R-:W1:Y:S04]  /*2a0b0*/  LDSM.16.M88.4 R12, [R0+UR5+0x80] ;  /* 0x00008005000c783b */ /* 0x000e680008000200 */
[----:B------:R2:W-:Y:S04]  /*2a0c0*/  STL [R1+0x11c0], R29 ;  /* 0x0011c01d01007387 */ /* 0x0005e80000100800 */
[----:B--2---:R-:W2:Y:S04]  /*2a0d0*/  LDL R29, [R1+0x2f4] ;  /* 0x0002f400011d7983 */ /* 0x004ea80000100800 */
[----:B0-----:R-:W-:Y:S04]  /*2a0e0*/  STL.64 [R1+0x1240], R22 ;  /* 0x0012401601007387 */ /* 0x001fe80000100a00 */
[----:B------:R0:W-:Y:S04]  /*2a0f0*/  STL.64 [R1+0x1238], R20 ;  /* 0x0012381401007387 */ /* 0x0001e80000100a00 */
[----:B-1----:R-:W-:Y:S01]  /*2a100*/  STL.64 [R1+0x30], R12 ;  /* 0x0000300c01007387 */ /* 0x002fe20000100a00 */
[----:B0-----:R-:W-:-:S03]  /*2a110*/  IMAD.MOV.U32 R21, RZ, RZ, R12 ;  /* 0x000000ffff157224 */ /* 0x001fc600078e000c */
[----:B------:R-:W-:Y:S01]  /*2a120*/  STL.64 [R1+0x38], R14 ;  /* 0x0000380e01007387 */ /* 0x000fe20000100a00 */
[----:B------:R-:W-:-:S03]  /*2a130*/  IMAD.MOV.U32 R20, RZ, RZ, R13 ;  /* 0x000000ffff147224 */ /* 0x000fc600078e000d */
        /* <DEDUP_REMOVED lines=12> */
[----:B0-----:R0:W-:Y:S02]  /*2a200*/  STL [R1+0x1154], R14 ;  /* 0x0011540e01007387 */ /* 0x0011e40000100800 */
[----:B0-----:R-:W-:-:S02]  /*2a210*/  IMAD.MOV.U32 R14, RZ, RZ, R8 ;  /* 0x000000ffff0e7224 */ /* 0x001fc400078e0008 */
[----:B------:R-:W0:Y:S04]  /*2a220*/  LDSM.16.M88.4 R8, [R0+UR5+0xc080] ;  /* 0x00c080050008783b */ /* 0x000e280008000200 */
[----:B------:R1:W-:Y:S04]  /*2a230*/  STL [R1+0x1150], R15 ;  /* 0x0011500f01007387 */ /* 0x0003e80000100800 */
[----:B------:R-:W-:Y:S04]  /*2a240*/  STL.64 [R1+0x11d0], R12 ;  /* 0x0011d00c01007387 */ /* 0x000fe80000100a00 */
[----:B0-----:R-:W-:Y:S04]  /*2a250*/  STL.64 [R1+0x100], R8 ;  /* 0x0001000801007387 */ /* 0x001fe80000100a00 */
[----:B------:R-:W-:Y:S04]  /*2a260*/  STL.64 [R1+0x108], R10 ;  /* 0x0001080a01007387 */ /* 0x000fe80000100a00 */
[----:B------:R-:W0:Y:S01]  /*2a270*/  LDSM.16.M88.4 R8, [R0+UR5+0xe080] ;  /* 0x00e080050008783b */ /* 0x000e220008000200 */
[----:B-1----:R-:W-:-:S02]  /*2a280*/  IMAD.MOV.U32 R15, RZ, RZ, R2 ;  /* 0x000000ffff0f7224 */ /* 0x002fc400078e0002 */
[----:B0-----:R-:W-:Y:S02]  /*2a290*/  IMAD.MOV.U32 R28, RZ, RZ, R8 ;  /* 0x000000ffff1c7224 */ /* 0x001fe400078e0008 */
[----:B------:R-:W-:Y:S02]  /*2a2a0*/  IMAD.MOV.U32 R3, RZ, RZ, R9 ;  /* 0x000000ffff037224 */ /* 0x000fe400078e0009 */
[----:B------:R-:W-:Y:S01]  /*2a2b0*/  IMAD.MOV.U32 R2, RZ, RZ, R10 ;  /* 0x000000ffff027224 */ /* 0x000fe200078e000a */
[----:B------:R-:W-:Y:S01]  /*2a2c0*/  STL.64 [R1+0x148], R10 ;  /* 0x0001480a01007387 */ /* 0x000fe20000100a00 */
[----:B------:R-:W-:-:S03]  /*2a2d0*/  IMAD.MOV.U32 R0, RZ, RZ, R11 ;  /* 0x000000ffff007224 */ /* 0x000fc600078e000b */
[----:B--2---:R-:W0:Y:S04]  /*2a2e0*/  LDSM.16.MT88.4 R8, [R29+UR5+0x11000] ;  /* 0x011000051d08783b */ /* 0x004e280008004200 */
[----:B0-----:R-:W-:Y:S04]  /*2a2f0*/  STL.64 [R1+0x11b8], R10 ;  /* 0x0011b80a01007387 */ /* 0x001fe80000100a00 */
[----:B------:R0:W-:Y:S04]  /*2a300*/  STL.64 [R1+0x11b0], R8 ;  /* 0x0011b00801007387 */ /* 0x0001e80000100a00 */
[----:B0-----:R-:W2:Y:S04]  /*2a310*/  LDL.LU R8, [R1+0x150] ;  /* 0x0001500001087983 */ /* 0x001ea80000300800 */
[----:B------:R-:W2:Y:S04]  /*2a320*/  LDL.LU R9, [R1+0x154] ;  /* 0x0001540001097983 */ /* 0x000ea80000300800 */
[----:B------:R-:W2:Y:S04]  /*2a330*/  LDL.LU R10, [R1+0x158] ;  /* 0x00015800010a7983 */ /* 0x000ea80000300800 */
[----:B------:R-:W2:Y:S02]  /*2a340*/  LDL.LU R11, [R1+0x15c] ;  /* 0x00015c00010b7983 */ /* 0x000ea40000300800 */
[----:B--2---:R-:W-:-:S15]  /*2a350*/  HMMA.16816.F32 R12, R24, R14, R8 ;  /* 0x0000000e180c723c */ /* 0x004fde0000001808 */
[----:B------:R-:W-:-:S04]  /*2a360*/  NOP ;  /* 0x0000000000007918 */ /* 0x000fc80000000000 */
[----:B------:R-:W-:Y:S01]  /*2a370*/  IMAD.MOV.U32 R18, RZ, RZ, R15 ;  /* 0x000000ffff127224 */ /* 0x000fe200078e000f */
[----:B------:R0:W-:Y:S04]  /*2a380*/  STL.64 [R1+0x150], R12 ;  /* 0x0001500c01007387 */ /* 0x0001e80000100a00 */
[----:B------:R1:W-:Y:S04]  /*2a390*/  STL [R1+0x158], R14 ;  /* 0x0001580e01007387 */ /* 0x0003e80000100800 */
[----:B------:R-:W-:Y:S04]  /*2a3a0*/  STL [R1+0x11e0], R18 ;  /* 0x0011e01201007387 */ /* 0x000fe80000100800 */
[----:B------:R-:W-:Y:S04]  /*2a3b0*/  STL.64 [R1+0x11d8], R16 ;  /* 0x0011d81001007387 */ /* 0x000fe80000100a00 */
[----:B0-----:R-:W2:Y:S04]  /*2a3c0*/  LDL.LU R12, [R1+0xc0] ;  /* 0x0000c000010c7983 */ /* 0x001ea80000300800 */
[----:B------:R-:W2:Y:S04]  /*2a3d0*/  LDL.LU R13, [R1+0xc4] ;  /* 0x0000c400010d7983 */ /* 0x000ea80000300800 */
[----:B-1----:R-:W3:Y:S04]  /*2a3e0*/  LDL.LU R14, [R1+0xc8] ;  /* 0x0000c800010e7983 */ /* 0x002ee80000300800 */
[----:B------:R-:W3:Y:S04]  /*2a3f0*/  LDL.LU R15, [R1+0xcc] ;  /* 0x0000cc00010f7983 */ /* 0x000ee80000300800 */
[----:B---3--:R-:W-:Y:S04]  /*2a400*/  STL.64 [R1+0x11f0], R14 ;  /* 0x0011f00e01007387 */ /* 0x008fe80000100a00 */
[----:B--2---:R0:W-:Y:S04]  /*2a410*/  STL.64 [R1+0x11e8], R12 ;  /* 0x0011e80c01007387 */ /* 0x0041e80000100a00 */
[----:B0-----:R-:W2:Y:S04]  /*2a420*/  LDL.LU R12, [R1+0xd0] ;  /* 0x0000d000010c7983 */ /* 0x001ea80000300800 */
[----:B------:R-:W2:Y:S04]  /*2a430*/  LDL.LU R13, [R1+0xd4] ;  /* 0x0000d400010d7983 */ /* 0x000ea80000300800 */
[----:B------:R-:W3:Y:S04]  /*2a440*/  LDL.LU R14, [R1+0xd8] ;  /* 0x0000d800010e7983 */ /* 0x000ee80000300800 */
[----:B------:R-:W3:Y:S04]  /*2a450*/  LDL.LU R15, [R1+0xdc] ;  /* 0x0000dc00010f7983 */ /* 0x000ee80000300800 */
[----:B------:R-:W4:Y:S04]  /*2a460*/  LDL.LU R22, [R1+0x138] ;  /* 0x0001380001167983 */ /* 0x000f280000300800 */
[----:B------:R-:W4:Y:S04]  /*2a470*/  LDL.LU R23, [R1+0x13c] ;  /* 0x00013c0001177983 */ /* 0x000f280000300800 */
[----:B---3--:R-:W-:Y:S04]  /*2a480*/  STL.64 [R1+0x1200], R14 ;  /* 0x0012000e01007387 */ /* 0x008fe80000100a00 */
[----:B--2---:R0:W-:Y:S04]  /*2a490*/  STL.64 [R1+0x11f8], R12 ;  /* 0x0011f80c01007387 */ /* 0x0041e80000100a00 */
[----:B0-----:R-:W2:Y:S04]  /*2a4a0*/  LDL.LU R12, [R1+0xe0] ;  /* 0x0000e000010c7983 */ /* 0x001ea80000300800 */
[----:B------:R-:W2:Y:S04]  /*2a4b0*/  LDL.LU R13, [R1+0xe4] ;  /* 0x0000e400010d7983 */ /* 0x000ea80000300800 */
[----:B------:R-:W3:Y:S04]  /*2a4c0*/  LDL.LU R14, [R1+0xe8] ;  /* 0x0000e800010e7983 */ /* 0x000ee80000300800 */
[----:B------:R-:W3:Y:S04]  /*2a4d0*/  LDL.LU R15, [R1+0xec] ;  /* 0x0000ec00010f7983 */ /* 0x000ee80000300800 */
[----:B---3--:R-:W-:Y:S04]  /*2a4e0*/  STL.64 [R1+0x1210], R14 ;  /* 0x0012100e01007387 */ /* 0x008fe80000100a00 */
[----:B--2---:R0:W-:Y:S04]  /*2a4f0*/  STL.64 [R1+0x1208], R12 ;  /* 0x0012080c01007387 */ /* 0x0041e80000100a00 */
[----:B0-----:R-:W2:Y:S04]  /*2a500*/  LDL.LU R12, [R1+0x170] ;  /* 0x00017000010c7983 */ /* 0x001ea80000300800 */
[----:B------:R-:W2:Y:S04]  /*2a510*/  LDL.LU R13, [R1+0x174] ;  /* 0x00017400010d7983 */ /* 0x000ea80000300800 */
[----:B------:R-:W3:Y:S04]  /*2a520*/  LDL.LU R14, [R1+0x178] ;  /* 0x00017800010e7983 */ /* 0x000ee80000300800 */
[----:B------:R-:W3:Y:S04]  /*2a530*/  LDL.LU R15, [R1+0x17c] ;  /* 0x00017c00010f7983 */ /* 0x000ee80000300800 */
[----:B---3--:R-:W-:Y:S04]  /*2a540*/  STL.64 [R1+0x1228], R14 ;  /* 0x0012280e01007387 */ /* 0x008fe80000100a00 */
[----:B--2---:R0:W-:Y:S02]  /*2a550*/  STL.64 [R1+0x1220], R12 ;  /* 0x0012200c01007387 */ /* 0x0041e40000100a00 */
[----:B0-----:R-:W-:-:S02]  /*2a560*/  IMAD.MOV.U32 R12, RZ, RZ, R21 ;  /* 0x000000ffff0c7224 */ /* 0x001fc400078e0015 */
[----:B------:R-:W-:-:S05]  /*2a570*/  IMAD.MOV.U32 R13, RZ, RZ, R20 ;  /* 0x000000ffff0d7224 */ /* 0x000fca00078e0014 */
[----:B------:R0:W-:Y:S04]  /*2a580*/  STL.64 [R1+0x1248], R12 ;  /* 0x0012480c01007387 */ /* 0x0001e80000100a00 */
[----:B0-----:R-:W4:Y:S04]  /*2a590*/  LDL.LU R12, [R1+0x120] ;  /* 0x00012000010c7983 */ /* 0x001f280000300800 */
[----:B------:R-:W4:Y:S04]  /*2a5a0*/  LDL.LU R13, [R1+0x124] ;  /* 0x00012400010d7983 */ /* 0x000f280000300800 */
[----:B------:R-:W4:Y:S04]  /*2a5b0*/  LDL.LU R14, [R1+0x128] ;  /* 0x00012800010e7983 */ /* 0x000f280000300800 */
[----:B------:R-:W4:Y:S04]  /*2a5c0*/  LDL.LU R15, [R1+0x12c] ;  /* 0x00012c00010f7983 */ /* 0x000f280000300800 */
[----:B------:R-:W2:Y:S04]  /*2a5d0*/  LDL.LU.64 R16, [R1] ;  /* 0x0000000001107983 */ /* 0x000ea80000300a00 */
[----:B--2---:R0:W-:Y:S04]  /*2a5e0*/  STL.64 [R1+0x1218], R16 ;  /* 0x0012181001007387 */ /* 0x0041e80000100a00 */
[----:B0-----:R-:W2:Y:S01]  /*2a5f0*/  LDL.LU.64 R16, [R1+0x20] ;  /* 0x0000200001107983 */ /* 0x001ea20000300a00 */
[----:B----4-:R-:W-:Y:S03]  /*2a600*/  HMMA.16816.F32 R24, R24, R22, R12 ;  /* 0x000000161818723c */ /* 0x010fe6000000180c */
[----:B--2---:R0:W-:Y:S04]  /*2a610*/  STL.64 [R1+0x1230], R16 ;  /* 0x0012301001007387 */ /* 0x0041e80000100a00 */
[----:B0-----:R-:W2:Y:S04]  /*2a620*/  LDL.LU R16, [R1+0x110] ;  /* 0x0001100001107983 */ /* 0x001ea80000300800 */
[----:B------:R-:W2:Y:S04]  /*2a630*/  LDL.LU R17, [R1+0x114] ;  /* 0x0001140001117983 */ /* 0x000ea80000300800 */
[----:B------:R-:W2:Y:S04]  /*2a640*/  LDL.LU R18, [R1+0x118] ;  /* 0x0001180001127983 */ /* 0x000ea80000300800 */
[----:B------:R-:W2:Y:S04]  /*2a650*/  LDL.LU R19, [R1+0x11c] ;  /* 0x00011c0001137983 */ /* 0x000ea80000300800 */
[----:B------:R-:W3:Y:S04]  /*2a660*/  LDL.LU.64 R8, [R1+0x100] ;  /* 0x0001000001087983 */ /* 0x000ee80000300a00 */
[----:B------:R-:W-:Y:S04]  /*2a670*/  STL [R1+0x1124], R4 ;  /* 0x0011240401007387 */ /* 0x000fe80000100800 */
[----:B------:R0:W-:Y:S04]  /*2a680*/  STL [R1+0x1120], R5 ;  /* 0x0011200501007387 */ /* 0x0001e80000100800 */
[----:B------:R-:W-:Y:S04]  /*2a690*/  STL [R1+0x111c], R6 ;  /* 0x00111c0601007387 */ /* 0x000fe80000100800 */
[----:B------:R-:W-:Y:S04]  /*2a6a0*/  STL [R1+0x1118], R7 ;  /* 0x0011180701007387 */ /* 0x000fe80000100800 */
[----:B0-----:R-:W4:Y:S04]  /*2a6b0*/  LDL.LU.64 R4, [R1+0x10] ;  /* 0x0000100001047983 */ /* 0x001f280000300a00 */
[----:B------:R-:W2:Y:S04]  /*2a6c0*/  LDL.LU.64 R12, [R1+0x1248] ;  /* 0x00124800010c7983 */ /* 0x000ea80000300a00 */
[----:B------:R-:W2:Y:S04]  /*2a6d0*/  LDL.LU.64 R22, [R1+0x1240] ;  /* 0x0012400001167983 */ /* 0x000ea80000300a00 */
[----:B------:R-:W2:Y:S04]  /*2a6e0*/  LDL.LU.64 R20, [R1+0x1238] ;  /* 0x0012380001147983 */ /* 0x000ea80000300a00 */
[----:B------:R-:W-:Y:S04]  /*2a6f0*/  STL.64 [R1+0x120], R24 ;  /* 0x0001201801007387 */ /* 0x000fe80000100a00 */
[----:B------:R-:W-:Y:S04]  /*2a700*/  STL.64 [R1+0x128], R26 ;  /* 0x0001281a01007387 */ /* 0x000fe80000100a00 */
[----:B------:R-:W0:Y:S04]  /*2a710*/  LDSM.16.MT88.4 R24, [R29+UR5+0x11400] ;  /* 0x011400051d18783b */ /* 0x000e280008004200 */
[----:B0-----:R0:W-:Y:S04]  /*2a720*/  STL.64 [R1+0x1098], R26 ;  /* 0x0010981a01007387 */ /* 0x0011e80000100a00 */
[----:B------:R1:W-:Y:S01]  /*2a730*/  STL.64 [R1+0x1090], R24 ;  /* 0x0010901801007387 */ /* 0x0003e20000100a00 */
[----:B0-----:R-:W-:-:S02]  /*2a740*/  IMAD.MOV.U32 R26, RZ, RZ, R2 ;  /* 0x000000ffff1a7224 */ /* 0x001fc400078e0002 */
[----:B-1----:R-:W-:Y:S02]  /*2a750*/  IMAD.MOV.U32 R24, RZ, RZ, R28 ;  /* 0x000000ffff187224 */ /* 0x002fe400078e001c */
[----:B------:R-:W-:-:S03]  /*2a760*/  IMAD.MOV.U32 R27, RZ, RZ, R0 ;  /* 0x000000ffff1b7224 */ /* 0x000fc600078e0000 */
[----:B------:R-:W-:Y:S04]  /*2a770*/  STL [R1+0x11cc], R24 ;  /* 0x0011cc1801007387 */ /* 0x000fe80000100800 */
[----:B------:R-:W-:Y:S04]  /*2a780*/  STL [R1+0x1138], R26 ;  /* 0x0011381a01007387 */ /* 0x000fe80000100800 */
[----:B------:R-:W-:Y:S01]  /*2a790*/  STL [R1+0x113c], R27 ;  /* 0x00113c1b01007387 */ /* 0x000fe20000100800 */
[----:B--2---:R-:W-:Y:S03]  /*2a7a0*/  HMMA.16816.F32 R12, R20, R12, R16 ;  /* 0x0000000c140c723c */ /* 0x004fe60000001810 */
[----:B------:R-:W2:-:S15]  /*2a7b0*/  LDL.LU.64 R16, [R1+0x1230] ;  /* 0x0012300001107983 */ /* 0x000e9e0000300a00 */
[----:B------:R-:W-:Y:S01]  /*2a7c0*/  NOP ;  /* 0x0000000000007918 */ /* 0x000fe20000000000 */
[----:B------:R-:W-:Y:S04]  /*2a7d0*/  STL.64 [R1+0x110], R12 ;  /* 0x0001100c01007387 */ /* 0x000fe80000100a00 */
[----:B------:R0:W-:Y:S04]  /*2a7e0*/  STL.64 [R1+0x118], R14 ;  /* 0x0001180e01007387 */ /* 0x0001e80000100a00 */
[----:B0-----:R-:W3:Y:S04]  /*2a7f0*/  LDL.LU.64 R14, [R1+0x1228] ;  /* 0x00122800010e7983 */ /* 0x001ee80000300a00 */
[----:B------:R-:W3:Y:S01]  /*2a800*/  LDL.LU.64 R12, [R1+0x1220] ;  /* 0x00122000010c7983 */ /* 0x000ee20000300a00 */
[----:B--2---:R-:W-:-:S02]  /*2a810*/  IMAD.MOV.U32 R2, RZ, RZ, R16 ;  /* 0x000000ffff027224 */ /* 0x004fc400078e0010 */
[----:B------:R-:W-:Y:S01]  /*2a820*/  IMAD.MOV.U32 R0, RZ, RZ, R17 ;  /* 0x000000ffff007224 */ /* 0x000fe200078e0011 */
[----:B---3--:R-:W-:Y:S01]  /*2a830*/  HMMA.16816.F32 R12, R20, R16, R12 ;  /* 0x00000010140c723c */ /* 0x008fe2000000180c */
[----:B------:R-:W2:-:S15]  /*2a840*/  LDL.LU.64 R16, [R1+0x1218] ;  /* 0x0012180001107983 */ /* 0x000e9e0000300a00 */
[----:B------:R-:W-:-:S03]  /*2a850*/  NOP ;  /* 0x0000000000007918 */ /* 0x000fc60000000000 */
[----:B------:R-:W-:Y:S01]  /*2a860*/  IMAD.MOV.U32 R27, RZ, RZ, R14 ;  /* 0x000000ffff1b7224 */ /* 0x000fe200078e000e */
[----:B------:R0:W-:Y:S01]  /*2a870*/  STL.64 [R1+0xf0], R12 ;  /* 0x0000f00c01007387 */ /* 0x0001e20000100a00 */
[----:B------:R-:W-:-:S03]  /*2a880*/  IMAD.MOV.U32 R26, RZ, RZ, R15 ;  /* 0x000000ffff1a7224 */ /* 0x000fc600078e000f */
[----:B------:R-:W3:Y:S04]  /*2a890*/  LDL.LU.64 R14, [R1+0x1210] ;  /* 0x00121000010e7983 */ /* 0x000ee80000300a00 */
[----:B0-----:R-:W3:Y:S01]  /*2a8a0*/  LDL.LU.64 R12, [R1+0x1208] ;  /* 0x00120800010c7983 */ /* 0x001ee20000300a00 */
[----:B------:R-:W-:Y:S02]  /*2a8b0*/  IMAD.MOV.U32 R25, RZ, RZ, R3 ;  /* 0x000000ffff197224 */ /* 0x000fe400078e0003 */
[----:B----4-:R-:W-:Y:S02]  /*2a8c0*/  IMAD.MOV.U32 R24, RZ, RZ, R4 ;  /* 0x000000ffff187224 */ /* 0x010fe400078e0004 */
[----:B------:R-:W-:Y:S01]  /*2a8d0*/  IMAD.MOV.U32 R3, RZ, RZ, R5 ;  /* 0x000000ffff037224 */ /* 0x000fe200078e0005 */
[----:B---3--:R-:W-:-:S15]  /*2a8e0*/  HMMA.16816.F32 R12, R20, R4, R12 ;  /* 0x00000004140c723c */ /* 0x008fde000000180c */
[----:B------:R-:W-:-:S04]  /*2a8f0*/  NOP ;  /* 0x0000000000007918 */ /* 0x000fc80000000000 */
[----:B------:R-:W-:Y:S01]  /*2a900*/  IMAD.MOV.U32 R4, RZ, RZ, R14 ;  /* 0x000000ffff047224 */ /* 0x000fe200078e000e */
[----:B------:R0:W-:Y:S01]  /*2a910*/  STL.64 [R1+0xe0], R12 ;  /* 0x0000e00c01007387 */ /* 0x0001e20000100a00 */
[----:B------:R-:W-:-:S03]  /*2a920*/  IMAD.MOV.U32 R5, RZ, RZ, R15 ;  /* 0x000000ffff057224 */ /* 0x000fc600078e000f */
[----:B------:R-:W3:Y:S04]  /*2a930*/  LDL.LU.64 R14, [R1+0x1200] ;  /* 0x00120000010e7983 */ /* 0x000ee80000300a00 */
[----:B0-----:R-:W3:Y:S04]  /*2a940*/  LDL.LU.64 R12, [R1+0x11f8] ;  /* 0x0011f800010c7983 */ /* 0x001ee80000300a00 */
[----:B------:R0:W-:Y:S01]  /*2a950*/  STL.64 [R1+0x1168], R4 ;  /* 0x0011680401007387 */ /* 0x0001e20000100a00 */
[----:B--2---:R-:W-:Y:S02]  /*2a960*/  IMAD.MOV.U32 R28, RZ, RZ, R16 ;  /* 0x000000ffff1c7224 */ /* 0x004fe400078e0010 */
[----:B------:R-:W-:Y:S01]  /*2a970*/  IMAD.MOV.U32 R29, RZ, RZ, R17 ;  /* 0x000000ffff1d7224 */ /* 0x000fe200078e0011 */
[----:B0-----:R-:W2:Y:S04]  /*2a980*/  LDL.LU R4, [R1+0xa0] ;  /* 0x0000a00001047983 */ /* 0x001ea80000300800 */
[----:B------:R-:W2:Y:S04]  /*2a990*/  LDL.LU R5, [R1+0xa4] ;  /* 0x0000a40001057983 */ /* 0x000ea80000300800 */
[----:B------:R-:W2:Y:S04]  /*2a9a0*/  LDL.LU R6, [R1+0xa8] ;  /* 0x0000a80001067983 */ /* 0x000ea80000300800 */
[----:B------:R-:W2:Y:S01]  /*2a9b0*/  LDL.LU R7, [R1+0xac] ;  /* 0x0000ac0001077983 */ /* 0x000ea20000300800 */
[----:B---3--:R-:W-:-:S15]  /*2a9c0*/  HMMA.16816.F32 R12, R20, R16, R12 ;  /* 0x00000010140c723c */ /* 0x008fde000000180c */
[----:B------:R-:W-:-:S04]  /*2a9d0*/  NOP ;  /* 0x0000000000007918 */ /* 0x000fc80000000000 */
[----:B------:R-:W-:Y:S04]  /*2a9e0*/  STL.64 [R1+0xd0], R12 ;  /* 0x0000d00c01007387 */ /* 0x000fe80000100a00 */
[----:B------:R0:W-:Y:S04]  /*2a9f0*/  STL.64 [R1+0xd8], R14 ;  /* 0x0000d80e01007387 */ /* 0x0001e80000100a00 */
[----:B0-----:R-:W3:Y:S04]  /*2aa00*/  LDL.LU.64 R14, [R1+0x11f0] ;  /* 0x0011f000010e7983 */ /* 0x001ee80000300a00 */
[----:B------:R-:W3:Y:S04]  /*2aa10*/  LDL.LU.64 R12, [R1+0x11e8] ;  /* 0x0011e800010c7983 */ /* 0x000ee80000300a00 */
[----:B------:R-:W4:Y:S04]  /*2aa20*/  LDL.LU R18, [R1+0x11e0] ;  /* 0x0011e00001127983 */ /* 0x000f280000300800 */
[----:B------:R-:W3:Y:S02]  /*2aa30*/  LDL.LU.64 R16, [R1+0x11d8] ;  /* 0x0011d80001107983 */ /* 0x000ee40000300a00 */
[----:B---3--:R-:W-:-:S15]  /*2aa40*/  HMMA.16816.F32 R12, R20, R16, R12 ;  /* 0x00000010140c723c */ /* 0x008fde000000180c */
[----:B------:R-:W-:-:S04]  /*2aa50*/  NOP ;  /* 0x0000000000007918 */ /* 0x000fc80000000000 */
[----:B------:R0:W-:Y:S04]  /*2aa60*/  STL.64 [R1+0xc0], R12 ;  /* 0x0000c00c01007387 */ /* 0x0001e80000100a00 */
[----:B------:R-:W-:Y:S04]  /*2aa70*/  STL.64 [R1+0xc8], R14 ;  /* 0x0000c80e01007387 */ /* 0x000fe80000100a00 */
[----:B0-----:R-:W3:Y:S04]  /*2aa80*/  LDL.LU.64 R12, [R1+0x11d0] ;  /* 0x0011d000010c7983 */ /* 0x001ee80000300a00 */
[----:B----4-:R-:W-:Y:S04]  /*2aa90*/  STL [R1+0x1190], R18 ;  /* 0x0011901201007387 */ /* 0x010fe80000100800 */
[----:B------:R0:W-:Y:S04]  /*2aaa0*/  STL.64 [R1+0x1188], R16 ;  /* 0x0011881001007387 */ /* 0x0001e80000100a00 */
[----:B0-----:R-:W3:Y:S04]  /*2aab0*/  LDL.LU R16, [R1+0xb0] ;  /* 0x0000b00001107983 */ /* 0x001ee80000300800 */
[----:B------:R-:W3:Y:S04]  /*2aac0*/  LDL.LU R17, [R1+0xb4] ;  /* 0x0000b40001117983 */ /* 0x000ee80000300800 */
[----:B------:R-:W3:Y:S04]  /*2aad0*/  LDL.LU R18, [R1+0xb8] ;  /* 0x0000b80001127983 */ /* 0x000ee80000300800 */
[----:B------:R-:W3:Y:S01]  /*2aae0*/  LDL.LU R19, [R1+0xbc] ;  /* 0x0000bc0001137983 */ /* 0x000ee20000300800 */
[----:B--2---:R-:W-:Y:S01]  /*2aaf0*/  HMMA.16816.F32 R4, R20, R8, R4 ;  /* 0x000000081404723c */ /* 0x004fe20000001804 */
[----:B------:R-:W-:-:S02]  /*2ab00*/  IMAD.MOV.U32 R14, RZ, RZ, R8 ;  /* 0x000000ffff0e7224 */ /* 0x000fc400078e0008 */
[----:B------:R-:W-:-:S05]  /*2ab10*/  IMAD.MOV.U32 R15, RZ, RZ, R9 ;  /* 0x000000ffff0f7224 */ /* 0x000fca00078e0009 */
[----:B---3--:R-:W-:-:S15]  /*2ab20*/  HMMA.16816.F32 R16, R20, R12, R16 ;  /* 0x0000000c1410723c */ /* 0x008fde0000001810 */
[----:B------:R-:W-:-:S04]  /*2ab30*/  NOP ;  /* 0x0000000000007918 */ /* 0x000fc80000000000 */
[----:B------:R-:W-:Y:S04]  /*2ab40*/  STL.64 [R1+0xb0], R16 ;  /* 0x0000b01001007387 */ /* 0x000fe80000100a00 */
[----:B------:R-:W-:Y:S04]  /*2ab50*/  STL.64 [R1+0xb8], R18 ;  /* 0x0000b81201007387 */ /* 0x000fe80000100a00 */
[----:B------:R0:W-:Y:S04]  /*2ab60*/  STL.64 [R1+0xa0], R4 ;  /* 0x0000a00401007387 */ /* 0x0001e80000100a00 */
[----:B------:R1:W-:Y:S04]  /*2ab70*/  STL.64 [R1+0xa8], R6 ;  /* 0x0000a80601007387 */ /* 0x0003e80000100a00 */
[----:B------:R-:W2:Y:S04]  /*2ab80*/  LDL.LU R8, [R1+0x90] ;  /* 0x0000900001087983 */ /* 0x000ea80000300800 */
[----:B------:R-:W2:Y:S04]  /*2ab90*/  LDL.LU R9, [R1+0x94] ;  /* 0x0000940001097983 */ /* 0x000ea80000300800 */
[----:B------:R-:W2:Y:S04]  /*2aba0*/  LDL.LU R10, [R1+0x98] ;  /* 0x00009800010a7983 */ /* 0x000ea80000300800 */
[----:B------:R-:W2:Y:S04]  /*2abb0*/  LDL.LU R11, [R1+0x9c] ;  /* 0x00009c00010b7983 */ /* 0x000ea80000300800 */
[----:B0-----:R-:W3:Y:S04]  /*2abc0*/  LDL.LU R4, [R1+0x50] ;  /* 0x0000500001047983 */ /* 0x001ee80000300800 */
[----:B------:R-:W3:Y:S04]  /*2abd0*/  LDL.LU R5, [R1+0x54] ;  /* 0x0000540001057983 */ /* 0x000ee80000300800 */
[----:B-1----:R-:W4:Y:S04]  /*2abe0*/  LDL.LU R6, [R1+0x58] ;  /* 0x0000580001067983 */ /* 0x002f280000300800 */
[----:B------:R-:W4:Y:S04]  /*2abf0*/  LDL.LU R7, [R1+0x5c] ;  /* 0x00005c0001077983 */ /* 0x000f280000300800 */
[----:B------:R-:W2:Y:S04]  /*2ac00*/  LDL.LU R16, [R1+0x70] ;  /* 0x0000700001107983 */ /* 0x000ea80000300800 */
[----:B------:R-:W2:Y:S04]  /*2ac10*/  LDL.LU R17, [R1+0x74] ;  /* 0x0000740001117983 */ /* 0x000ea80000300800 */
[----:B------:R-:W2:Y:S04]  /*2ac20*/  LDL.LU R18, [R1+0x78] ;  /* 0x0000780001127983 */ /* 0x000ea80000300800 */
[----:B------:R-:W2:Y:S04]  /*2ac30*/  LDL.LU R19, [R1+0x7c] ;  /* 0x00007c0001137983 */ /* 0x000ea80000300800 */
[----:B--2---:R-:W-:Y:S04]  /*2ac40*/  STL.64 [R1+0x11a0], R18 ;  /* 0x0011a01201007387 */ /* 0x004fe80000100a00 */
[----:B------:R0:W-:Y:S04]  /*2ac50*/  STL.64 [R1+0x1198], R16 ;  /* 0x0011981001007387 */ /* 0x0001e80000100a00 */
[----:B0-----:R-:W2:Y:S04]  /*2ac60*/  LDL.LU R16, [R1+0x30] ;  /* 0x0000300001107983 */ /* 0x001ea80000300800 */
[----:B------:R-:W2:Y:S04]  /*2ac70*/  LDL.LU R17, [R1+0x34] ;  /* 0x0000340001117983 */ /* 0x000ea80000300800 */
[----:B----4-:R-:W-:Y:S04]  /*2ac80*/  STL.64 [R1+0x1178], R6 ;  /* 0x0011780601007387 */ /* 0x010fe80000100a00 */
[----:B---3--:R0:W-:Y:S02]  /*2ac90*/  STL.64 [R1+0x1170], R4 ;  /* 0x0011700401007387 */ /* 0x0081e40000100a00 */
[----:B0-----:R-:W-:-:S02]  /*2aca0*/  IMAD.MOV.U32 R4, RZ, RZ, R24 ;  /* 0x000000ffff047224 */ /* 0x001fc400078e0018 */
[----:B------:R-:W3:Y:S01]  /*2acb0*/  LDL.LU R24, [R1+0x11cc] ;  /* 0x0011cc0001187983 */ /* 0x000ee20000300800 */
[----:B------:R-:W-:-:S03]  /*2acc0*/  IMAD.MOV.U32 R5, RZ, RZ, R3 ;  /* 0x000000ffff057224 */ /* 0x000fc600078e0003 */
[----:B------:R-:W4:Y:S04]  /*2acd0*/  LDL.LU R3, [R1+0x11c8] ;  /* 0x0011c80001037983 */ /* 0x000f280000300800 */
[----:B------:R0:W-:Y:S04]  /*2ace0*/  STL.64 [R1+0x11a8], R4 ;  /* 0x0011a80401007387 */ /* 0x0001e80000100a00 */
[----:B0-----:R-:W2:Y:S04]  /*2acf0*/  LDL.LU R4, [R1+0x80] ;  /* 0x0000800001047983 */ /* 0x001ea80000300800 */
[----:B------:R-:W2:Y:S04]  /*2ad00*/  LDL.LU R5, [R1+0x84] ;  /* 0x0000840001057983 */ /* 0x000ea80000300800 */
[----:B------:R-:W2:Y:S04]  /*2ad10*/  LDL.LU R6, [R1+0x88] ;  /* 0x0000880001067983 */ /* 0x000ea80000300800 */
[----:B------:R-:W2:Y:S04]  /*2ad20*/  LDL.LU R7, [R1+0x8c] ;  /* 0x00008c0001077983 */ /* 0x000ea80000300800 */
[----:B------:R-:W-:Y:S04]  /*2ad30*/  STL [R1+0x115c], R14 ;  /* 0x00115c0e01007387 */ /* 0x000fe80000100800 */
[----:B------:R-:W-:Y:S04]  /*2ad40*/  STL [R1+0x1158], R15 ;  /* 0x0011580f01007387 */ /* 0x000fe80000100800 */
[----:B------:R0:W-:Y:S02]  /*2ad50*/  STL.64 [R1+0x1160], R12 ;  /* 0x0011600c01007387 */ /* 0x0001e40000100a00 */
[----:B0-----:R-:W-:-:S02]  /*2ad60*/  IMAD.MOV.U32 R12, RZ, RZ, R28 ;  /* 0x000000ffff0c7224 */ /* 0x001fc400078e001c */
[----:B------:R-:W-:Y:S01]  /*2ad70*/  IMAD.MOV.U32 R13, RZ, RZ, R29 ;  /* 0x000000ffff0d7224 */ /* 0x000fe200078e001d */
[----:B------:R-:W2:Y:S04]  /*2ad80*/  LDL.LU R28, [R1+0x11c4] ;  /* 0x0011c400011c7983 */ /* 0x000ea80000300800 */
[----:B------:R-:W2:Y:S04]  /*2ad90*/  LDL.LU R29, [R1+0x11c0] ;  /* 0x0011c000011d7983 */ /* 0x000ea80000300800 */
[----:B------:R0:W-:Y:S04]  /*2ada0*/  STL.64 [R1+0x1180], R12 ;  /* 0x0011800c01007387 */ /* 0x0001e80000100a00 */
[----:B0-----:R-:W2:Y:S04]  /*2adb0*/  LDL.LU R12, [R1+0x60] ;  /* 0x00006000010c7983 */ /* 0x001ea80000300800 */
[----:B------:R-:W2:Y:S04]  /*2adc0*/  LDL.LU R13, [R1+0x64] ;  /* 0x00006400010d7983 */ /* 0x000ea80000300800 */
[----:B------:R-:W2:Y:S04]  /*2add0*/  LDL.LU R14, [R1+0x68] ;  /* 0x00006800010e7983 */ /* 0x000ea80000300800 */
[----:B------:R-:W2:Y:S01]  /*2ade0*/  LDL.LU R15, [R1+0x6c] ;  /* 0x00006c00010f7983 */ /* 0x000ea20000300800 */
[----:B---3--:R-:W-:Y:S03]  /*2adf0*/  HMMA.16816.F32 R20, R20, R24, R8 ;  /* 0x000000181414723c */ /* 0x008fe60000001808 */
[----:B------:R-:W3:Y:S04]  /*2ae00*/  LDL.LU.64 R10, [R1+0x11b8] ;  /* 0x0011b800010a7983 */ /* 0x000ee80000300a00 */
[----:B------:R-:W3:-:S12]  /*2ae10*/  LDL.LU.64 R8, [R1+0x11b0] ;  /* 0x0011b00001087983 */ /* 0x000ed80000300a00 */
[----:B------:R0:W-:Y:S04]  /*2ae20*/  STL.64 [R1+0x90], R20 ;  /* 0x0000901401007387 */ /* 0x0001e80000100a00 */
[----:B------:R4:W-:Y:S04]  /*2ae30*/  STL.64 [R1+0x98], R22 ;  /* 0x0000981601007387 */ /* 0x0009e80000100a00 */
[----:B0-----:R-:W3:Y:S04]  /*2ae40*/  LDL.LU R20, [R1+0x160] ;  /* 0x0001600001147983 */ /* 0x001ee80000300800 */
[----:B------:R-:W-:Y:S04]  /*2ae50*/  STL.64 [R1+0x1148], R26 ;  /* 0x0011481a01007387 */ /* 0x000fe80000100a00 */
[----:B------:R0:W-:Y:S01]  /*2ae60*/  STL.64 [R1+0x1140], R24 ;  /* 0x0011401801007387 */ /* 0x0001e20000100a00 */
[----:B----4-:R-:W-:-:S02]  /*2ae70*/  IMAD.MOV.U32 R23, RZ, RZ, R3 ;  /* 0x000000ffff177224 */ /* 0x010fc400078e0003 */
[----:B--2---:R-:W-:Y:S02]  /*2ae80*/  IMAD.MOV.U32 R22, RZ, RZ, R28 ;  /* 0x000000ffff167224 */ /* 0x004fe400078e001c */
[----:B0-----:R-:W-:Y:S02]  /*2ae90*/  IMAD.MOV.U32 R24, RZ, RZ, R2 ;  /* 0x000000ffff187224 */ /* 0x001fe400078e0002 */
[----:B------:R-:W-:Y:S01]  /*2aea0*/  IMAD.MOV.U32 R25, RZ, RZ, R0 ;  /* 0x000000ffff197224 */ /* 0x000fe200078e0000 */
[----:B---3--:R-:W-:Y:S01]  /*2aeb0*/  HMMA.16816.F32 R16, R8, R16, R4 ;  /* 0x000000100810723c */ /* 0x008fe20000001804 */
[----:B------:R-:W2:-:S15]  /*2aec0*/  LDL.LU.64 R4, [R1+0x11a8] ;  /* 0x0011a80001047983 */ /* 0x000e9e0000300a00 */
[----:B------:R-:W-:-:S03]  /*2aed0*/  NOP ;  /* 0x0000000000007918 */ /* 0x000fc60000000000 */
[----:B------:R-:W-:Y:S02]  /*2aee0*/  IMAD.MOV.U32 R2, RZ, RZ, R18 ;  /* 0x000000ffff027224 */ /* 0x000fe400078e0012 */
[----:B------:R-:W-:Y:S02]  /*2aef0*/  IMAD.MOV.U32 R0, RZ, RZ, R19 ;  /* 0x000000ffff007224 */ /* 0x000fe400078e0013 */
[----:B------:R-:W-:Y:S02]  /*2af00*/  IMAD.MOV.U32 R28, RZ, RZ, R16 ;  /* 0x000000ffff1c7224 */ /* 0x000fe400078e0010 */
[----:B------:R-:W-:Y:S01]  /*2af10*/  IMAD.MOV.U32 R3, RZ, RZ, R17 ;  /* 0x000000ffff037224 */ /* 0x000fe200078e0011 */
[----:B------:R-:W3:Y:S04]  /*2af20*/  LDL.LU.64 R18, [R1+0x11a0] ;  /* 0x0011a00001127983 */ /* 0x000ee80000300a00 */
[----:B------:R-:W3:Y:S04]  /*2af30*/  LDL.LU.64 R16, [R1+0x1198] ;  /* 0x0011980001107983 */ /* 0x000ee80000300a00 */
[----:B------:R-:W-:Y:S04]  /*2af40*/  STL [R1+0x1110], R0 ;  /* 0x0011100001007387 */ /* 0x000fe80000100800 */
[----:B------:R-:W-:Y:S04]  /*2af50*/  STL [R1+0x10f0], R2 ;  /* 0x0010f00201007387 */ /* 0x000fe80000100800 */
[----:B------:R-:W-:Y:S04]  /*2af60*/  STL [R1+0x10ec], R3 ;  /* 0x0010ec0301007387 */ /* 0x000fe80000100800 */
[----:B------:R0:W-:Y:S01]  /*2af70*/  STL [R1+0x10e8], R28 ;  /* 0x0010e81c01007387 */ /* 0x0001e20000100800 */
[----:B------:R-:W-:Y:S01]  /*2af80*/  IMAD.MOV.U32 R21, RZ, RZ, R29 ;  /* 0x000000ffff157224 */ /* 0x000fe200078e001d */
[C---:B---3--:R-:W-:Y:S02]  /*2af90*/  HMMA.16816.F32 R24, R8.reuse, R24, R16 ;  /* 0x000000180818723c */ /* 0x048fe40000001810 */
[----:B------:R-:W3:Y:S06]  /*2afa0*/  LDL.LU R18, [R1+0x1190] ;  /* 0x0011900001127983 */ /* 0x000eec0000300800 */
[----:B--2---:R-:W-:Y:S01]  /*2afb0*/  HMMA.16816.F32 R4, R8, R4, R12 ;  /* 0x000000040804723c */ /* 0x004fe2000000180c */
[----:B------:R-:W2:Y:S10]  /*2afc0*/  LDL.LU.64 R16, [R1+0x1188] ;  /* 0x0011880001107983 */ /* 0x000eb40000300a00 */
[----:B------:R1:W-:Y:S01]  /*2afd0*/  STL [R1+0x74], R25 ;  /* 0x0000741901007387 */ /* 0x0003e20000100800 */
[----:B------:R-:W-:-:S02]  /*2afe0*/  IMAD.MOV.U32 R29, RZ, RZ, R27 ;  /* 0x000000ffff1d7224 */ /* 0x000fc400078e001b */
[----:B------:R-:W-:Y:S01]  /*2aff0*/  IMAD.MOV.U32 R19, RZ, RZ, R24 ;  /* 0x000000ffff137224 */ /* 0x000fe200078e0018 */
[----:B------:R4:W-:Y:S04]  /*2b000*/  STL [R1+0x78], R26 ;  /* 0x0000781a01007387 */ /* 0x0009e80000100800 */
[----:B------:R-:W2:Y:S01]  /*2b010*/  LDL.LU R24, [R1+0x150] ;  /* 0x0001500001187983 */ /* 0x000ea20000300800 */
[----:B0-----:R-:W-:Y:S02]  /*2b020*/  IMAD.MOV.U32 R28, RZ, RZ, R6 ;  /* 0x000000ffff1c7224 */ /* 0x001fe400078e0006 */
[----:B------:R-:W-:Y:S01]  /*2b030*/  IMAD.MOV.U32 R2, RZ, RZ, R4 ;  /* 0x000000ffff027224 */ /* 0x000fe200078e0004 */
[----:B-1----:R-:W2:Y:S04]  /*2b040*/  LDL.LU R25, [R1+0x154] ;  /* 0x0001540001197983 */ /* 0x002ea80000300800 */
[----:B----4-:R-:W4:Y:S04]  /*2b050*/  LDL.LU R26, [R1+0x158] ;  /* 0x00015800011a7983 */ /* 0x010f280000300800 */
[----:B------:R-:W-:Y:S04]  /*2b060*/  STL [R1+0x1114], R29 ;  /* 0x0011141d01007387 */ /* 0x000fe80000100800 */
[----:B------:R-:W2:Y:S01]  /*2b070*/  LDL.LU.64 R12, [R1+0x1180] ;  /* 0x00118000010c7983 */ /* 0x000ea20000300a00 */
[----:B------:R-:W-:-:S02]  /*2b080*/  IMAD.MOV.U32 R3, RZ, RZ, R5 ;  /* 0x000000ffff037224 */ /* 0x000fc400078e0005 */
[----:B---3--:R-:W-:Y:S02]  /*2b090*/  IMAD.MOV.U32 R27, RZ, RZ, R18 ;  /* 0x000000ffff1b7224 */ /* 0x008fe400078e0012 */
[----:B------:R-:W-:Y:S02]  /*2b0a0*/  IMAD.MOV.U32 R18, RZ, RZ, R7 ;  /* 0x000000ffff127224 */ /* 0x000fe400078e0007 */
[----:B------:R-:W2:Y:S04]  /*2b0b0*/  LDL.LU.64 R6, [R1+0x1178] ;  /* 0x0011780001067983 */ /* 0x000ea80000300a00 */
[----:B------:R-:W2:Y:S02]  /*2b0c0*/  LDL.LU.64 R4, [R1+0x1170] ;  /* 0x0011700001047983 */ /* 0x000ea40000300a00 */
[----:B--2---:R-:W-:Y:S02]  /*2b0d0*/  HMMA.16816.F32 R12, R8, R12, R4 ;  /* 0x0000000c080c723c */ /* 0x004fe40000001804 */
[----:B------:R-:W2:-:S15]  /*2b0e0*/  LDL.LU.64 R4, [R1+0x1168] ;  /* 0x0011680001047983 */ /* 0x000e9e0000300a00 */
[----:B------:R-:W-:Y:S02]  /*2b0f0*/  NOP ;  /* 0x0000000000007918 */ /* 0x000fe40000000000 */
[----:B------:R-:W-:Y:S02]  /*2b100*/  IMAD.MOV.U32 R6, RZ, RZ, R12 ;  /* 0x000000ffff067224 */ /* 0x000fe400078e000c */
[----:B------:R-:W-:Y:S02]  /*2b110*/  IMAD.MOV.U32 R7, RZ, RZ, R13 ;  /* 0x000000ffff077224 */ /* 0x000fe400078e000d */
[----:B------:R-:W3:Y:S04]  /*2b120*/  LDL.LU.64 R12, [R1+0x1160] ;  /* 0x00116000010c7983 */ /* 0x000ee80000300a00 */
[----:B------:R-:W-:Y:S04]  /*2b130*/  STL.64 [R1+0x1130], R6 ;  /* 0x0011300601007387 */ /* 0x000fe80000100a00 */
[----:B--2---:R0:W-:Y:S04]  /*2b140*/  STL.64 [R1+0x1128], R4 ;  /* 0x0011280401007387 */ /* 0x0041e80000100a00 */
[----:B0-----:R-:W2:Y:S04]  /*2b150*/  LDL.LU R4, [R1+0x40] ;  /* 0x0000400001047983 */ /* 0x001ea80000300800 */
[----:B------:R-:W2:Y:S04]  /*2b160*/  LDL.LU R5, [R1+0x44] ;  /* 0x0000440001057983 */ /* 0x000ea80000300800 */
[----:B------:R-:W2:Y:S04]  /*2b170*/  LDL.LU R6, [R1+0x48] ;  /* 0x0000480001067983 */ /* 0x000ea80000300800 */
[----:B------:R-:W2:Y:S01]  /*2b180*/  LDL.LU R7, [R1+0x4c] ;  /* 0x00004c0001077983 */ /* 0x000ea20000300800 */
[----:B---3--:R-:W-:Y:S01]  /*2b190*/  HMMA.16816.F32 R20, R8, R12, R20 ;  /* 0x0000000c0814723c */ /* 0x008fe20000001814 */
[----:B------:R-:W-:-:S02]  /*2b1a0*/  IMAD.MOV.U32 R29, RZ, RZ, R14 ;  /* 0x000000ffff1d7224 */ /* 0x000fc400078e000e */
[----:B------:R-:W-:-:S05]  /*2b1b0*/  IMAD.MOV.U32 R0, RZ, RZ, R15 ;  /* 0x000000ffff007224 */ /* 0x000fca00078e000f */
[----:B--2---:R-:W-:-:S15]  /*2b1c0*/  HMMA.16816.F32 R4, R8, R16, R4 ;  /* 0x000000100804723c */ /* 0x004fde0000001804 */
[----:B------:R-:W-:-:S04]  /*2b1d0*/  NOP ;  /* 0x0000000000007918 */ /* 0x000fc80000000000 */
        /* <DEDUP_REMOVED lines=8> */
[----:B------:R0:W-:Y:S04]  /*2b260*/  STL.64 [R1+0x1020], R22 ;  /* 0x0010201601007387 */ /* 0x0001e80000100a00 */
[----:B------:R1:W-:Y:S01]  /*2b270*/  STL.64 [R1+0x1018], R20 ;  /* 0x0010181401007387 */ /* 0x0003e20000100a00 */
[----:B0-----:R-:W-:-:S02]  /*2b280*/  IMAD.MOV.U32 R22, RZ, RZ, R17 ;  /* 0x000000ffff167224 */ /* 0x001fc400078e0011 */
[----:B-1----:R-:W-:Y:S02]  /*2b290*/  IMAD.MOV.U32 R20, RZ, RZ, R14 ;  /* 0x000000ffff147224 */ /* 0x002fe400078e000e */
[----:B------:R-:W-:Y:S01]  /*2b2a0*/  IMAD.MOV.U32 R23, RZ, RZ, R16 ;  /* 0x000000ffff177224 */ /* 0x000fe200078e0010 */
[----:B------:R-:W3:Y:S01]  /*2b2b0*/  LDL.LU R14, [R1+0x115c] ;  /* 0x00115c00010e7983 */ /* 0x000ee20000300800 */
[----:B------:R-:W-:-:S03]  /*2b2c0*/  IMAD.MOV.U32 R21, RZ, RZ, R15 ;  /* 0x000000ffff157224 */ /* 0x000fc600078e000f */
[----:B------:R-:W2:Y:S04]  /*2b2d0*/  LDL.LU R15, [R1+0x1158] ;  /* 0x00115800010f7983 */ /* 0x000ea80000300800 */
[----:B------:R0:W-:Y:S04]  /*2b2e0*/  STL.64 [R1+0x1030], R22 ;  /* 0x0010301601007387 */ /* 0x0001e80000100a00 */
[----:B------:R3:W-:Y:S04]  /*2b2f0*/  STL.64 [R1+0x1028], R20 ;  /* 0x0010281401007387 */ /* 0x0007e80000100a00 */
[----:B0-----:R-:W4:Y:S04]  /*2b300*/  LDL.LU R22, [R1+0x8] ;  /* 0x0000080001167983 */ /* 0x001f280000300800 */
[----:B------:R-:W4:Y:S01]  /*2b310*/  LDL.LU R23, [R1+0xc] ;  /* 0x00000c0001177983 */ /* 0x000f220000300800 */
[----:B---3--:R-:W-:-:S02]  /*2b320*/  IMAD.MOV.U32 R20, RZ, RZ, R14 ;  /* 0x000000ffff147224 */ /* 0x008fc400078e000e */
[----:B--2---:R-:W-:Y:S01]  /*2b330*/  IMAD.MOV.U32 R21, RZ, RZ, R15 ;  /* 0x000000ffff157224 */ /* 0x004fe200078e000f */
[----:B----4-:R0:W-:Y:S04]  /*2b340*/  STL.64 [R1+0x1100], R22 ;  /* 0x0011001601007387 */ /* 0x0101e80000100a00 */
[----:B------:R-:W2:Y:S04]  /*2b350*/  LDL.LU R14, [R1+0x1154] ;  /* 0x00115400010e7983 */ /* 0x000ea80000300800 */
[----:B------:R-:W2:Y:S04]  /*2b360*/  LDL.LU R15, [R1+0x1150] ;  /* 0x00115000010f7983 */ /* 0x000ea80000300800 */
[----:B------:R-:W3:Y:S01]  /*2b370*/  LDL R13, [R1+0xc44] ;  /* 0x000c4400010d7983 */ /* 0x000ee20000100800 */
[----:B0-----:R-:W-:Y:S03]  /*2b380*/  HMMA.16816.F32 R20, R8, R20, R24 ;  /* 0x000000140814723c */ /* 0x001fe60000001818 */
[----:B------:R-:W4:Y:S04]  /*2b390*/  LDL.LU.64 R26, [R1+0x1148] ;  /* 0x00114800011a7983 */ /* 0x000f280000300a00 */
[----:B------:R-:W2:-:S12]  /*2b3a0*/  LDL.LU.64 R24, [R1+0x1140] ;  /* 0x0011400001187983 */ /* 0x000e980000300a00 */
[----:B------:R-:W-:Y:S01]  /*2b3b0*/  IMAD.MOV.U32 R16, RZ, RZ, R22 ;  /* 0x000000ffff107224 */ /* 0x000fe200078e0016 */
[----:B------:R0:W-:Y:S01]  /*2b3c0*/  STL [R1+0x130], R20 ;  /* 0x0001301401007387 */ /* 0x0001e20000100800 */
[----:B------:R-:W-:-:S03]  /*2b3d0*/  IMAD.MOV.U32 R12, RZ, RZ, R23 ;  /* 0x000000ffff0c7224 */ /* 0x000fc600078e0017 */
[----:B------:R-:W3:Y:S01]  /*2b3e0*/  LDL.LU.64 R22, [R1+0x28] ;  /* 0x0000280001167983 */ /* 0x000ee20000300a00 */
[----:B------:R-:W-:Y:S01]  /*2b3f0*/  IMAD.MOV.U32 R17, RZ, RZ, R21 ;  /* 0x000000ffff117224 */ /* 0x000fe200078e0015 */
[----:B--2---:R-:W-:Y:S02]  /*2b400*/  HMMA.16816.F32 R4, R8, R24, R4 ;  /* 0x000000180804723c */ /* 0x004fe40000001804 */
[----:B---3--:R1:W-:Y:S04]  /*2b410*/  STL.64 [R1+0x1108], R22 ;  /* 0x0011081601007387 */ /* 0x0083e80000100a00 */
[----:B0-----:R-:W2:Y:S04]  /*2b420*/  LDL.LU R20, [R1+0x110] ;  /* 0x0001100001147983 */ /* 0x001ea80000300800 */
[----:B------:R-:W2:Y:S04]  /*2b430*/  LDL.LU R21, [R1+0x114] ;  /* 0x0001140001157983 */ /* 0x000ea80000300800 */
[----:B-1----:R-:W2:Y:S04]  /*2b440*/  LDL.LU R22, [R1+0x118] ;  /* 0x0001180001167983 */ /* 0x002ea80000300800 */
[----:B------:R-:W2:Y:S04]  /*2b450*/  LDL.LU R23, [R1+0x11c] ;  /* 0x00011c0001177983 */ /* 0x000ea80000300800 */
[----:B------:R4:W-:Y:S04]  /*2b460*/  STL.64 [R1+0x10d8], R14 ;  /* 0x0010d80e01007387 */ /* 0x0009e80000100a00 */
[----:B------:R0:W-:Y:S01]  /*2b470*/  STL.64 [R1+0x10d0], R12 ;  /* 0x0010d00c01007387 */ /* 0x0001e20000100a00 */
[----:B------:R-:W-:-:S02]  /*2b480*/  IMAD.MOV.U32 R9, RZ, RZ, R6 ;  /* 0x000000ffff097224 */ /* 0x000fc400078e0006 */
[----:B------:R-:W-:Y:S02]  /*2b490*/  IMAD.MOV.U32 R8, RZ, RZ, R7 ;  /* 0x000000ffff087224 */ /* 0x000fe400078e0007 */
[----:B------:R-:W-:Y:S02]  /*2b4a0*/  IMAD.MOV.U32 R11, RZ, RZ, R4 ;  /* 0x000000ffff0b7224 */ /* 0x000fe400078e0004 */
[----:B------:R-:W-:Y:S02]  /*2b4b0*/  IMAD.MOV.U32 R10, RZ, RZ, R5 ;  /* 0x000000ffff0a7224 */ /* 0x000fe400078e0005 */
[----:B----4-:R-:W-:Y:S01]  /*2b4c0*/  IMAD.MOV.U32 R14, RZ, RZ, R27 ;  /* 0x000000ffff0e7224 */ /* 0x010fe200078e001b */
[----:B0-----:R-:W3:Y:S04]  /*2b4d0*/  LDL.LU R12, [R1+0xf0] ;  /* 0x0000f000010c7983 */ /* 0x001ee80000300800 */
[----:B------:R-:W3:Y:S04]  /*2b4e0*/  LDL.LU R13, [R1+0xf4] ;  /* 0x0000f400010d7983 */ /* 0x000ee80000300800 */
[----:B------:R-:W4:Y:S01]  /*2b4f0*/  LDL.LU R27, [R1+0x113c] ;  /* 0x00113c00011b7983 */ /* 0x000f220000300800 */
[----:B------:R-:W-:-:S03]  /*2b500*/  IMAD.MOV.U32 R15, RZ, RZ, R26 ;  /* 0x000000ffff0f7224 */ /* 0x000fc600078e001a */
[----:B------:R-:W4:Y:S04]  /*2b510*/  LDL.LU R26, [R1+0x1138] ;  /* 0x00113800011a7983 */ /* 0x000f280000300800 */
[----:B------:R-:W-:Y:S04]  /*2b520*/  STL [R1+0x1010], R17 ;  /* 0x0010101101007387 */ /* 0x000fe80000100800 */
[----:B------:R0:W-:Y:S04]  /*2b530*/  STL.64 [R1+0x10f8], R18 ;  /* 0x0010f81201007387 */ /* 0x0001e80000100a00 */
[----:B------:R-:W-:Y:S04]  /*2b540*/  STL [R1+0x10f4], R16 ;  /* 0x0010f41001007387 */ /* 0x000fe80000100800 */
[----:B0-----:R-:W2:Y:S04]  /*2b550*/  LDL.LU.64 R18, [R1+0x38] ;  /* 0x0000380001127983 */ /* 0x001ea80000300a00 */
[----:B------:R-:W2:Y:S04]  /*2b560*/  LDL.LU.64 R6, [R1+0x1130] ;  /* 0x0011300001067983 */ /* 0x000ea80000300a00 */
[----:B------:R-:W2:Y:S04]  /*2b570*/  LDL.LU.64 R4, [R1+0x1128] ;  /* 0x0011280001047983 */ /* 0x000ea80000300a00 */
[----:B----4-:R2:W-:Y:S04]  /*2b580*/  STL.64 [R1+0x10a8], R26 ;  /* 0x0010a81a01007387 */ /* 0x0105e80000100a00 */
[----:B------:R-:W4:Y:S04]  /*2b590*/  LDL.LU R24, [R1+0xe0] ;  /* 0x0000e00001187983 */ /* 0x000f280000300800 */
[----:B------:R-:W4:Y:S01]  /*2b5a0*/  LDL.LU R25, [R1+0xe4] ;  /* 0x0000e40001197983 */ /* 0x000f220000300800 */
[----:B--2---:R-:W-:-:S02]  /*2b5b0*/  IMAD.MOV.U32 R26, RZ, RZ, R4 ;  /* 0x000000ffff1a7224 */ /* 0x004fc400078e0004 */
[----:B------:R-:W-:Y:S01]  /*2b5c0*/  IMAD.MOV.U32 R27, RZ, RZ, R5 ;  /* 0x000000ffff1b7224 */ /* 0x000fe200078e0005 */
[----:B------:R-:W2:Y:S04]  /*2b5d0*/  LDL.LU R4, [R1+0x1124] ;  /* 0x0011240001047983 */ /* 0x000ea80000300800 */
[----:B------:R-:W2:Y:S04]  /*2b5e0*/  LDL.LU R5, [R1+0x1120] ;  /* 0x0011200001057983 */ /* 0x000ea80000300800 */
[----:B------:R-:W-:Y:S04]  /*2b5f0*/  STL.64 [R1+0x1040], R10 ;  /* 0x0010400a01007387 */ /* 0x000fe80000100a00 */
[----:B------:R0:W-:Y:S02]  /*2b600*/  STL.64 [R1+0x1038], R8 ;  /* 0x0010380801007387 */ /* 0x0001e40000100a00 */
[----:B0-----:R-:W-:-:S02]  /*2b610*/  IMAD.MOV.U32 R8, RZ, RZ, R6 ;  /* 0x000000ffff087224 */ /* 0x001fc400078e0006 */
[----:B------:R-:W-:Y:S01]  /*2b620*/  IMAD.MOV.U32 R9, RZ, RZ, R7 ;  /* 0x000000ffff097224 */ /* 0x000fe200078e0007 */
[----:B------:R-:W2:Y:S04]  /*2b630*/  LDL.LU R6, [R1+0x111c] ;  /* 0x00111c0001067983 */ /* 0x000ea80000300800 */
[----:B------:R-:W2:Y:S01]  /*2b640*/  LDL.LU R7, [R1+0x1118] ;  /* 0x0011180001077983 */ /* 0x000ea20000300800 */
[----:B------:R-:W-:Y:S02]  /*2b650*/  IMAD.MOV.U32 R10, RZ, RZ, R29 ;  /* 0x000000ffff0a7224 */ /* 0x000fe400078e001d */
[----:B------:R-:W-:Y:S01]  /*2b660*/  IMAD.MOV.U32 R11, RZ, RZ, R0 ;  /* 0x000000ffff0b7224 */ /* 0x000fe200078e0000 */
[----:B------:R-:W3:Y:S04]  /*2b670*/  LDL.LU R29, [R1+0x1114] ;  /* 0x00111400011d7983 */ /* 0x000ee80000300800 */
[----:B------:R-:W3:Y:S04]  /*2b680*/  LDL.LU R0, [R1+0x1110] ;  /* 0x0011100001007983 */ /* 0x000ee80000300800 */
[----:B------:R0:W-:Y:S04]  /*2b690*/  STL.64 [R1+0x1050], R10 ;  /* 0x0010500a01007387 */ /* 0x0001e80000100a00 */
[----:B------:R-:W-:Y:S04]  /*2b6a0*/  STL.64 [R1+0x1048], R8 ;  /* 0x0010480801007387 */ /* 0x000fe80000100a00 */
[----:B0-----:R-:W4:Y:S04]  /*2b6b0*/  LDL.LU R10, [R1+0x18] ;  /* 0x00001800010a7983 */ /* 0x001f280000300800 */
[----:B------:R-:W4:Y:S01]  /*2b6c0*/  LDL.LU R11, [R1+0x1c] ;  /* 0x00001c00010b7983 */ /* 0x000f220000300800 */
[----:B--2---:R-:W-:-:S15]  /*2b6d0*/  HMMA.16816.F32 R20, R4, R18, R20 ;  /* 0x000000120414723c */ /* 0x004fde0000001814 */
[----:B------:R-:W-:-:S04]  /*2b6e0*/  NOP ;  /* 0x0000000000007918 */ /* 0x000fc80000000000 */
[----:B------:R-:W-:Y:S04]  /*2b6f0*/  STL.64 [R1+0x190], R20 ;  /* 0x0001901401007387 */ /* 0x000fe80000100a00 */
[----:B------:R0:W-:Y:S04]  /*2b700*/  STL.64 [R1+0x198], R22 ;  /* 0x0001981601007387 */ /* 0x0001e80000100a00 */
[----:B0-----:R-:W3:Y:S01]  /*2b710*/  LDL.LU.64 R22, [R1+0x1108] ;  /* 0x0011080001167983 */ /* 0x001ee20000300a00 */
[----:B----4-:R-:W-:Y:S03]  /*2b720*/  HMMA.16816.F32 R24, R4, R10, R24 ;  /* 0x0000000a0418723c */ /* 0x010fe60000001818 */
[----:B------:R-:W2:Y:S01]  /*2b730*/  LDL.LU R16, [R1+0xd0] ;  /* 0x0000d00001107983 */ /* 0x000ea20000300800 */
[----:B------:R-:W-:-:S03]  /*2b740*/  IMAD.MOV.U32 R9, RZ, RZ, R18 ;  /* 0x000000ffff097224 */ /* 0x000fc600078e0012 */
[----:B------:R-:W2:Y:S01]  /*2b750*/  LDL.LU R17, [R1+0xd4] ;  /* 0x0000d40001117983 */ /* 0x000ea20000300800 */
[----:B------:R-:W-:-:S03]  /*2b760*/  IMAD.MOV.U32 R8, RZ, RZ, R19 ;  /* 0x000000ffff087224 */ /* 0x000fc600078e0013 */
[----:B------:R-:W2:Y:S04]  /*2b770*/  LDL.LU R18, [R1+0xd8] ;  /* 0x0000d80001127983 */ /* 0x000ea80000300800 */
[----:B------:R-:W2:Y:S01]  /*2b780*/  LDL.LU R19, [R1+0xdc] ;  /* 0x0000dc0001137983 */ /* 0x000ea20000300800 */
[----:B---3--:R-:W-:-:S15]  /*2b790*/  HMMA.16816.F32 R12, R4, R22, R12 ;  /* 0x00000016040c723c */ /* 0x008fde000000180c */
[----:B------:R-:W-:-:S04]  /*2b7a0*/  NOP ;  /* 0x0000000000007918 */ /* 0x000fc80000000000 */
[----:B------:R0:W-:Y:S04]  /*2b7b0*/  STL.64 [R1+0x180], R12 ;  /* 0x0001800c01007387 */ /* 0x0001e80000100a00 */
[----:B------:R-:W-:Y:S01]  /*2b7c0*/  STL.64 [R1+0x188], R14 ;  /* 0x0001880e01007387 */ /* 0x000fe20000100a00 */
[----:B0-----:R-:W-:Y:S02]  /*2b7d0*/  IMAD.MOV.U32 R13, RZ, RZ, R22 ;  /* 0x000000ffff0d7224 */ /* 0x001fe400078e0016 */
[----:B------:R-:W-:Y:S02]  /*2b7e0*/  IMAD.MOV.U32 R12, RZ, RZ, R23 ;  /* 0x000000ffff0c7224 */ /* 0x000fe400078e0017 */
[----:B------:R-:W2:Y:S04]  /*2b7f0*/  LDL.LU.64 R22, [R1+0x1100] ;  /* 0x0011000001167983 */ /* 0x000ea80000300a00 */
[----:B------:R-:W-:Y:S04]  /*2b800*/  STL.64 [R1+0x1060], R10 ;  /* 0x0010600a01007387 */ /* 0x000fe80000100a00 */
[----:B------:R0:W-:Y:S04]  /*2b810*/  STL.64 [R1+0x170], R24 ;  /* 0x0001701801007387 */ /* 0x0001e80000100a00 */
[----:B------:R1:W-:Y:S04]  /*2b820*/  STL.64 [R1+0x178], R26 ;  /* 0x0001781a01007387 */ /* 0x0003e80000100a00 */
[----:B0-----:R-:W3:Y:S04]  /*2b830*/  LDL.LU R24, [R1+0xa0] ;  /* 0x0000a00001187983 */ /* 0x001ee80000300800 */
[----:B------:R-:W3:Y:S04]  /*2b840*/  LDL.LU R25, [R1+0xa4] ;  /* 0x0000a40001197983 */ /* 0x000ee80000300800 */
[----:B-1----:R-:W4:Y:S04]  /*2b850*/  LDL.LU R26, [R1+0xa8] ;  /* 0x0000a800011a7983 */ /* 0x002f280000300800 */
[----:B------:R-:W4:Y:S01]  /*2b860*/  LDL.LU R27, [R1+0xac] ;  /* 0x0000ac00011b7983 */ /* 0x000f220000300800 */
[----:B------:R-:W-:-:S02]  /*2b870*/  IMAD.MOV.U32 R11, RZ, RZ, R12 ;  /* 0x000000ffff0b7224 */ /* 0x000fc400078e000c */
[----:B------:R-:W-:Y:S01]  /*2b880*/  IMAD.MOV.U32 R10, RZ, RZ, R13 ;  /* 0x000000ffff0a7224 */ /* 0x000fe200078e000d */
[----:B------:R-:W2:Y:S04]  /*2b890*/  LDL.LU R12, [R1+0xc0] ;  /* 0x0000c000010c7983 */ /* 0x000ea80000300800 */
[----:B------:R-:W2:Y:S04]  /*2b8a0*/  LDL.LU R13, [R1+0xc4] ;  /* 0x0000c400010d7983 */ /* 0x000ea80000300800 */
[----:B------:R-:W2:Y:S04]  /*2b8b0*/  LDL.LU R14, [R1+0xc8] ;  /* 0x0000c800010e7983 */ /* 0x000ea80000300800 */
[----:B------:R-:W2:Y:S04]  /*2b8c0*/  LDL.LU R15, [R1+0xcc] ;  /* 0x0000cc00010f7983 */ /* 0x000ea80000300800 */
[----:B----4-:R-:W-:Y:S04]  /*2b8d0*/  STL.64 [R1+0x10c8], R26 ;  /* 0x0010c81a01007387 */ /* 0x010fe80000100a00 */
[----:B---3--:R0:W-:Y:S04]  /*2b8e0*/  STL.64 [R1+0x10c0], R24 ;  /* 0x0010c01801007387 */ /* 0x0081e80000100a00 */
[----:B0-----:R-:W3:Y:S04]  /*2b8f0*/  LDL.LU R24, [R1+0xb0] ;  /* 0x0000b00001187983 */ /* 0x001ee80000300800 */
[----:B------:R-:W3:Y:S04]  /*2b900*/  LDL.LU R25, [R1+0xb4] ;  /* 0x0000b40001197983 */ /* 0x000ee80000300800 */
[----:B------:R-:W3:Y:S04]  /*2b910*/  LDL.LU R26, [R1+0xb8] ;  /* 0x0000b800011a7983 */ /* 0x000ee80000300800 */
[----:B------:R-:W3:Y:S04]  /*2b920*/  LDL.LU R27, [R1+0xbc] ;  /* 0x0000bc00011b7983 */ /* 0x000ee80000300800 */
[----:B------:R0:W-:Y:S02]  /*2b930*/  STL.64 [R1+0x1078], R10 ;  /* 0x0010780a01007387 */ /* 0x0001e40000100a00 */
[----:B0-----:R-:W-:-:S02]  /*2b940*/  IMAD.MOV.U32 R10, RZ, RZ, R9 ;  /* 0x000000ffff0a7224 */ /* 0x001fc400078e0009 */
[----:B------:R-:W-:-:S05]  /*2b950*/  IMAD.MOV.U32 R11, RZ, RZ, R8 ;  /* 0x000000ffff0b7224 */ /* 0x000fca00078e0008 */
[----:B------:R0:W-:Y:S04]  /*2b960*/  STL.64 [R1+0x10a0], R10 ;  /* 0x0010a00a01007387 */ /* 0x0001e80000100a00 */
[----:B------:R-:W4:Y:S04]  /*2b970*/  LDL.LU R8, [R1+0x90] ;  /* 0x0000900001087983 */ /* 0x000f280000300800 */
[----:B------:R-:W4:Y:S04]  /*2b980*/  LDL.LU R9, [R1+0x94] ;  /* 0x0000940001097983 */ /* 0x000f280000300800 */
[----:B0-----:R-:W3:Y:S04]  /*2b990*/  LDL.LU R10, [R1+0x98] ;  /* 0x00009800010a7983 */ /* 0x001ee80000300800 */
[----:B------:R-:W3:Y:S01]  /*2b9a0*/  LDL.LU R11, [R1+0x9c] ;  /* 0x00009c00010b7983 */ /* 0x000ee20000300800 */
[----:B--2---:R-:W-:Y:S03]  /*2b9b0*/  HMMA.16816.F32 R16, R4, R22, R16 ;  /* 0x000000160410723c */ /* 0x004fe60000001810 */
[----:B---3--:R0:W-:Y:S04]  /*2b9c0*/  STL.64 [R1+0x10b8], R10 ;  /* 0x0010b80a01007387 */ /* 0x0081e80000100a00 */
[----:B----4-:R-:W-:Y:S04]  /*2b9d0*/  STL.64 [R1+0x10b0], R8 ;  /* 0x0010b00801007387 */ /* 0x010fe80000100a00 */
[----:B0-----:R-:W2:Y:S08]  /*2b9e0*/  LDL.LU.64 R10, [R1+0x108] ;  /* 0x00010800010a7983 */ /* 0x001eb00000300a00 */
[----:B------:R-:W-:Y:S04]  /*2b9f0*/  STL.64 [R1+0x110], R16 ;  /* 0x0001101001007387 */ /* 0x000fe80000100a00 */
[----:B------:R0:W-:Y:S04]  /*2ba00*/  STL.64 [R1+0x118], R18 ;  /* 0x0001181201007387 */ /* 0x0001e80000100a00 */
[----:B0-----:R-:W3:Y:S04]  /*2ba10*/  LDL.LU.64 R18, [R1+0x10f8] ;  /* 0x0010f80001127983 */ /* 0x001ee80000300a00 */
[----:B------:R-:W4:Y:S04]  /*2ba20*/  LDL.LU R16, [R1+0x10f4] ;  /* 0x0010f40001107983 */ /* 0x000f280000300800 */
[----:B------:R0:W-:Y:S01]  /*2ba30*/  STL.64 [R1+0x1058], R22 ;  /* 0x0010581601007387 */ /* 0x0001e20000100a00 */
[----:B------:R-:W-:-:S02]  /*2ba40*/  IMAD.MOV.U32 R20, RZ, RZ, R2 ;  /* 0x000000ffff147224 */ /* 0x000fc400078e0002 */
[----:B------:R-:W-:Y:S01]  /*2ba50*/  IMAD.MOV.U32 R21, RZ, RZ, R3 ;  /* 0x000000ffff157224 */ /* 0x000fe200078e0003 */
[----:B------:R-:W2:Y:S04]  /*2ba60*/  LDL.LU R2, [R1+0x10f0] ;  /* 0x0010f00001027983 */ /* 0x000ea80000300800 */
[----:B------:R-:W2:Y:S01]  /*2ba70*/  LDL.LU R3, [R1+0x10ec] ;  /* 0x0010ec0001037983 */ /* 0x000ea20000300800 */
[----:B0-----:R-:W-:-:S03]  /*2ba80*/  IMAD.MOV.U32 R22, RZ, RZ, R28 ;  /* 0x000000ffff167224 */ /* 0x001fc600078e001c */
[----:B------:R-:W2:Y:S01]  /*2ba90*/  LDL.LU R28, [R1+0x10e8] ;  /* 0x0010e800011c7983 */ /* 0x000ea20000300800 */
[----:B---3--:R-:W-:-:S03]  /*2baa0*/  IMAD.MOV.U32 R23, RZ, RZ, R18 ;  /* 0x000000ffff177224 */ /* 0x008fc600078e0012 */
[----:B------:R-:W3:Y:S04]  /*2bab0*/  LDL.LU R18, [R1+0x10e4] ;  /* 0x0010e40001127983 */ /* 0x000ee80000300800 */
[----:B------:R-:W-:Y:S04]  /*2bac0*/  STL.64 [R1+0x1070], R22 ;  /* 0x0010701601007387 */ /* 0x000fe80000100a00 */
[----:B------:R0:W-:Y:S02]  /*2bad0*/  STL.64 [R1+0x1068], R20 ;  /* 0x0010681401007387 */ /* 0x0001e40000100a00 */
[----:B0-----:R-:W-:-:S02]  /*2bae0*/  IMAD.MOV.U32 R20, RZ, RZ, R19 ;  /* 0x000000ffff147224 */ /* 0x001fc400078e0013 */
[----:B------:R-:W3:Y:S04]  /*2baf0*/  LDL.LU R19, [R1+0x10e0] ;  /* 0x0010e00001137983 */ /* 0x000ee80000300800 */
[----:B------:R-:W2:Y:S04]  /*2bb00*/  LDL.LU R21, [R1+0x74] ;  /* 0x0000740001157983 */ /* 0x000ea80000300800 */
[----:B------:R-:W2:Y:S01]  /*2bb10*/  LDL.LU R22, [R1+0x78] ;  /* 0x0000780001167983 */ /* 0x000ea20000300800 */
[----:B------:R-:W-:Y:S01]  /*2bb20*/  IMAD.MOV.U32 R23, RZ, RZ, R29 ;  /* 0x000000ffff177224 */ /* 0x000fe200078e001d */
[C---:B---3--:R-:W-:Y:S04]  /*2bb30*/  HMMA.16816.F32 R12, R4.reuse, R18, R12 ;  /* 0x00000012040c723c */ /* 0x048fe8000000180c */
[----:B--2---:R-:W-:Y:S04]  /*2bb40*/  STL.64 [R1+0x1088], R22 ;  /* 0x0010881601007387 */ /* 0x004fe80000100a00 */
[----:B------:R-:W-:Y:S11]  /*2bb50*/  STL.64 [R1+0x1080], R20 ;  /* 0x0010801401007387 */ /* 0x000ff60000100a00 */
[----:B------:R-:W-:Y:S04]  /*2bb60*/  STL.64 [R1+0x160], R12 ;  /* 0x0001600c01007387 */ /* 0x000fe80000100a00 */
[----:B------:R0:W-:Y:S04]  /*2bb70*/  STL.64 [R1+0x168], R14 ;  /* 0x0001680e01007387 */ /* 0x0001e80000100a00 */
[----:B0-----:R-:W2:Y:S04]  /*2bb80*/  LDL.LU.64 R14, [R1+0x10d8] ;  /* 0x0010d800010e7983 */ /* 0x001ea80000300a00 */
[----:B------:R-:W3:Y:S01]  /*2bb90*/  LDL.LU.64 R12, [R1+0x10d0] ;  /* 0x0010d000010c7983 */ /* 0x000ee20000300a00 */
[----:B--2---:R-:W-:-:S15]  /*2bba0*/  HMMA.16816.F32 R24, R4, R14, R24 ;  /* 0x0000000e0418723c */ /* 0x004fde0000001818 */
[----:B------:R-:W-:-:S04]  /*2bbb0*/  NOP ;  /* 0x0000000000007918 */ /* 0x000fc80000000000 */
[----:B------:R-:W-:Y:S04]  /*2bbc0*/  STL.64 [R1+0xf0], R24 ;  /* 0x0000f01801007387 */ /* 0x000fe80000100a00 */
[----:B------:R0:W-:Y:S04]  /*2bbd0*/  STL.64 [R1+0xf8], R26 ;  /* 0x0000f81a01007387 */ /* 0x0001e80000100a00 */
[----:B0-----:R-:W2:Y:S04]  /*2bbe0*/  LDL.LU.64 R26, [R1+0x10c8] ;  /* 0x0010c800011a7983 */ /* 0x001ea80000300a00 */
[----:B------:R-:W2:Y:S01]  /*2bbf0*/  LDL.LU.64 R24, [R1+0x10c0] ;  /* 0x0010c00001187983 */ /* 0x000ea20000300a00 */
[----:B------:R-:W-:-:S02]  /*2bc00*/  IMAD.MOV.U32 R17, RZ, RZ, R10 ;  /* 0x000000ffff117224 */ /* 0x000fc400078e000a */
[----:B------:R-:W-:Y:S02]  /*2bc10*/  IMAD.MOV.U32 R29, RZ, RZ, R11 ;  /* 0x000000ffff1d7224 */ /* 0x000fe400078e000b */
[----:B------:R-:W-:Y:S02]  /*2bc20*/  IMAD.MOV.U32 R22, RZ, RZ, R2 ;  /* 0x000000ffff167224 */ /* 0x000fe400078e0002 */
[----:B------:R-:W-:Y:S01]  /*2bc30*/  IMAD.MOV.U32 R23, RZ, RZ, R0 ;  /* 0x000000ffff177224 */ /* 0x000fe200078e0000 */
[----:B--2---:R-:W-:Y:S01]  /*2bc40*/  HMMA.16816.F32 R24, R4, R10, R24 ;  /* 0x0000000a0418723c */ /* 0x004fe20000001818 */
[----:B------:R-:W2:Y:S04]  /*2bc50*/  LDL.LU.64 R10, [R1+0x10b8] ;  /* 0x0010b800010a7983 */ /* 0x000ea80000300a00 */
[----:B------:R-:W2:-:S14]  /*2bc60*/  LDL.LU.64 R8, [R1+0x10b0] ;  /* 0x0010b00001087983 */ /* 0x000e9c0000300a00 */
[----:B------:R-:W-:Y:S02]  /*2bc70*/  IMAD.MOV.U32 R2, RZ, RZ, R26 ;  /* 0x000000ffff027224 */ /* 0x000fe400078e001a */
[----:B------:R-:W-:Y:S02]  /*2bc80*/  IMAD.MOV.U32 R0, RZ, RZ, R27 ;  /* 0x000000ffff007224 */ /* 0x000fe400078e001b */
[----:B------:R-:W2:Y:S01]  /*2bc90*/  LDL.LU.64 R26, [R1+0x10a8] ;  /* 0x0010a800011a7983 */ /* 0x000ea20000300a00 */
[----:B------:R-:W-:Y:S02]  /*2bca0*/  IMAD.MOV.U32 R20, RZ, RZ, R28 ;  /* 0x000000ffff147224 */ /* 0x000fe400078e001c */
        /* <DEDUP_REMOVED lines=34> */
[----:B0-----:R-:W2:Y:S04]  /*2bed0*/  LDL.LU.64 R22, [R1+0x1030] ;  /* 0x0010300001167983 */ /* 0x001ea80000300a00 */
[----:B------:R-:W2:Y:S02]  /*2bee0*/  LDL.LU.64 R20, [R1+0x1028] ;  /* 0x0010280001147983 */ /* 0x000ea40000300a00 */
[----:B--2---:R-:W-:-:S15]  /*2bef0*/  HMMA.16816.F32 R20, R24, R18, R20 ;  /* 0x000000121814723c */ /* 0x004fde0000001814 */
[----:B------:R-:W-:-:S04]  /*2bf00*/  NOP ;  /* 0x0000000000007918 */ /* 0x000fc80000000000 */
[----:B------:R-:W-:Y:S04]  /*2bf10*/  STL.64 [R1+0x70], R20 ;  /* 0x0000701401007387 */ /* 0x000fe80000100a00 */
[----:B------:R0:W-:Y:S04]  /*2bf20*/  STL.64 [R1+0x78], R22 ;  /* 0x0000781601007387 */ /* 0x0001e80000100a00 */
[----:B0-----:R-:W2:Y:S04]  /*2bf30*/  LDL.LU.64 R22, [R1+0x1020] ;  /* 0x0010200001167983 */ /* 0x001ea80000300a00 */
[----:B------:R-:W2:Y:S01]  /*2bf40*/  LDL.LU.64 R20, [R1+0x1018] ;  /* 0x0010180001147983 */ /* 0x000ea20000300a00 */
[----:B------:R-:W-:Y:S01]  /*2bf50*/  IMAD.MOV.U32 R6, RZ, RZ, R17 ;  /* 0x000000ffff067224 */ /* 0x000fe200078e0011 */
[----:B--2---:R-:W-:-:S15]  /*2bf60*/  HMMA.16816.F32 R20, R24, R14, R20 ;  /* 0x0000000e1814723c */ /* 0x004fde0000001814 */
[----:B------:R-:W-:-:S04]  /*2bf70*/  NOP ;  /* 0x0000000000007918 */ /* 0x000fc80000000000 */
[----:B------:R-:W-:Y:S04]  /*2bf80*/  STL.64 [R1+0x60], R20 ;  /* 0x0000601401007387 */ /* 0x000fe80000100a00 */
[----:B------:R-:W-:Y:S04]  /*2bf90*/  STL.64 [R1+0x68], R22 ;  /* 0x0000681601007387 */ /* 0x000fe80000100a00 */
[----:B---3--:R-:W0:Y:S04]  /*2bfa0*/  LDSM.16.MT88.4 R20, [R7+UR5+0x11800] ;  /* 0x011800050714783b */ /* 0x008e280008004200 */
[----:B0-----:R-:W-:Y:S04]  /*2bfb0*/  STL.64 [R1+0xfe8], R22 ;  /* 0x000fe81601007387 */ /* 0x001fe80000100a00 */
[----:B------:R-:W-:Y:S04]  /*2bfc0*/  STL.64 [R1+0xfe0], R20 ;  /* 0x000fe01401007387 */ /* 0x000fe80000100a00 */
[----:B------:R-:W0:Y:S04]  /*2bfd0*/  LDSM.16.M88.4 R20, [R13+UR5+0x80] ;  /* 0x000080050d14783b */ /* 0x000e280008000200 */
[----:B0-----:R-:W-:Y:S01]  /*2bfe0*/  STL.64 [R1+0x50], R20 ;  /* 0x0000501401007387 */ /* 0x001fe20000100a00 */
[----:B------:R-:W-:-:S03]  /*2bff0*/  IMAD.MOV.U32 R5, RZ, RZ, R20 ;  /* 0x000000ffff057224 */ /* 0x000fc600078e0014 */
[----:B------:R-:W-:Y:S01]  /*2c000*/  STL.64 [R1+0x58], R22 ;  /* 0x0000581601007387 */ /* 0x000fe20000100a00 */
[----:B------:R-:W-:-:S03]  /*2c010*/  IMAD.MOV.U32 R4, RZ, RZ, R21 ;  /* 0x000000ffff047224 */ /* 0x000fc600078e0015 */
[----:B------:R-:W0:Y:S04]  /*2c020*/  LDSM.16.M88.4 R20, [R13+UR5+0x2080] ;  /* 0x002080050d14783b */ /* 0x000e280008000200 */
[----:B------:R-:W-:Y:S04]  /*2c030*/  STL [R1+0xff8], R7 ;  /* 0x000ff80701007387 */ /* 0x000fe80000100800 */
[----:B------:R-:W-:Y:S04]  /*2c040*/  STL.64 [R1+0xff0], R4 ;  /* 0x000ff00401007387 */ /* 0x000fe80000100a00 */
[----:B------:R-:W2:Y:S04]  /*2c050*/  LDL.LU R17, [R1+0x1010] ;  /* 0x0010100001117983 */ /* 0x000ea80000300800 */
[----:B0-----:R-:W-:Y:S04]  /*2c060*/  STL.64 [R1+0x40], R20 ;  /* 0x0000401401007387 */ /* 0x001fe80000100a00 */
[----:B------:R-:W-:Y:S04]  /*2c070*/  STL.64 [R1+0x48], R22 ;  /* 0x0000481601007387 */ /* 0x000fe80000100a00 */
[----:B------:R-:W0:Y:S04]  /*2c080*/  LDSM.16.M88.4 R20, [R13+UR5+0x4080] ;  /* 0x004080050d14783b */ /* 0x000e280008000200 */
[----:B0-----:R-:W-:Y:S04]  /*2c090*/  STL.64 [R1+0x30], R20 ;  /* 0x0000301401007387 */ /* 0x001fe80000100a00 */
[----:B------:R-:W-:Y:S04]  /*2c0a0*/  STL.64 [R1+0x38], R22 ;  /* 0x0000381601007387 */ /* 0x000fe80000100a00 */
[----:B------:R-:W0:Y:S04]  /*2c0b0*/  LDSM.16.M88.4 R20, [R13+UR5+0x6080] ;  /* 0x006080050d14783b */ /* 0x000e280008000200 */
[----:B0-----:R-:W-:Y:S04]  /*2c0c0*/  STL.64 [R1+0x20], R20 ;  /* 0x0000201401007387 */ /* 0x001fe80000100a00 */
[----:B------:R-:W-:Y:S04]  /*2c0d0*/  STL.64 [R1+0x28], R22 ;  /* 0x0000281601007387 */ /* 0x000fe80000100a00 */
[----:B------:R-:W0:Y:S01]  /*2c0e0*/  LDSM.16.M88.4 R20, [R13+UR5+0x8080] ;  /* 0x008080050d14783b */ /* 0x000e220008000200 */
[----:B------:R-:W-:-:S03]  /*2c0f0*/  IMAD.MOV.U32 R7, RZ, RZ, R29 ;  /* 0x000000ffff077224 */ /* 0x000fc600078e001d */
[----:B0-----:R-:W-:Y:S04]  /*2c100*/  STL.64 [R1+0x10], R20 ;  /* 0x0000101401007387 */ /* 0x001fe80000100a00 */
[----:B------:R0:W-:Y:S01]  /*2c110*/  STL [R1+0x18], R22 ;  /* 0x0000181601007387 */ /* 0x0001e20000100800 */
[----:B------:R-:W-:Y:S02]  /*2c120*/  IMAD.MOV.U32 R29, RZ, RZ, R23 ;  /* 0x000000ffff1d7224 */ /* 0x000fe400078e0017 */
[----:B------:R-:W-:Y:S02]  /*2c130*/  IMAD.MOV.U32 R23, RZ, RZ, R8 ;  /* 0x000000ffff177224 */ /* 0x000fe400078e0008 */
[----:B0-----:R-:W-:Y:S02]  /*2c140*/  IMAD.MOV.U32 R22, RZ, RZ, R9 ;  /* 0x000000ffff167224 */ /* 0x001fe400078e0009 */
[----:B------:R-:W-:-:S02]  /*2c150*/  IMAD.MOV.U32 R20, RZ, RZ, R11 ;  /* 0x000000ffff147224 */ /* 0x000fc400078e000b */
[----:B------:R-:W-:Y:S02]  /*2c160*/  IMAD.MOV.U32 R21, RZ, RZ, R10 ;  /* 0x000000ffff157224 */ /* 0x000fe400078e000a */
[----:B------:R-:W-:Y:S04]  /*2c170*/  LDSM.16.M88.4 R8, [R13+UR5+0xa080] ;  /* 0x00a080050d08783b */ /* 0x000fe80008000200 */
[----:B------:R-:W-:Y:S04]  /*2c180*/  STL.64 [R1+0x1008], R22 ;  /* 0x0010081601007387 */ /* 0x000fe80000100a00 */
[----:B------:R0:W-:Y:S04]  /*2c190*/  STL.64 [R1+0x1000], R20 ;  /* 0x0010001401007387 */ /* 0x0001e80000100a00 */
[----:B0-----:R-:W3:Y:S04]  /*2c1a0*/  LDL.LU R20, [R1+0x130] ;  /* 0x0001300001147983 */ /* 0x001ee80000300800 */
[----:B------:R0:W-:Y:S04]  /*2c1b0*/  STL [R1+0xe54], R29 ;  /* 0x000e541d01007387 */ /* 0x0001e80000100800 */
[----:B0-----:R-:W3:Y:S01]  /*2c1c0*/  LDL R29, [R1+0x2f4] ;  /* 0x0002f400011d7983 */ /* 0x001ee20000100800 */
[----:B----4-:R-:W-:-:S02]  /*2c1d0*/  IMAD.MOV.U32 R22, RZ, RZ, R16 ;  /* 0x000000ffff167224 */ /* 0x010fc400078e0010 */
[----:B------:R-:W-:Y:S02]  /*2c1e0*/  IMAD.MOV.U32 R23, RZ, RZ, R12 ;  /* 0x000000ffff177224 */ /* 0x000fe400078e000c */
[----:B--2---:R-:W-:Y:S02]  /*2c1f0*/  IMAD.MOV.U32 R21, RZ, RZ, R17 ;  /* 0x000000ffff157224 */ /* 0x004fe400078e0011 */
[----:B------:R-:W0:Y:S04]  /*2c200*/  LDSM.16.M88.4 R16, [R13+UR5+0xc080] ;  /* 0x00c080050d10783b */ /* 0x000e280008000200 */
[----:B------:R-:W1:Y:S04]  /*2c210*/  LDSM.16.M88.4 R12, [R13+UR5+0xe080] ;  /* 0x00e080050d0c783b */ /* 0x000e680008000200 */
[----:B0-----:R0:W-:Y:S04]  /*2c220*/  STL [R1+0xe38], R18 ;  /* 0x000e381201007387 */ /* 0x0011e80000100800 */
[----:B------:R-:W-:Y:S04]  /*2c230*/  STL.64 [R1], R8 ;  /* 0x0000000801007387 */ /* 0x000fe80000100a00 */
[----:B------:R-:W-:Y:S04]  /*2c240*/  STL.64 [R1+0x8], R10 ;  /* 0x0000080a01007387 */ /* 0x000fe80000100a00 */
[----:B------:R-:W-:Y:S04]  /*2c250*/  STL [R1+0xe34], R19 ;  /* 0x000e341301007387 */ /* 0x000fe80000100800 */
[----:B-1----:R-:W-:Y:S04]  /*2c260*/  STL [R1+0xe3c], R14 ;  /* 0x000e3c0e01007387 */ /* 0x002fe80000100800 */
[----:B------:R-:W-:Y:S04]  /*2c270*/  STL [R1+0xe30], R15 ;  /* 0x000e300f01007387 */ /* 0x000fe80000100800 */
[----:B---3--:R-:W1:Y:S01]  /*2c280*/  LDSM.16.MT88.4 R8, [R29+UR5+0x11800] ;  /* 0x011800051d08783b */ /* 0x008e620008004200 */
[----:B------:R-:W-:-:S15]  /*2c290*/  HMMA.16816.F32 R4, R24, R6, R20 ;  /* 0x000000061804723c */ /* 0x000fde0000001814 */
[----:B------:R-:W-:-:S04]  /*2c2a0*/  NOP ;  /* 0x0000000000007918 */ /* 0x000fc80000000000 */
[----:B0-----:R-:W-:Y:S01]  /*2c2b0*/  IMAD.MOV.U32 R18, RZ, RZ, R7 ;  /* 0x000000ffff127224 */ /* 0x001fe200078e0007 */
[----:B-1----:R-:W-:Y:S04]  /*2c2c0*/  STL [R1+0xf4c], R8 ;  /* 0x000f4c0801007387 */ /* 0x002fe80000100800 */
[----:B------:R-:W-:Y:S04]  /*2c2d0*/  STL [R1+0xf48], R9 ;  /* 0x000f480901007387 */ /* 0x000fe80000100800 */
[----:B------:R0:W-:Y:S04]  /*2c2e0*/  STL [R1+0xf44], R10 ;  /* 0x000f440a01007387 */ /* 0x0001e80000100800 */
[----:B------:R1:W-:Y:S04]  /*2c2f0*/  STL [R1+0xf40], R11 ;  /* 0x000f400b01007387 */ /* 0x0003e80000100800 */
[----:B0-----:R-:W2:Y:S04]  /*2c300*/  LDL.LU R10, [R1+0x148] ;  /* 0x00014800010a7983 */ /* 0x001ea80000300800 */
[----:B-1----:R-:W2:Y:S04]  /*2c310*/  LDL.LU R11, [R1+0x14c] ;  /* 0x00014c00010b7983 */ /* 0x002ea80000300800 */
[----:B------:R-:W2:Y:S04]  /*2c320*/  LDL.LU.64 R22, [R1+0x1008] ;  /* 0x0010080001167983 */ /* 0x000ea80000300a00 */
[----:B------:R-:W2:Y:S04]  /*2c330*/  LDL.LU.64 R20, [R1+0x1000] ;  /* 0x0010000001147983 */ /* 0x000ea80000300a00 */
[----:B------:R0:W-:Y:S04]  /*2c340*/  STL.64 [R1+0x150], R4 ;  /* 0x0001500401007387 */ /* 0x0001e80000100a00 */
[----:B------:R-:W3:Y:S04]  /*2c350*/  LDL.LU R7, [R1+0xff8] ;  /* 0x000ff80001077983 */ /* 0x000ee80000300800 */
[----:B0-----:R-:W4:Y:S01]  /*2c360*/  LDL.LU.64 R4, [R1+0xff0] ;  /* 0x000ff00001047983 */ /* 0x001f220000300a00 */
[----:B------:R-:W-:-:S05]  /*2c370*/  IMAD.MOV.U32 R19, RZ, RZ, R6 ;  /* 0x000000ffff137224 */ /* 0x000fca00078e0006 */
[----:B------:R-:W-:Y:S04]  /*2c380*/  STL.64 [R1+0xf78], R18 ;  /* 0x000f781201007387 */ /* 0x000fe80000100a00 */
[----:B------:R4:W-:Y:S02]  /*2c390*/  STL.64 [R1+0xf70], R16 ;  /* 0x000f701001007387 */ /* 0x0009e40000100a00 */
[----:B----4-:R-:W-:Y:S02]  /*2c3a0*/  IMAD.MOV.U32 R16, RZ, RZ, R5 ;  /* 0x000000ffff107224 */ /* 0x010fe400078e0005 */
[----:B------:R-:W-:Y:S02]  /*2c3b0*/  IMAD.MOV.U32 R17, RZ, RZ, R4 ;  /* 0x000000ffff117224 */ /* 0x000fe400078e0004 */
[----:B---3--:R-:W0:Y:S01]  /*2c3c0*/  LDSM.16.MT88.4 R4, [R7+UR5+0x11c00] ;  /* 0x011c00050704783b */ /* 0x008e220008004200 */
[----:B--2---:R-:W-:Y:S03]  /*2c3d0*/  HMMA.16816.F32 R24, R24, R10, R20 ;  /* 0x0000000a1818723c */ /* 0x004fe60000001814 */
[----:B0-----:R0:W-:Y:S04]  /*2c3e0*/  STL [R1+0xeac], R4 ;  /* 0x000eac0401007387 */ /* 0x0011e80000100800 */
[----:B------:R1:W-:Y:S04]  /*2c3f0*/  STL [R1+0xea8], R5 ;  /* 0x000ea80501007387 */ /* 0x0003e80000100800 */
[----:B------:R2:W-:Y:S04]  /*2c400*/  STL [R1+0xea4], R6 ;  /* 0x000ea40601007387 */ /* 0x0005e80000100800 */
[----:B------:R3:W-:Y:S04]  /*2c410*/  STL [R1+0xea0], R7 ;  /* 0x000ea00701007387 */ /* 0x0007e80000100800 */
[----:B0-----:R-:W4:Y:S04]  /*2c420*/  LDL.LU R4, [R1+0x190] ;  /* 0x0001900001047983 */ /* 0x001f280000300800 */
[----:B-1----:R-:W4:Y:S04]  /*2c430*/  LDL.LU R5, [R1+0x194] ;  /* 0x0001940001057983 */ /* 0x002f280000300800 */
[----:B--2---:R-:W4:Y:S04]  /*2c440*/  LDL.LU R6, [R1+0x198] ;  /* 0x0001980001067983 */ /* 0x004f280000300800 */
[----:B---3--:R-:W4:Y:S04]  /*2c450*/  LDL.LU R7, [R1+0x19c] ;  /* 0x00019c0001077983 */ /* 0x008f280000300800 */
[----:B------:R-:W4:Y:S04]  /*2c460*/  LDL.LU.64 R22, [R1+0xfe8] ;  /* 0x000fe80001167983 */ /* 0x000f280000300a00 */
[----:B------:R-:W4:Y:S01]  /*2c470*/  LDL.LU.64 R20, [R1+0xfe0] ;  /* 0x000fe00001147983 */ /* 0x000f220000300a00 */
[----:B------:R-:W-:-:S02]  /*2c480*/  IMAD.MOV.U32 R8, RZ, RZ, R24 ;  /* 0x000000ffff087224 */ /* 0x000fc400078e0018 */
[----:B------:R-:W-:Y:S02]  /*2c490*/  IMAD.MOV.U32 R9, RZ, RZ, R25 ;  /* 0x000000ffff097224 */ /* 0x000fe400078e0019 */
[----:B------:R-:W-:Y:S02]  /*2c4a0*/  IMAD.MOV.U32 R10, RZ, RZ, R26 ;  /* 0x000000ffff0a7224 */ /* 0x000fe400078e001a */
[----:B------:R-:W-:Y:S02]  /*2c4b0*/  IMAD.MOV.U32 R11, RZ, RZ, R27 ;  /* 0x000000ffff0b7224 */ /* 0x000fe400078e001b */
[----:B------:R-:W0:Y:S04]  /*2c4c0*/  LDSM.16.MT88.4 R24, [R29+UR5+0x11c00] ;  /* 0x011c00051d18783b */ /* 0x000e280008004200 */
[----:B------:R-:W-:Y:S04]  /*2c4d0*/  STL [R1+0xf5c], R11 ;  /* 0x000f5c0b01007387 */ /* 0x000fe80000100800 */
[----:B------:R-:W-:Y:S04]  /*2c4e0*/  STL [R1+0xf58], R10 ;  /* 0x000f580a01007387 */ /* 0x000fe80000100800 */
[----:B------:R-:W-:Y:S04]  /*2c4f0*/  STL [R1+0xf54], R9 ;  /* 0x000f540901007387 */ /* 0x000fe80000100800 */
[----:B------:R-:W-:Y:S04]  /*2c500*/  STL [R1+0xf50], R8 ;  /* 0x000f500801007387 */ /* 0x000fe80000100800 */
[----:B0-----:R-:W-:Y:S04]  /*2c510*/  STL.64 [R1+0xe18], R26 ;  /* 0x000e181a01007387 */ /* 0x001fe80000100a00 */
[----:B------:R0:W-:Y:S04]  /*2c520*/  STL.64 [R1+0xe10], R24 ;  /* 0x000e101801007387 */ /* 0x0001e80000100a00 */
[----:B0-----:R-:W2:Y:S01]  /*2c530*/  LDL.LU R24, [R1+0xc0] ;  /* 0x0000c00001187983 */ /* 0x001ea20000300800 */
[----:B----4-:R-:W-:-:S15]  /*2c540*/  HMMA.16816.F32 R4, R20, R16, R4 ;  /* 0x000000101404723c */ /* 0x010fde0000001804 */
[----:B------:R-:W-:-:S04]  /*2c550*/  NOP ;  /* 0x0000000000007918 */ /* 0x000fc80000000000 */
[----:B------:R-:W-:Y:S04]  /*2c560*/  STL.64 [R1+0x140], R4 ;  /* 0x0001400401007387 */ /* 0x000fe80000100a00 */
[----:B------:R-:W-:Y:S04]  /*2c570*/  STL.64 [R1+0x148], R6 ;  /* 0x0001480601007387 */ /* 0x000fe80000100a00 */
[----:B------:R-:W2:Y:S04]  /*2c580*/  LDL.LU R25, [R1+0xc4] ;  /* 0x0000c40001197983 */ /* 0x000ea80000300800 */
[----:B------:R-:W3:Y:S04]  /*2c590*/  LDL.LU R26, [R1+0xc8] ;  /* 0x0000c800011a7983 */ /* 0x000ee80000300800 */
[----:B------:R-:W3:Y:S04]  /*2c5a0*/  LDL.LU R27, [R1+0xcc] ;  /* 0x0000cc00011b7983 */ /* 0x000ee80000300800 */
[----:B------:R-:W4:Y:S04]  /*2c5b0*/  LDL.LU R16, [R1+0xf0] ;  /* 0x0000f00001107983 */ /* 0x000f280000300800 */
[----:B------:R-:W4:Y:S04]  /*2c5c0*/  LDL.LU R17, [R1+0xf4] ;  /* 0x0000f40001117983 */ /* 0x000f280000300800 */
[----:B------:R-:W2:Y:S04]  /*2c5d0*/  LDL.LU R18, [R1+0xf8] ;  /* 0x0000f80001127983 */ /* 0x000ea80000300800 */
[----:B------:R-:W2:Y:S04]  /*2c5e0*/  LDL.LU R19, [R1+0xfc] ;  /* 0x0000fc0001137983 */ /* 0x000ea80000300800 */
[----:B------:R-:W2:Y:S04]  /*2c5f0*/  LDL.LU R8, [R1+0x170] ;  /* 0x0001700001087983 */ /* 0x000ea80000300800 */
[----:B------:R-:W2:Y:S04]  /*2c600*/  LDL.LU R9, [R1+0x174] ;  /* 0x0001740001097983 */ /* 0x000ea80000300800 */
[----:B------:R-:W2:Y:S04]  /*2c610*/  LDL.LU R10, [R1+0x178] ;  /* 0x00017800010a7983 */ /* 0x000ea80000300800 */
[----:B------:R-:W2:Y:S04]  /*2c620*/  LDL.LU R11, [R1+0x17c] ;  /* 0x00017c00010b7983 */ /* 0x000ea80000300800 */
[----:B--2---:R-:W-:Y:S04]  /*2c630*/  STL.64 [R1+0xfd8], R10 ;  /* 0x000fd80a01007387 */ /* 0x004fe80000100a00 */
[----:B------:R0:W-:Y:S04]  /*2c640*/  STL.64 [R1+0xfd0], R8 ;  /* 0x000fd00801007387 */ /* 0x0001e80000100a00 */
[----:B0-----:R-:W2:Y:S04]  /*2c650*/  LDL.LU.64 R8, [R1+0x40] ;  /* 0x0000400001087983 */ /* 0x001ea80000300a00 */
[----:B------:R-:W2:Y:S04]  /*2c660*/  LDL.LU.64 R4, [R1+0x30] ;  /* 0x0000300001047983 */ /* 0x000ea80000300a00 */
[----:B------:R-:W-:Y:S04]  /*2c670*/  STL.64 [R1+0xf98], R18 ;  /* 0x000f981201007387 */ /* 0x000fe80000100a00 */
[----:B----4-:R0:W-:Y:S04]  /*2c680*/  STL.64 [R1+0xf90], R16 ;  /* 0x000f901001007387 */ /* 0x0101e80000100a00 */
[----:B0-----:R-:W4:Y:S04]  /*2c690*/  LDL.LU R16, [R1+0x160] ;  /* 0x0001600001107983 */ /* 0x001f280000300800 */
[----:B------:R-:W4:Y:S04]  /*2c6a0*/  LDL.LU R17, [R1+0x164] ;  /* 0x0001640001117983 */ /* 0x000f280000300800 */
[----:B------:R-:W2:Y:S04]  /*2c6b0*/  LDL.LU R18, [R1+0x168] ;  /* 0x0001680001127983 */ /* 0x000ea80000300800 */
[----:B------:R-:W2:Y:S04]  /*2c6c0*/  LDL.LU R19, [R1+0x16c] ;  /* 0x00016c0001137983 */ /* 0x000ea80000300800 */
[----:B--2---:R-:W-:Y:S04]  /*2c6d0*/  STL.64 [R1+0xfb0], R18 ;  /* 0x000fb01201007387 */ /* 0x004fe80000100a00 */
[----:B----4-:R0:W-:Y:S04]  /*2c6e0*/  STL.64 [R1+0xfa8], R16 ;  /* 0x000fa81001007387 */ /* 0x0101e80000100a00 */
[----:B0-----:R-:W2:Y:S04]  /*2c6f0*/  LDL.LU R16, [R1+0x110] ;  /* 0x0001100001107983 */ /* 0x001ea80000300800 */
[----:B------:R-:W2:Y:S04]  /*2c700*/  LDL.LU R17, [R1+0x114] ;  /* 0x0001140001117983 */ /* 0x000ea80000300800 */
[----:B------:R-:W4:Y:S04]  /*2c710*/  LDL.LU R18, [R1+0x118] ;  /* 0x0001180001127983 */ /* 0x000f280000300800 */
[----:B------:R-:W4:Y:S04]  /*2c720*/  LDL.LU R19, [R1+0x11c] ;  /* 0x00011c0001137983 */ /* 0x000f280000300800 */
[----:B----4-:R-:W-:Y:S04]  /*2c730*/  STL.64 [R1+0xfc8], R18 ;  /* 0x000fc81201007387 */ /* 0x010fe80000100a00 */
[----:B--2---:R0:W-:Y:S04]  /*2c740*/  STL.64 [R1+0xfc0], R16 ;  /* 0x000fc01001007387 */ /* 0x0041e80000100a00 */
[----:B0-----:R-:W2:Y:S04]  /*2c750*/  LDL.LU R16, [R1+0x180] ;  /* 0x0001800001107983 */ /* 0x001ea80000300800 */
[----:B------:R-:W2:Y:S04]  /*2c760*/  LDL.LU R17, [R1+0x184] ;  /* 0x0001840001117983 */ /* 0x000ea80000300800 */
[----:B------:R-:W2:Y:S04]  /*2c770*/  LDL.LU R18, [R1+0x188] ;  /* 0x0001880001127983 */ /* 0x000ea80000300800 */
[----:B------:R-:W2:Y:S04]  /*2c780*/  LDL.LU R19, [R1+0x18c] ;  /* 0x00018c0001137983 */ /* 0x000ea80000300800 */
[----:B---3--:R0:W-:Y:S04]  /*2c790*/  STL.64 [R1+0xf68], R26 ;  /* 0x000f681a01007387 */ /* 0x0081e80000100a00 */
[----:B------:R1:W-:Y:S01]  /*2c7a0*/  STL.64 [R1+0xf60], R24 ;  /* 0x000f601801007387 */ /* 0x0003e20000100a00 */
[----:B0-----:R-:W-:-:S02]  /*2c7b0*/  IMAD.MOV.U32 R26, RZ, RZ, R2 ;  /* 0x000000ffff1a7224 */ /* 0x001fc400078e0002 */
[----:B------:R-:W-:Y:S02]  /*2c7c0*/  IMAD.MOV.U32 R27, RZ, RZ, R0 ;  /* 0x000000ffff1b7224 */ /* 0x000fe400078e0000 */
[----:B-1----:R-:W-:Y:S02]  /*2c7d0*/  IMAD.MOV.U32 R24, RZ, RZ, R28 ;  /* 0x000000ffff187224 */ /* 0x002fe400078e001c */
[----:B------:R-:W-:Y:S01]  /*2c7e0*/  IMAD.MOV.U32 R25, RZ, RZ, R3 ;  /* 0x000000ffff197224 */ /* 0x000fe200078e0003 */
[----:B------:R-:W-:Y:S04]  /*2c7f0*/  STL.64 [R1+0xf88], R26 ;  /* 0x000f881a01007387 */ /* 0x000fe80000100a00 */
[----:B------:R0:W-:Y:S04]  /*2c800*/  STL.64 [R1+0xf80], R24 ;  /* 0x000f801801007387 */ /* 0x0001e80000100a00 */
[----:B0-----:R-:W3:Y:S04]  /*2c810*/  LDL.LU.64 R24, [R1] ;  /* 0x0000000001187983 */ /* 0x001ee80000300a00 */
[----:B---3--:R0:W-:Y:S04]  /*2c820*/  STL.64 [R1+0xfa0], R24 ;  /* 0x000fa01801007387 */ /* 0x0081e80000100a00 */
[----:B0-----:R-:W3:Y:S01]  /*2c830*/  LDL.LU.64 R24, [R1+0x10] ;  /* 0x0000100001187983 */ /* 0x001ee20000300a00 */
[----:B--2---:R-:W-:Y:S01]  /*2c840*/  HMMA.16816.F32 R16, R20, R8, R16 ;  /* 0x000000081410723c */ /* 0x004fe20000001810 */
[----:B------:R-:W-:-:S02]  /*2c850*/  IMAD.MOV.U32 R15, RZ, RZ, R8 ;  /* 0x000000ffff0f7224 */ /* 0x000fc400078e0008 */
[----:B------:R-:W-:Y:S01]  /*2c860*/  IMAD.MOV.U32 R14, RZ, RZ, R9 ;  /* 0x000000ffff0e7224 */ /* 0x000fe200078e0009 */
[----:B---3--:R0:W-:Y:S04]  /*2c870*/  STL.64 [R1+0xfb8], R24 ;  /* 0x000fb81801007387 */ /* 0x0081e80000100a00 */
[----:B0-----:R-:W2:Y:S04]  /*2c880*/  LDL.LU.64 R24, [R1+0x20] ;  /* 0x0000200001187983 */ /* 0x001ea80000300a00 */
[----:B------:R-:W3:Y:S04]  /*2c890*/  LDL.LU.64 R10, [R1+0xfd8] ;  /* 0x000fd800010a7983 */ /* 0x000ee80000300a00 */
[----:B------:R-:W3:Y:S04]  /*2c8a0*/  LDL.LU.64 R8, [R1+0xfd0] ;  /* 0x000fd00001087983 */ /* 0x000ee80000300a00 */
[----:B------:R-:W-:Y:S04]  /*2c8b0*/  STL.64 [R1+0x130], R16 ;  /* 0x0001301001007387 */ /* 0x000fe80000100a00 */
[----:B------:R3:W-:Y:S01]  /*2c8c0*/  STL [R1+0x138], R18 ;  /* 0x0001381201007387 */ /* 0x0007e20000100800 */
[----:B------:R-:W-:-:S05]  /*2c8d0*/  IMAD.MOV.U32 R0, RZ, RZ, R19 ;  /* 0x000000ffff007224 */ /* 0x000fca00078e0013 */
[----:B------:R-:W-:Y:S01]  /*2c8e0*/  STL [R1+0xeb0], R0 ;  /* 0x000eb00001007387 */ /* 0x000fe20000100800 */
[----:B---3--:R-:W-:Y:S01]  /*2c8f0*/  HMMA.16816.F32 R16, R20, R4, R8 ;  /* 0x000000041410723c */ /* 0x008fe20000001808 */
[----:B------:R-:W-:-:S15]  /*2c900*/  IMAD.MOV.U32 R8, RZ, RZ, R5 ;  /* 0x000000ffff087224 */ /* 0x000fde00078e0005 */
[----:B------:R-:W-:-:S03]  /*2c910*/  NOP ;  /* 0x0000000000007918 */ /* 0x000fc60000000000 */
[----:B------:R0:W-:Y:S01]  /*2c920*/  STL [R1+0x12c], R19 ;  /* 0x00012c1301007387 */ /* 0x0001e20000100800 */
[----:B------:R-:W-:Y:S02]  /*2c930*/  IMAD.MOV.U32 R7, RZ, RZ, R18 ;  /* 0x000000ffff077224 */ /* 0x000fe400078e0012 */
[----:B------:R-:W-:Y:S02]  /*2c940*/  IMAD.MOV.U32 R5, RZ, RZ, R16 ;  /* 0x000000ffff057224 */ /* 0x000fe400078e0010 */
[----:B------:R-:W-:Y:S01]  /*2c950*/  IMAD.MOV.U32 R6, RZ, RZ, R17 ;  /* 0x000000ffff067224 */ /* 0x000fe200078e0011 */
[----:B0-----:R-:W3:Y:S04]  /*2c960*/  LDL.LU.64 R18, [R1+0xfc8] ;  /* 0x000fc80001127983 */ /* 0x001ee80000300a00 */
[----:B------:R-:W3:Y:S01]  /*2c970*/  LDL.LU.64 R16, [R1+0xfc0] ;  /* 0x000fc00001107983 */ /* 0x000ee20000300a00 */
[----:B--2---:R-:W-:-:S02]  /*2c980*/  IMAD.MOV.U32 R11, RZ, RZ, R24 ;  /* 0x000000ffff0b7224 */ /* 0x004fc400078e0018 */
[----:B------:R-:W-:Y:S02]  /*2c990*/  IMAD.MOV.U32 R10, RZ, RZ, R25 ;  /* 0x000000ffff0a7224 */ /* 0x000fe400078e0019 */
        /* <DEDUP_REMOVED lines=8> */
[----:B0-----:R-:W3:Y:S04]  /*2ca20*/  LDL.LU.64 R16, [R1+0xfa8] ;  /* 0x000fa80001107983 */ /* 0x001ee80000300a00 */
[----:B------:R-:W-:Y:S04]  /*2ca30*/  STL.64 [R1+0xec0], R6 ;  /* 0x000ec00601007387 */ /* 0x000fe80000100a00 */
[----:B------:R2:W-:Y:S02]  /*2ca40*/  STL.64 [R1+0xeb8], R4 ;  /* 0x000eb80401007387 */ /* 0x0005e40000100a00 */
[----:B--2---:R-:W-:-:S02]  /*2ca50*/  IMAD.MOV.U32 R5, RZ, RZ, R24 ;  /* 0x000000ffff057224 */ /* 0x004fc400078e0018 */
[----:B------:R-:W-:Y:S01]  /*2ca60*/  IMAD.MOV.U32 R4, RZ, RZ, R25 ;  /* 0x000000ffff047224 */ /* 0x000fe200078e0019 */
[----:B---3--:R-:W-:Y:S01]  /*2ca70*/  HMMA.16816.F32 R16, R20, R24, R16 ;  /* 0x000000181410723c */ /* 0x008fe20000001810 */
[----:B------:R-:W2:-:S15]  /*2ca80*/  LDL.LU.64 R24, [R1+0xfa0] ;  /* 0x000fa00001187983 */ /* 0x000e9e0000300a00 */
[----:B------:R-:W-:-:S03]  /*2ca90*/  NOP ;  /* 0x0000000000007918 */ /* 0x000fc60000000000 */
[----:B------:R-:W-:Y:S01]  /*2caa0*/  IMAD.MOV.U32 R3, RZ, RZ, R18 ;  /* 0x000000ffff037224 */ /* 0x000fe200078e0012 */
[----:B------:R0:W-:Y:S01]  /*2cab0*/  STL [R1+0x100], R16 ;  /* 0x0001001001007387 */ /* 0x0001e20000100800 */
[----:B------:R-:W-:Y:S02]  /*2cac0*/  IMAD.MOV.U32 R2, RZ, RZ, R19 ;  /* 0x000000ffff027224 */ /* 0x000fe400078e0013 */
[----:B------:R-:W-:Y:S01]  /*2cad0*/  IMAD.MOV.U32 R28, RZ, RZ, R17 ;  /* 0x000000ffff1c7224 */ /* 0x000fe200078e0011 */
[----:B------:R-:W3:Y:S04]  /*2cae0*/  LDL.LU.64 R18, [R1+0xf98] ;  /* 0x000f980001127983 */ /* 0x000ee80000300a00 */
[----:B0-----:R-:W3:Y:S04]  /*2caf0*/  LDL.LU.64 R16, [R1+0xf90] ;  /* 0x000f900001107983 */ /* 0x001ee80000300a00 */
[----:B------:R-:W4:Y:S01]  /*2cb00*/  LDL.LU.64 R26, [R1+0xf88] ;  /* 0x000f8800011a7983 */ /* 0x000f220000300a00 */
[----:B--2---:R-:W-:-:S02]  /*2cb10*/  IMAD.MOV.U32 R7, RZ, RZ, R24 ;  /* 0x000000ffff077224 */ /* 0x004fc400078e0018 */
[----:B------:R-:W-:Y:S01]  /*2cb20*/  IMAD.MOV.U32 R6, RZ, RZ, R25 ;  /* 0x000000ffff067224 */ /* 0x000fe200078e0019 */
[----:B---3--:R-:W-:Y:S01]  /*2cb30*/  HMMA.16816.F32 R16, R20, R24, R16 ;  /* 0x000000181410723c */ /* 0x008fe20000001810 */
[----:B------:R-:W4:-:S15]  /*2cb40*/  LDL.LU.64 R24, [R1+0xf80] ;  /* 0x000f800001187983 */ /* 0x000f1e0000300a00 */
[----:B------:R-:W-:-:S03]  /*2cb50*/  NOP ;  /* 0x0000000000007918 */ /* 0x000fc60000000000 */
[----:B------:R-:W-:Y:S04]  /*2cb60*/  STL [R1+0xf4], R17 ;  /* 0x0000f41101007387 */ /* 0x000fe80000100800 */
[----:B------:R0:W-:Y:S01]  /*2cb70*/  STL.64 [R1+0xf8], R18 ;  /* 0x0000f81201007387 */ /* 0x0001e20000100a00 */
[----:B------:R-:W-:-:S03]  /*2cb80*/  IMAD.MOV.U32 R29, RZ, RZ, R16 ;  /* 0x000000ffff1d7224 */ /* 0x000fc600078e0010 */
[----:B0-----:R-:W2:Y:S04]  /*2cb90*/  LDL.LU.64 R18, [R1+0xf78] ;  /* 0x000f780001127983 */ /* 0x001ea80000300a00 */
[----:B------:R-:W4:Y:S02]  /*2cba0*/  LDL.LU.64 R16, [R1+0xf70] ;  /* 0x000f700001107983 */ /* 0x000f240000300a00 */
[----:B----4-:R-:W-:-:S15]  /*2cbb0*/  HMMA.16816.F32 R24, R20, R16, R24 ;  /* 0x000000101418723c */ /* 0x010fde0000001818 */
[----:B------:R-:W-:-:S04]  /*2cbc0*/  NOP ;  /* 0x0000000000007918 */ /* 0x000fc80000000000 */
[----:B------:R-:W-:Y:S04]  /*2cbd0*/  STL.64 [R1+0xe0], R24 ;  /* 0x0000e01801007387 */ /* 0x000fe80000100a00 */
[----:B------:R0:W-:Y:S04]  /*2cbe0*/  STL.64 [R1+0xe8], R26 ;  /* 0x0000e81a01007387 */ /* 0x0001e80000100a00 */
[----:B0-----:R-:W3:Y:S04]  /*2cbf0*/  LDL.LU.64 R26, [R1+0xf68] ;  /* 0x000f6800011a7983 */ /* 0x001ee80000300a00 */
[----:B------:R-:W3:Y:S04]  /*2cc00*/  LDL.LU.64 R24, [R1+0xf60] ;  /* 0x000f600001187983 */ /* 0x000ee80000300a00 */
[----:B------:R0:W-:Y:S04]  /*2cc10*/  STL.64 [R1+0xef0], R16 ;  /* 0x000ef01001007387 */ /* 0x0001e80000100a00 */
[----:B------:R1:W-:Y:S01]  /*2cc20*/  STL.64 [R1+0xf28], R12 ;  /* 0x000f280c01007387 */ /* 0x0003e20000100a00 */
[----:B---3--:R-:W-:Y:S03]  /*2cc30*/  HMMA.16816.F32 R24, R20, R12, R24 ;  /* 0x0000000c1418723c */ /* 0x008fe60000001818 */
[----:B------:R-:W3:Y:S04]  /*2cc40*/  LDL.LU R20, [R1+0x150] ;  /* 0x0001500001147983 */ /* 0x000ee80000300800 */
[----:B------:R-:W3:Y:S04]  /*2cc50*/  LDL.LU R21, [R1+0x154] ;  /* 0x0001540001157983 */ /* 0x000ee80000300800 */
[----:B0-----:R-:W4:Y:S01]  /*2cc60*/  LDL.LU R16, [R1+0x70] ;  /* 0x0000700001107983 */ /* 0x001f220000300800 */
[----:B--2---:R-:W-:-:S03]  /*2cc70*/  IMAD.MOV.U32 R23, RZ, RZ, R18 ;  /* 0x000000ffff177224 */ /* 0x004fc600078e0012 */
[----:B------:R-:W4:Y:S01]  /*2cc80*/  LDL.LU R17, [R1+0x74] ;  /* 0x0000740001117983 */ /* 0x000f220000300800 */
[----:B------:R-:W-:-:S03]  /*2cc90*/  IMAD.MOV.U32 R22, RZ, RZ, R19 ;  /* 0x000000ffff167224 */ /* 0x000fc600078e0013 */
[----:B------:R-:W2:Y:S04]  /*2cca0*/  LDL.LU R18, [R1+0x78] ;  /* 0x0000780001127983 */ /* 0x000ea80000300800 */
[----:B------:R-:W2:Y:S01]  /*2ccb0*/  LDL.LU R19, [R1+0x7c] ;  /* 0x00007c0001137983 */ /* 0x000ea20000300800 */
[----:B-1----:R-:W-:Y:S02]  /*2ccc0*/  IMAD.MOV.U32 R12, RZ, RZ, R15 ;  /* 0x000000ffff0c7224 */ /* 0x002fe400078e000f */
[----:B------:R-:W-:Y:S01]  /*2ccd0*/  IMAD.MOV.U32 R13, RZ, RZ, R14 ;  /* 0x000000ffff0d7224 */ /* 0x000fe200078e000e */
[----:B--2---:R-:W-:Y:S04]  /*2cce0*/  STL.64 [R1+0xf00], R18 ;  /* 0x000f001201007387 */ /* 0x004fe80000100a00 */
[----:B----4-:R0:W-:Y:S02]  /*2ccf0*/  STL.64 [R1+0xef8], R16 ;  /* 0x000ef81001007387 */ /* 0x0101e40000100a00 */
[----:B0-----:R-:W-:-:S02]  /*2cd00*/  IMAD.MOV.U32 R16, RZ, RZ, R11 ;  /* 0x000000ffff107224 */ /* 0x001fc400078e000b */
[----:B------:R-:W-:Y:S01]  /*2cd10*/  IMAD.MOV.U32 R17, RZ, RZ, R10 ;  /* 0x000000ffff117224 */ /* 0x000fe200078e000a */
[----:B------:R-:W2:Y:S04]  /*2cd20*/  LDL.LU R11, [R1+0xf5c] ;  /* 0x000f5c00010b7983 */ /* 0x000ea80000300800 */
[----:B------:R-:W4:Y:S04]  /*2cd30*/  LDL.LU R10, [R1+0xf58] ;  /* 0x000f5800010a7983 */ /* 0x000f280000300800 */
[----:B------:R0:W-:Y:S02]  /*2cd40*/  STL.64 [R1+0xf10], R16 ;  /* 0x000f101001007387 */ /* 0x0001e40000100a00 */
[----:B0-----:R-:W-:-:S02]  /*2cd50*/  IMAD.MOV.U32 R16, RZ, RZ, R9 ;  /* 0x000000ffff107224 */ /* 0x001fc400078e0009 */
[----:B------:R-:W-:Y:S01]  /*2cd60*/  IMAD.MOV.U32 R17, RZ, RZ, R8 ;  /* 0x000000ffff117224 */ /* 0x000fe200078e0008 */
[----:B------:R-:W4:Y:S04]  /*2cd70*/  LDL.LU R9, [R1+0xf54] ;  /* 0x000f540001097983 */ /* 0x000f280000300800 */
[----:B------:R-:W4:Y:S04]  /*2cd80*/  LDL.LU R8, [R1+0xf50] ;  /* 0x000f500001087983 */ /* 0x000f280000300800 */
[----:B------:R0:W-:Y:S04]  /*2cd90*/  STL.64 [R1+0xf30], R16 ;  /* 0x000f301001007387 */ /* 0x0001e80000100a00 */
[----:B------:R-:W-:Y:S04]  /*2cda0*/  STL.64 [R1+0xed0], R22 ;  /* 0x000ed01601007387 */ /* 0x000fe80000100a00 */
[----:B---3--:R1:W-:Y:S04]  /*2cdb0*/  STL.64 [R1+0xec8], R20 ;  /* 0x000ec81401007387 */ /* 0x0083e80000100a00 */
[----:B------:R3:W-:Y:S04]  /*2cdc0*/  STL.64 [R1+0xf38], R12 ;  /* 0x000f380c01007387 */ /* 0x0007e80000100a00 */
[----:B0-----:R-:W4:Y:S04]  /*2cdd0*/  LDL.LU R16, [R1+0xa0] ;  /* 0x0000a00001107983 */ /* 0x001f280000300800 */
[----:B------:R-:W4:Y:S04]  /*2cde0*/  LDL.LU R17, [R1+0xa4] ;  /* 0x0000a40001117983 */ /* 0x000f280000300800 */
[----:B------:R-:W4:Y:S01]  /*2cdf0*/  LDL.LU R18, [R1+0xa8] ;  /* 0x0000a80001127983 */ /* 0x000f220000300800 */
[----:B-1----:R-:W-:-:S02]  /*2ce00*/  IMAD.MOV.U32 R20, RZ, RZ, R7 ;  /* 0x000000ffff147224 */ /* 0x002fc400078e0007 */
[----:B------:R-:W-:Y:S01]  /*2ce10*/  IMAD.MOV.U32 R21, RZ, RZ, R6 ;  /* 0x000000ffff157224 */ /* 0x000fe200078e0006 */
[----:B------:R-:W4:Y:S04]  /*2ce20*/  LDL.LU R19, [R1+0xac] ;  /* 0x0000ac0001137983 */ /* 0x000f280000300800 */
[----:B---3--:R-:W3:Y:S04]  /*2ce30*/  LDL.LU R12, [R1+0xb0] ;  /* 0x0000b000010c7983 */ /* 0x008ee80000300800 */
[----:B------:R-:W3:Y:S04]  /*2ce40*/  LDL.LU R13, [R1+0xb4] ;  /* 0x0000b400010d7983 */ /* 0x000ee80000300800 */
[----:B------:R-:W3:Y:S04]  /*2ce50*/  LDL.LU R14, [R1+0xb8] ;  /* 0x0000b800010e7983 */ /* 0x000ee80000300800 */
[----:B------:R-:W3:Y:S04]  /*2ce60*/  LDL.LU R15, [R1+0xbc] ;  /* 0x0000bc00010f7983 */ /* 0x000ee80000300800 */
[----:B------:R0:W-:Y:S02]  /*2ce70*/  STL.64 [R1+0xee8], R20 ;  /* 0x000ee81401007387 */ /* 0x0001e40000100a00 */
[----:B0-----:R-:W-:-:S02]  /*2ce80*/  IMAD.MOV.U32 R20, RZ, RZ, R5 ;  /* 0x000000ffff147224 */ /* 0x001fc400078e0005 */
[----:B------:R-:W-:-:S05]  /*2ce90*/  IMAD.MOV.U32 R21, RZ, RZ, R4 ;  /* 0x000000ffff157224 */ /* 0x000fca00078e0004 */
[----:B------:R0:W-:Y:S04]  /*2cea0*/  STL.64 [R1+0xf08], R20 ;  /* 0x000f081401007387 */ /* 0x0001e80000100a00 */
[----:B0-----:R-:W3:Y:S04]  /*2ceb0*/  LDL.LU R20, [R1+0x80] ;  /* 0x0000800001147983 */ /* 0x001ee80000300800 */
[----:B------:R-:W3:Y:S04]  /*2cec0*/  LDL.LU R21, [R1+0x84] ;  /* 0x0000840001157983 */ /* 0x000ee80000300800 */
[----:B------:R-:W3:Y:S04]  /*2ced0*/  LDL.LU R22, [R1+0x88] ;  /* 0x0000880001167983 */ /* 0x000ee80000300800 */
[----:B------:R-:W3:Y:S01]  /*2cee0*/  LDL.LU R23, [R1+0x8c] ;  /* 0x00008c0001177983 */ /* 0x000ee20000300800 */
[----:B--2---:R-:W-:-:S02]  /*2cef0*/  IMAD.MOV.U32 R7, RZ, RZ, R11 ;  /* 0x000000ffff077224 */ /* 0x004fc400078e000b */
[----:B----4-:R-:W-:Y:S02]  /*2cf00*/  IMAD.MOV.U32 R6, RZ, RZ, R10 ;  /* 0x000000ffff067224 */ /* 0x010fe400078e000a */
[----:B------:R-:W-:Y:S02]  /*2cf10*/  IMAD.MOV.U32 R5, RZ, RZ, R9 ;  /* 0x000000ffff057224 */ /* 0x000fe400078e0009 */
[----:B------:R-:W-:Y:S01]  /*2cf20*/  IMAD.MOV.U32 R4, RZ, RZ, R8 ;  /* 0x000000ffff047224 */ /* 0x000fe200078e0008 */
[----:B---3--:R-:W-:Y:S04]  /*2cf30*/  STL.64 [R1+0xf20], R22 ;  /* 0x000f201601007387 */ /* 0x008fe80000100a00 */
[----:B------:R0:W-:Y:S04]  /*2cf40*/  STL.64 [R1+0xf18], R20 ;  /* 0x000f181401007387 */ /* 0x0001e80000100a00 */
[----:B0-----:R-:W2:Y:S04]  /*2cf50*/  LDL.LU R20, [R1+0x90] ;  /* 0x0000900001147983 */ /* 0x001ea80000300800 */
[----:B------:R-:W2:Y:S04]  /*2cf60*/  LDL.LU R21, [R1+0x94] ;  /* 0x0000940001157983 */ /* 0x000ea80000300800 */
[----:B------:R-:W2:Y:S04]  /*2cf70*/  LDL.LU R22, [R1+0x98] ;  /* 0x0000980001167983 */ /* 0x000ea80000300800 */
[----:B------:R-:W2:Y:S04]  /*2cf80*/  LDL.LU R23, [R1+0x9c] ;  /* 0x00009c0001177983 */ /* 0x000ea80000300800 */
[----:B------:R-:W3:Y:S04]  /*2cf90*/  LDL.LU R8, [R1+0xf4c] ;  /* 0x000f4c0001087983 */ /* 0x000ee80000300800 */
[----:B------:R-:W3:Y:S04]  /*2cfa0*/  LDL.LU R9, [R1+0xf48] ;  /* 0x000f480001097983 */ /* 0x000ee80000300800 */
[----:B------:R-:W3:Y:S04]  /*2cfb0*/  LDL.LU R10, [R1+0xf44] ;  /* 0x000f4400010a7983 */ /* 0x000ee80000300800 */
[----:B------:R-:W3:Y:S04]  /*2cfc0*/  LDL.LU R11, [R1+0xf40] ;  /* 0x000f4000010b7983 */ /* 0x000ee80000300800 */
[----:B------:R-:W-:Y:S04]  /*2cfd0*/  STL.64 [R1+0xee0], R6 ;  /* 0x000ee00601007387 */ /* 0x000fe80000100a00 */
[----:B------:R0:W-:Y:S04]  /*2cfe0*/  STL.64 [R1+0xed8], R4 ;  /* 0x000ed80401007387 */ /* 0x0001e80000100a00 */
[----:B0-----:R-:W4:Y:S04]  /*2cff0*/  LDL.LU R4, [R1+0x60] ;  /* 0x0000600001047983 */ /* 0x001f280000300800 */
[----:B------:R-:W4:Y:S04]  /*2d000*/  LDL.LU R5, [R1+0x64] ;  /* 0x0000640001057983 */ /* 0x000f280000300800 */
[----:B------:R-:W4:Y:S04]  /*2d010*/  LDL.LU R6, [R1+0x68] ;  /* 0x0000680001067983 */ /* 0x000f280000300800 */
[----:B------:R-:W4:Y:S04]  /*2d020*/  LDL.LU R7, [R1+0x6c] ;  /* 0x00006c0001077983 */ /* 0x000f280000300800 */
[----:B------:R-:W-:Y:S04]  /*2d030*/  STL.64 [R1+0xe28], R26 ;  /* 0x000e281a01007387 */ /* 0x000fe80000100a00 */
[----:B------:R0:W-:Y:S04]  /*2d040*/  STL.64 [R1+0xe20], R24 ;  /* 0x000e201801007387 */ /* 0x0001e80000100a00 */
[----:B0-----:R-:W3:Y:S04]  /*2d050*/  LDL.LU R24, [R1+0x50] ;  /* 0x0000500001187983 */ /* 0x001ee80000300800 */
[----:B------:R-:W3:Y:S04]  /*2d060*/  LDL.LU R25, [R1+0x54] ;  /* 0x0000540001197983 */ /* 0x000ee80000300800 */
[----:B------:R-:W2:Y:S04]  /*2d070*/  LDL R26, [R1+0x58] ;  /* 0x00005800011a7983 */ /* 0x000ea80000100800 */
[----:B------:R-:W2:Y:S01]  /*2d080*/  LDL R27, [R1+0x5c] ;  /* 0x00005c00011b7983 */ /* 0x000ea20000100800 */
[----:B---3--:R-:W-:-:S15]  /*2d090*/  HMMA.16816.F32 R12, R8, R24, R12 ;  /* 0x00000018080c723c */ /* 0x008fde000000180c */
[----:B------:R-:W-:-:S04]  /*2d0a0*/  NOP ;  /* 0x0000000000007918 */ /* 0x000fc80000000000 */
[----:B------:R0:W-:Y:S04]  /*2d0b0*/  STL.64 [R1+0xb0], R12 ;  /* 0x0000b00c01007387 */ /* 0x0001e80000100a00 */
[----:B------:R1:W-:Y:S04]  /*2d0c0*/  STL.64 [R1+0xb8], R14 ;  /* 0x0000b80e01007387 */ /* 0x0003e80000100a00 */
[----:B0-----:R-:W1:Y:S02]  /*2d0d0*/  LDL.LU.64 R12, [R1+0xf38] ;  /* 0x000f3800010c7983 */ /* 0x001e640000300a00 */
[----:B-1----:R-:W-:Y:S02]  /*2d0e0*/  HMMA.16816.F32 R12, R8, R12, R16 ;  /* 0x0000000c080c723c */ /* 0x002fe40000001810 */
[----:B------:R-:W2:-:S15]  /*2d0f0*/  LDL.LU.64 R16, [R1+0xf30] ;  /* 0x000f300001107983 */ /* 0x000e9e0000300a00 */
[----:B------:R-:W-:Y:S02]  /*2d100*/  NOP ;  /* 0x0000000000007918 */ /* 0x000fe40000000000 */
[----:B------:R-:W-:Y:S04]  /*2d110*/  STL [R1+0xa4], R13 ;  /* 0x0000a40d01007387 */ /* 0x000fe80000100800 */
[----:B------:R0:W-:Y:S02]  /*2d120*/  STL.64 [R1+0xa8], R14 ;  /* 0x0000a80e01007387 */ /* 0x0001e40000100a00 */
[----:B0-----:R-:W-:Y:S02]  /*2d130*/  IMAD.MOV.U32 R15, RZ, RZ, R12 ;  /* 0x000000ffff0f7224 */ /* 0x001fe400078e000c */
[----:B------:R-:W3:Y:S04]  /*2d140*/  LDL.LU.64 R12, [R1+0xf28] ;  /* 0x000f2800010c7983 */ /* 0x000ee80000300a00 */
[----:B------:R-:W-:Y:S01]  /*2d150*/  STL [R1+0xe50], R15 ;  /* 0x000e500f01007387 */ /* 0x000fe20000100800 */
[----:B--2---:R-:W-:Y:S03]  /*2d160*/  HMMA.16816.F32 R16, R8, R16, R20 ;  /* 0x000000100810723c */ /* 0x004fe60000001814 */
[----:B------:R-:W2:Y:S04]  /*2d170*/  LDL.LU.64 R22, [R1+0xf20] ;  /* 0x000f200001167983 */ /* 0x000ea80000300a00 */
[----:B------:R-:W2:-:S12]  /*2d180*/  LDL.LU.64 R20, [R1+0xf18] ;  /* 0x000f180001147983 */ /* 0x000e980000300a00 */
[----:B------:R0:W-:Y:S04]  /*2d190*/  STL.64 [R1+0x90], R16 ;  /* 0x0000901001007387 */ /* 0x0001e80000100a00 */
[----:B------:R2:W-:Y:S04]  /*2d1a0*/  STL.64 [R1+0x98], R18 ;  /* 0x0000981201007387 */ /* 0x0005e80000100a00 */
[----:B0-----:R-:W2:Y:S02]  /*2d1b0*/  LDL.LU.64 R16, [R1+0xf10] ;  /* 0x000f100001107983 */ /* 0x001ea40000300a00 */
[----:B--2---:R-:W-:Y:S02]  /*2d1c0*/  HMMA.16816.F32 R16, R8, R16, R20 ;  /* 0x000000100810723c */ /* 0x004fe40000001814 */
[----:B------:R-:W2:-:S15]  /*2d1d0*/  LDL.LU.64 R20, [R1+0xf08] ;  /* 0x000f080001147983 */ /* 0x000e9e0000300a00 */
[----:B------:R-:W-:Y:S02]  /*2d1e0*/  NOP ;  /* 0x0000000000007918 */ /* 0x000fe40000000000 */
[----:B------:R-:W-:Y:S04]  /*2d1f0*/  STL.64 [R1+0x80], R16 ;  /* 0x0000801001007387 */ /* 0x000fe80000100a00 */
[----:B------:R0:W-:Y:S01]  /*2d200*/  STL [R1+0x88], R18 ;  /* 0x0000881201007387 */ /* 0x0001e20000100800 */
[----:B------:R-:W-:-:S03]  /*2d210*/  IMAD.MOV.U32 R15, RZ, RZ, R19 ;  /* 0x000000ffff0f7224 */ /* 0x000fc600078e0013 */
[----:B0-----:R-:W2:Y:S04]  /*2d220*/  LDL.LU.64 R18, [R1+0xf00] ;  /* 0x000f000001127983 */ /* 0x001ea80000300a00 */
[----:B------:R-:W2:Y:S04]  /*2d230*/  LDL.LU.64 R16, [R1+0xef8] ;  /* 0x000ef80001107983 */ /* 0x000ea80000300a00 */
[----:B------:R-:W-:Y:S01]  /*2d240*/  STL [R1+0xe58], R15 ;  /* 0x000e580f01007387 */ /* 0x000fe20000100800 */
[----:B--2---:R-:W-:Y:S03]  /*2d250*/  HMMA.16816.F32 R20, R8, R20, R16 ;  /* 0x000000140814723c */ /* 0x004fe60000001810 */
[----:B------:R-:W2:-:S15]  /*2d260*/  LDL.LU.64 R16, [R1+0xef0] ;  /* 0x000ef00001107983 */ /* 0x000e9e0000300a00 */
[----:B------:R-:W-:Y:S01]  /*2d270*/  NOP ;  /* 0x0000000000007918 */ /* 0x000fe20000000000 */
[----:B------:R-:W-:Y:S01]  /*2d280*/  IMAD.MOV.U32 R14, RZ, RZ, R21 ;  /* 0x000000ffff0e7224 */ /* 0x000fe200078e0015 */
[----:B------:R0:W-:Y:S04]  /*2d290*/  STL [R1+0x70], R20 ;  /* 0x0000701401007387 */ /* 0x0001e80000100800 */
[----:B0-----:R-:W4:Y:S01]  /*2d2a0*/  LDL.LU.64 R20, [R1+0xee8] ;  /* 0x000ee80001147983 */ /* 0x001f220000300a00 */
[----:B------:R-:W-:Y:S02]  /*2d2b0*/  IMAD.MOV.U32 R18, RZ, RZ, R22 ;  /* 0x000000ffff127224 */ /* 0x000fe400078e0016 */
[----:B------:R-:W-:Y:S02]  /*2d2c0*/  IMAD.MOV.U32 R19, RZ, RZ, R23 ;  /* 0x000000ffff137224 */ /* 0x000fe400078e0017 */
[----:B----4-:R-:W-:Y:S01]  /*2d2d0*/  HMMA.16816.F32 R20, R8, R20, R4 ;  /* 0x000000140814723c */ /* 0x010fe20000001804 */
[----:B------:R-:W3:Y:S04]  /*2d2e0*/  LDL.LU.64 R6, [R1+0xee0] ;  /* 0x000ee00001067983 */ /* 0x000ee80000300a00 */
[----:B------:R-:W3:-:S14]  /*2d2f0*/  LDL.LU.64 R4, [R1+0xed8] ;  /* 0x000ed80001047983 */ /* 0x000edc0000300a00 */
[----:B------:R-:W-:Y:S04]  /*2d300*/  STL.64 [R1+0x60], R20 ;  /* 0x0000601401007387 */ /* 0x000fe80000100a00 */
[----:B------:R0:W-:Y:S01]  /*2d310*/  STL [R1+0x68], R22 ;  /* 0x0000681601007387 */ /* 0x0001e20000100800 */
[----:B------:R-:W-:-:S03]  /*2d320*/  IMAD.MOV.U32 R15, RZ, RZ, R23 ;  /* 0x000000ffff0f7224 */ /* 0x000fc600078e0017 */
[----:B0-----:R-:W2:Y:S04]  /*2d330*/  LDL.LU.64 R22, [R1+0xed0] ;  /* 0x000ed00001167983 */ /* 0x001ea80000300a00 */
[----:B------:R-:W2:Y:S04]  /*2d340*/  LDL.LU.64 R20, [R1+0xec8] ;  /* 0x000ec80001147983 */ /* 0x000ea80000300a00 */
[----:B------:R0:W-:Y:S01]  /*2d350*/  STL.64 [R1+0xe98], R18 ;  /* 0x000e981201007387 */ /* 0x0001e20000100a00 */
[C---:B--2---:R-:W-:Y:S08]  /*2d360*/  HMMA.16816.F32 R20, R8.reuse, R16, R20 ;  /* 0x000000100814723c */ /* 0x044ff00000001814 */
[----:B---3--:R-:W-:Y:S01]  /*2d370*/  HMMA.16816.F32 R8, R8, R12, R4 ;  /* 0x0000000c0808723c */ /* 0x008fe20000001804 */
[----:B------:R-:W2:Y:S04]  /*2d380*/  LDL.LU R16, [R1+0x140] ;  /* 0x0001400001107983 */ /* 0x000ea80000300800 */
[----:B------:R-:W2:Y:S04]  /*2d390*/  LDL.LU R17, [R1+0x144] ;  /* 0x0001440001117983 */ /* 0x000ea80000300800 */
[----:B0-----:R-:W2:Y:S04]  /*2d3a0*/  LDL.LU R18, [R1+0x148] ;  /* 0x0001480001127983 */ /* 0x001ea80000300800 */
[----:B------:R-:W2:Y:S04]  /*2d3b0*/  LDL.LU R19, [R1+0x14c] ;  /* 0x00014c0001137983 */ /* 0x000ea80000300800 */
[----:B------:R0:W-:Y:S04]  /*2d3c0*/  STL.64 [R1+0xda0], R22 ;  /* 0x000da01601007387 */ /* 0x0001e80000100a00 */
[----:B------:R-:W-:Y:S04]  /*2d3d0*/  STL.64 [R1+0xd98], R20 ;  /* 0x000d981401007387 */ /* 0x000fe80000100a00 */
[----:B0-----:R-:W3:Y:S04]  /*2d3e0*/  LDL.LU R22, [R1+0x8] ;  /* 0x0000080001167983 */ /* 0x001ee80000300800 */
[----:B------:R-:W3:Y:S04]  /*2d3f0*/  LDL.LU R23, [R1+0xc] ;  /* 0x00000c0001177983 */ /* 0x000ee80000300800 */
[----:B------:R-:W4:Y:S04]  /*2d400*/  LDL.LU.64 R6, [R1+0xec0] ;  /* 0x000ec00001067983 */ /* 0x000f280000300a00 */
[----:B------:R-:W2:Y:S04]  /*2d410*/  LDL.LU.64 R4, [R1+0xeb8] ;  /* 0x000eb80001047983 */ /* 0x000ea80000300a00 */
[----:B------:R-:W-:Y:S04]  /*2d420*/  STL.64 [R1+0xdb0], R10 ;  /* 0x000db00a01007387 */ /* 0x000fe80000100a00 */
[----:B------:R0:W-:Y:S04]  /*2d430*/  STL.64 [R1+0xda8], R8 ;  /* 0x000da80801007387 */ /* 0x0001e80000100a00 */
[----:B0-----:R-:W3:Y:S04]  /*2d440*/  LDL.LU R8, [R1+0x110] ;  /* 0x0001100001087983 */ /* 0x001ee80000300800 */
[----:B------:R-:W3:Y:S01]  /*2d450*/  LDL.LU R9, [R1+0x114] ;  /* 0x0001140001097983 */ /* 0x000ee20000300800 */
[----:B------:R-:W-:-:S03]  /*2d460*/  IMAD.MOV.U32 R10, RZ, RZ, R0 ;  /* 0x000000ffff0a7224 */ /* 0x000fc600078e0000 */
[----:B------:R-:W4:Y:S01]  /*2d470*/  LDL.LU R0, [R1+0xeb0] ;  /* 0x000eb00001007983 */ /* 0x000f220000300800 */
[----:B--2---:R-:W-:-:S03]  /*2d480*/  IMAD.MOV.U32 R11, RZ, RZ, R4 ;  /* 0x000000ffff0b7224 */ /* 0x004fc600078e0004 */
[----:B------:R-:W2:Y:S04]  /*2d490*/  LDL.LU R4, [R1+0xeac] ;  /* 0x000eac0001047983 */ /* 0x000ea80000300800 */
[----:B------:R4:W-:Y:S04]  /*2d4a0*/  STL.64 [R1+0xe68], R10 ;  /* 0x000e680a01007387 */ /* 0x0009e80000100a00 */
[----:B---3--:R0:W-:Y:S01]  /*2d4b0*/  STL.64 [R1+0xe60], R8 ;  /* 0x000e600801007387 */ /* 0x0081e20000100a00 */
[----:B----4-:R-:W-:Y:S02]  /*2d4c0*/  IMAD.MOV.U32 R10, RZ, RZ, R7 ;  /* 0x000000ffff0a7224 */ /* 0x010fe400078e0007 */
[----:B0-----:R-:W-:-:S02]  /*2d4d0*/  IMAD.MOV.U32 R8, RZ, RZ, R5 ;  /* 0x000000ffff087224 */ /* 0x001fc400078e0005 */
[----:B------:R-:W-:Y:S01]  /*2d4e0*/  IMAD.MOV.U32 R9, RZ, RZ, R6 ;  /* 0x000000ffff097224 */ /* 0x000fe200078e0006 */
[----:B------:R-:W2:Y:S04]  /*2d4f0*/  LDL.LU R5, [R1+0xea8] ;  /* 0x000ea80001057983 */ /* 0x000ea80000300800 */
[----:B------:R-:W2:Y:S04]  /*2d500*/  LDL.LU R6, [R1+0xea4] ;  /* 0x000ea40001067983 */ /* 0x000ea80000300800 */
[----:B------:R-:W2:Y:S04]  /*2d510*/  LDL.LU R7, [R1+0xea0] ;  /* 0x000ea00001077983 */ /* 0x000ea80000300800 */
[----:B------:R-:W3:Y:S01]  /*2d520*/  LDL.LU R11, [R1+0x12c] ;  /* 0x00012c00010b7983 */ /* 0x000ee20000300800 */
[----:B--2---:R-:W-:Y:S03]  /*2d530*/  HMMA.16816.F32 R24, R4, R26, R16 ;  /* 0x0000001a0418723c */ /* 0x004fe60000001810 */
[----:B---3--:R-:W-:Y:S04]  /*2d540*/  STL.64 [R1+0xe88], R10 ;  /* 0x000e880a01007387 */ /* 0x008fe80000100a00 */
[----:B------:R0:W-:Y:S04]  /*2d550*/  STL.64 [R1+0xe80], R8 ;  /* 0x000e800801007387 */ /* 0x0001e80000100a00 */
[----:B0-----:R-:W2:Y:S04]  /*2d560*/  LDL.LU R8, [R1+0x130] ;  /* 0x0001300001087983 */ /* 0x001ea80000300800 */
[----:B------:R-:W2:Y:S04]  /*2d570*/  LDL.LU R9, [R1+0x134] ;  /* 0x0001340001097983 */ /* 0x000ea80000300800 */
[----:B------:R-:W2:Y:S04]  /*2d580*/  LDL.LU R10, [R1+0x138] ;  /* 0x00013800010a7983 */ /* 0x000ea80000300800 */
[----:B------:R-:W3:Y:S01]  /*2d590*/  LDL.LU.64 R18, [R1+0xe98] ;  /* 0x000e980001127983 */ /* 0x000ee20000300a00 */
[----:B------:R-:W-:-:S03]  /*2d5a0*/  IMAD.MOV.U32 R11, RZ, RZ, R0 ;  /* 0x000000ffff0b7224 */ /* 0x000fc600078e0000 */
[----:B------:R0:W-:Y:S04]  /*2d5b0*/  STL.64 [R1+0x2e0], R24 ;  /* 0x0002e01801007387 */ /* 0x0001e80000100a00 */
[----:B------:R1:W-:Y:S01]  /*2d5c0*/  STL.64 [R1+0x2e8], R26 ;  /* 0x0002e81a01007387 */ /* 0x0003e20000100a00 */
[----:B------:R-:W-:-:S03]  /*2d5d0*/  IMAD.MOV.U32 R0, RZ, RZ, R24 ;  /* 0x000000ffff007224 */ /* 0x000fc600078e0018 */
[----:B0-----:R-:W4:Y:S01]  /*2d5e0*/  LDL.LU R24, [R1+0x100] ;  /* 0x0001000001187983 */ /* 0x001f220000300800 */
[----:B------:R-:W-:Y:S02]  /*2d5f0*/  IMAD.MOV.U32 R12, RZ, RZ, R27 ;  /* 0x000000ffff0c7224 */ /* 0x000fe400078e001b */
[----:B------:R-:W-:Y:S02]  /*2d600*/  IMAD.MOV.U32 R16, RZ, RZ, R26 ;  /* 0x000000ffff107224 */ /* 0x000fe400078e001a */
[----:B-1----:R-:W-:Y:S02]  /*2d610*/  IMAD.MOV.U32 R26, RZ, RZ, R3 ;  /* 0x000000ffff1a7224 */ /* 0x002fe400078e0003 */
[----:B------:R-:W-:Y:S02]  /*2d620*/  IMAD.MOV.U32 R27, RZ, RZ, R2 ;  /* 0x000000ffff1b7224 */ /* 0x000fe400078e0002 */
[----:B------:R-:W-:-:S03]  /*2d630*/  IMAD.MOV.U32 R25, RZ, RZ, R28 ;  /* 0x000000ffff197224 */ /* 0x000fc600078e001c */
[----:B------:R0:W-:Y:S04]  /*2d640*/  STL.64 [R1+0xe78], R26 ;  /* 0x000e781a01007387 */ /* 0x0001e80000100a00 */
[----:B----4-:R-:W-:Y:S04]  /*2d650*/  STL.64 [R1+0xe70], R24 ;  /* 0x000e701801007387 */ /* 0x010fe80000100a00 */
[----:B0-----:R-:W4:Y:S04]  /*2d660*/  LDL.LU.64 R26, [R1+0x38] ;  /* 0x00003800011a7983 */ /* 0x001f280000300a00 */
[----:B----4-:R0:W-:Y:S04]  /*2d670*/  STL.64 [R1+0xe90], R26 ;  /* 0x000e901a01007387 */ /* 0x0101e80000100a00 */
[----:B0-----:R-:W2:Y:S04]  /*2d680*/  LDL.LU.64 R26, [R1+0x48] ;  /* 0x00004800011a7983 */ /* 0x001ea80000300a00 */
[----:B------:R-:W-:Y:S04]  /*2d690*/  STL [R1+0xcd4], R0 ;  /* 0x000cd40001007387 */ /* 0x000fe80000100800 */
[----:B------:R-:W-:Y:S04]  /*2d6a0*/  STL [R1+0xcd0], R16 ;  /* 0x000cd01001007387 */ /* 0x000fe80000100800 */
[----:B------:R-:W-:Y:S01]  /*2d6b0*/  STL [R1+0xccc], R12 ;  /* 0x000ccc0c01007387 */ /* 0x000fe20000100800 */
[----:B--2---:R-:W-:Y:S01]  /*2d6c0*/  HMMA.16816.F32 R8, R4, R26, R8 ;  /* 0x0000001a0408723c */ /* 0x004fe20000001808 */
[----:B------:R-:W-:-:S02]  /*2d6d0*/  IMAD.MOV.U32 R21, RZ, RZ, R26 ;  /* 0x000000ffff157224 */ /* 0x000fc400078e001a */
[----:B------:R-:W-:Y:S02]  /*2d6e0*/  IMAD.MOV.U32 R20, RZ, RZ, R27 ;  /* 0x000000ffff147224 */ /* 0x000fe400078e001b */
[----:B------:R-:W2:-:S14]  /*2d6f0*/  LDL.LU.64 R26, [R1+0xe90] ;  /* 0x000e9000011a7983 */ /* 0x000e9c0000300a00 */
[----:B------:R-:W-:Y:S04]  /*2d700*/  STL.64 [R1+0x2d0], R8 ;  /* 0x0002d00801007387 */ /* 0x000fe80000100a00 */
[----:B------:R0:W-:Y:S01]  /*2d710*/  STL.64 [R1+0x2d8], R10 ;  /* 0x0002d80a01007387 */ /* 0x0001e20000100a00 */
[----:B------:R-:W-:-:S03]  /*2d720*/  IMAD.MOV.U32 R2, RZ, RZ, R8 ;  /* 0x000000ffff027224 */ /* 0x000fc600078e0008 */
[----:B0-----:R-:W4:Y:S04]  /*2d730*/  LDL.LU.64 R10, [R1+0xe88] ;  /* 0x000e8800010a7983 */ /* 0x001f280000300a00 */
[----:B------:R-:W4:Y:S04]  /*2d740*/  LDL.LU.64 R8, [R1+0xe80] ;  /* 0x000e800001087983 */ /* 0x000f280000300a00 */
[----:B------:R-:W-:Y:S01]  /*2d750*/  STL [R1+0xcd8], R2 ;  /* 0x000cd80201007387 */ /* 0x000fe20000100800 */
[----:B--2---:R-:W-:Y:S02]  /*2d760*/  IMAD.MOV.U32 R16, RZ, RZ, R26 ;  /* 0x000000ffff107224 */ /* 0x004fe400078e001a */
[----:B------:R-:W-:Y:S01]  /*2d770*/  IMAD.MOV.U32 R12, RZ, RZ, R27 ;  /* 0x000000ffff0c7224 */ /* 0x000fe200078e001b */
[----:B----4-:R-:W-:Y:S01]  /*2d780*/  HMMA.16816.F32 R8, R4, R26, R8 ;  /* 0x0000001a0408723c */ /* 0x010fe20000001808 */
[----:B------:R-:W2:Y:S04]  /*2d790*/  LDL.LU.64 R26, [R1+0xe78] ;  /* 0x000e7800011a7983 */ /* 0x000ea80000300a00 */
[----:B------:R-:W2:-:S14]  /*2d7a0*/  LDL.LU.64 R24, [R1+0xe70] ;  /* 0x000e700001187983 */ /* 0x000e9c0000300a00 */
[----:B------:R-:W-:Y:S02]  /*2d7b0*/  IMAD.MOV.U32 R3, RZ, RZ, R8 ;  /* 0x000000ffff037224 */ /* 0x000fe400078e0008 */
[----:B------:R-:W-:Y:S01]  /*2d7c0*/  IMAD.MOV.U32 R17, RZ, RZ, R10 ;  /* 0x000000ffff117224 */ /* 0x000fe200078e000a */
[----:B------:R-:W-:Y:S01]  /*2d7d0*/  STL.64 [R1+0x2c0], R8 ;  /* 0x0002c00801007387 */ /* 0x000fe20000100a00 */
[----:B------:R-:W-:-:S03]  /*2d7e0*/  IMAD.MOV.U32 R13, RZ, RZ, R11 ;  /* 0x000000ffff0d7224 */ /* 0x000fc600078e000b */
[----:B------:R0:W-:Y:S04]  /*2d7f0*/  STL.64 [R1+0x2c8], R10 ;  /* 0x0002c80a01007387 */ /* 0x0001e80000100a00 */
[----:B0-----:R-:W4:Y:S04]  /*2d800*/  LDL.LU.64 R10, [R1+0xe68] ;  /* 0x000e6800010a7983 */ /* 0x001f280000300a00 */
[----:B------:R-:W4:Y:S04]  /*2d810*/  LDL.LU.64 R8, [R1+0xe60] ;  /* 0x000e600001087983 */ /* 0x000f280000300a00 */
[----:B------:R-:W-:Y:S04]  /*2d820*/  STL [R1+0xce4], R3 ;  /* 0x000ce40301007387 */ /* 0x000fe80000100800 */
[----:B------:R-:W-:Y:S04]  /*2d830*/  STL [R1+0xce0], R17 ;  /* 0x000ce01101007387 */ /* 0x000fe80000100800 */
[----:B---3--:R0:W-:Y:S04]  /*2d840*/  STL.64 [R1+0xe48], R18 ;  /* 0x000e481201007387 */ /* 0x0081e80000100a00 */
[----:B------:R-:W-:Y:S04]  /*2d850*/  STL [R1+0xe40], R16 ;  /* 0x000e401001007387 */ /* 0x000fe80000100800 */
[----:B0-----:R-:W4:Y:S04]  /*2d860*/  LDL.LU.64 R18, [R1+0x28] ;  /* 0x0000280001127983 */ /* 0x001f280000300a00 */
[----:B------:R-:W-:Y:S01]  /*2d870*/  STL [R1+0xcdc], R13 ;  /* 0x000cdc0d01007387 */ /* 0x000fe20000100800 */
[----:B----4-:R-:W-:-:S15]  /*2d880*/  HMMA.16816.F32 R8, R4, R18, R8 ;  /* 0x000000120408723c */ /* 0x010fde0000001808 */
[----:B------:R-:W-:-:S04]  /*2d890*/  NOP ;  /* 0x0000000000007918 */ /* 0x000fc80000000000 */
[----:B------:R0:W-:Y:S04]  /*2d8a0*/  STL.64 [R1+0x2b0], R8 ;  /* 0x0002b00801007387 */ /* 0x0001e80000100a00 */
[----:B------:R1:W-:Y:S01]  /*2d8b0*/  STL.64 [R1+0x2b8], R10 ;  /* 0x0002b80a01007387 */ /* 0x0003e20000100a00 */
[----:B------:R-:W-:-:S03]  /*2d8c0*/  IMAD.MOV.U32 R28, RZ, RZ, R8 ;  /* 0x000000ffff1c7224 */ /* 0x000fc600078e0008 */
[----:B0-----:R-:W3:Y:S04]  /*2d8d0*/  LDL.LU R8, [R1+0x60] ;  /* 0x0000600001087983 */ /* 0x001ee80000300800 */
[----:B------:R-:W3:Y:S04]  /*2d8e0*/  LDL.LU R9, [R1+0x64] ;  /* 0x0000640001097983 */ /* 0x000ee80000300800 */
[----:B-1----:R-:W4:Y:S01]  /*2d8f0*/  LDL.LU R10, [R1+0x68] ;  /* 0x00006800010a7983 */ /* 0x002f220000300800 */
[----:B------:R-:W-:Y:S02]  /*2d900*/  IMAD.MOV.U32 R11, RZ, RZ, R15 ;  /* 0x000000ffff0b7224 */ /* 0x000fe400078e000f */
[----:B------:R-:W-:Y:S01]  /*2d910*/  IMAD.MOV.U32 R16, RZ, RZ, R29 ;  /* 0x000000ffff107224 */ /* 0x000fe200078e001d */
[----:B------:R-:W2:Y:S04]  /*2d920*/  LDL.LU R15, [R1+0xe58] ;  /* 0x000e5800010f7983 */ /* 0x000ea80000300800 */
[----:B------:R-:W2:Y:S01]  /*2d930*/  LDL.LU R29, [R1+0xe54] ;  /* 0x000e5400011d7983 */ /* 0x000ea20000300800 */
[----:B------:R-:W-:-:S03]  /*2d940*/  IMAD.MOV.U32 R2, RZ, RZ, R18 ;  /* 0x000000ffff027224 */ /* 0x000fc600078e0012 */
[----:B------:R-:W2:Y:S01]  /*2d950*/  LDL.LU R17, [R1+0xf4] ;  /* 0x0000f40001117983 */ /* 0x000ea20000300800 */
[----:B------:R-:W-:-:S03]  /*2d960*/  IMAD.MOV.U32 R0, RZ, RZ, R19 ;  /* 0x000000ffff007224 */ /* 0x000fc600078e0013 */
[----:B------:R-:W2:Y:S04]  /*2d970*/  LDL.LU R18, [R1+0xf8] ;  /* 0x0000f80001127983 */ /* 0x000ea80000300800 */
[----:B------:R-:W2:Y:S04]  /*2d980*/  LDL.LU R19, [R1+0xfc] ;  /* 0x0000fc0001137983 */ /* 0x000ea80000300800 */
[----:B----4-:R0:W-:Y:S04]  /*2d990*/  STL.64 [R1+0xdc0], R10 ;  /* 0x000dc00a01007387 */ /* 0x0101e80000100a00 */
[----:B---3--:R-:W-:Y:S04]  /*2d9a0*/  STL.64 [R1+0xdb8], R8 ;  /* 0x000db80801007387 */ /* 0x008fe80000100a00 */
[----:B0-----:R-:W3:Y:S01]  /*2d9b0*/  LDL.LU R10, [R1+0x18] ;  /* 0x00001800010a7983 */ /* 0x001ee20000300800 */
[----:B--2---:R-:W-:-:S03]  /*2d9c0*/  IMAD.MOV.U32 R11, RZ, RZ, R29 ;  /* 0x000000ffff0b7224 */ /* 0x004fc600078e001d */
[----:B------:R-:W-:Y:S04]  /*2d9d0*/  STL [R1+0xce8], R28 ;  /* 0x000ce81c01007387 */ /* 0x000fe80000100800 */
[----:B---3--:R-:W-:-:S15]  /*2d9e0*/  HMMA.16816.F32 R24, R4, R10, R24 ;  /* 0x0000000a0418723c */ /* 0x008fde0000001818 */
[----:B------:R-:W-:-:S04]  /*2d9f0*/  NOP ;  /* 0x0000000000007918 */ /* 0x000fc80000000000 */
[----:B------:R0:W-:Y:S04]  /*2da00*/  STL.64 [R1+0x2a0], R24 ;  /* 0x0002a01801007387 */ /* 0x0001e80000100a00 */
[----:B------:R1:W-:Y:S01]  /*2da10*/  STL.64 [R1+0x2a8], R26 ;  /* 0x0002a81a01007387 */ /* 0x0003e20000100a00 */
[----:B------:R-:W-:-:S03]  /*2da20*/  IMAD.MOV.U32 R29, RZ, RZ, R24 ;  /* 0x000000ffff1d7224 */ /* 0x000fc600078e0018 */
[----:B0-----:R-:W2:Y:S04]  /*2da30*/  LDL.LU R24, [R1+0xe0] ;  /* 0x0000e00001187983 */ /* 0x001ea80000300800 */
[----:B------:R-:W2:Y:S04]  /*2da40*/  LDL.LU R25, [R1+0xe4] ;  /* 0x0000e40001197983 */ /* 0x000ea80000300800 */
[----:B-1----:R-:W2:Y:S04]  /*2da50*/  LDL.LU R26, [R1+0xe8] ;  /* 0x0000e800011a7983 */ /* 0x002ea80000300800 */
[----:B------:R-:W2:Y:S04]  /*2da60*/  LDL.LU R27, [R1+0xec] ;  /* 0x0000ec00011b7983 */ /* 0x000ea80000300800 */
[----:B------:R0:W-:Y:S04]  /*2da70*/  STL.64 [R1+0xdd0], R10 ;  /* 0x000dd00a01007387 */ /* 0x0001e80000100a00 */
[----:B------:R-:W3:Y:S04]  /*2da80*/  LDL.LU R8, [R1+0x80] ;  /* 0x0000800001087983 */ /* 0x000ee80000300800 */
[----:B------:R-:W3:Y:S04]  /*2da90*/  LDL.LU R9, [R1+0x84] ;  /* 0x0000840001097983 */ /* 0x000ee80000300800 */
[----:B0-----:R-:W4:Y:S01]  /*2daa0*/  LDL.LU R10, [R1+0x88] ;  /* 0x00008800010a7983 */ /* 0x001f220000300800 */
[----:B------:R-:W-:-:S03]  /*2dab0*/  IMAD.MOV.U32 R11, RZ, RZ, R15 ;  /* 0x000000ffff0b7224 */ /* 0x000fc600078e000f */
[----:B------:R-:W2:Y:S04]  /*2dac0*/  LDL.LU R15, [R1+0xe50] ;  /* 0x000e5000010f7983 */ /* 0x000ea80000300800 */
[----:B----4-:R-:W-:Y:S04]  /*2dad0*/  STL.64 [R1+0xde0], R10 ;  /* 0x000de00a01007387 */ /* 0x010fe80000100a00 */
[----:B---3--:R0:W-:Y:S04]  /*2dae0*/  STL.64 [R1+0xdd8], R8 ;  /* 0x000dd80801007387 */ /* 0x0081e80000100a00 */
[----:B0-----:R-:W3:Y:S04]  /*2daf0*/  LDL.LU R8, [R1+0x90] ;  /* 0x0000900001087983 */ /* 0x001ee80000300800 */
[----:B------:R-:W3:Y:S04]  /*2db00*/  LDL.LU R9, [R1+0x94] ;  /* 0x0000940001097983 */ /* 0x000ee80000300800 */
[----:B------:R-:W4:Y:S04]  /*2db10*/  LDL.LU R10, [R1+0x98] ;  /* 0x00009800010a7983 */ /* 0x000f280000300800 */
[----:B------:R-:W4:Y:S01]  /*2db20*/  LDL.LU R11, [R1+0x9c] ;  /* 0x00009c00010b7983 */ /* 0x000f220000300800 */
[----:B------:R-:W-:Y:S03]  /*2db30*/  HMMA.16816.F32 R16, R4, R22, R16 ;  /* 0x000000160410723c */ /* 0x000fe60000001810 */
[----:B----4-:R0:W-:Y:S04]  /*2db40*/  STL.64 [R1+0xdf0], R10 ;  /* 0x000df00a01007387 */ /* 0x0101e80000100a00 */
[----:B---3--:R1:W-:Y:S01]  /*2db50*/  STL.64 [R1+0xde8], R8 ;  /* 0x000de80801007387 */ /* 0x0083e20000100a00 */
[----:B0-----:R-:W-:-:S02]  /*2db60*/  IMAD.MOV.U32 R10, RZ, RZ, R21 ;  /* 0x000000ffff0a7224 */ /* 0x001fc400078e0015 */
[----:B------:R-:W-:-:S05]  /*2db70*/  IMAD.MOV.U32 R11, RZ, RZ, R20 ;  /* 0x000000ffff0b7224 */ /* 0x000fca00078e0014 */
[----:B------:R0:W-:Y:S04]  /*2db80*/  STL.64 [R1+0xe08], R10 ;  /* 0x000e080a01007387 */ /* 0x0001e80000100a00 */
[----:B-1----:R-:W3:Y:S04]  /*2db90*/  LDL.LU R8, [R1+0xb0] ;  /* 0x0000b00001087983 */ /* 0x002ee80000300800 */
[----:B------:R-:W3:Y:S04]  /*2dba0*/  LDL.LU R9, [R1+0xb4] ;  /* 0x0000b40001097983 */ /* 0x000ee80000300800 */
[----:B0-----:R-:W3:Y:S04]  /*2dbb0*/  LDL.LU R10, [R1+0xb8] ;  /* 0x0000b800010a7983 */ /* 0x001ee80000300800 */
[----:B------:R-:W3:Y:S04]  /*2dbc0*/  LDL.LU R11, [R1+0xbc] ;  /* 0x0000bc00010b7983 */ /* 0x000ee80000300800 */
[----:B------:R-:W-:Y:S04]  /*2dbd0*/  STL [R1+0xcec], R29 ;  /* 0x000cec1d01007387 */ /* 0x000fe80000100800 */
[----:B------:R-:W-:Y:S04]  /*2dbe0*/  STL.64 [R1+0x290], R16 ;  /* 0x0002901001007387 */ /* 0x000fe80000100a00 */
[----:B------:R0:W-:Y:S04]  /*2dbf0*/  STL.64 [R1+0x298], R18 ;  /* 0x0002981201007387 */ /* 0x0001e80000100a00 */
[----:B0-----:R-:W4:Y:S04]  /*2dc00*/  LDL.LU.64 R18, [R1+0xe48] ;  /* 0x000e480001127983 */ /* 0x001f280000300a00 */
[----:B------:R-:W2:Y:S04]  /*2dc10*/  LDL.LU R16, [R1+0xe40] ;  /* 0x000e400001107983 */ /* 0x000ea80000300800 */
[----:B------:R4:W-:Y:S04]  /*2dc20*/  STL.64 [R1+0xdc8], R22 ;  /* 0x000dc81601007387 */ /* 0x0009e80000100a00 */
[----:B------:R-:W2:Y:S01]  /*2dc30*/  LDL.LU R20, [R1+0x70] ;  /* 0x0000700001147983 */ /* 0x000ea20000300800 */
[----:B------:R-:W-:-:S03]  /*2dc40*/  IMAD.MOV.U32 R21, RZ, RZ, R14 ;  /* 0x000000ffff157224 */ /* 0x000fc600078e000e */
[----:B------:R-:W3:Y:S01]  /*2dc50*/  LDL.LU R14, [R1+0xe3c] ;  /* 0x000e3c00010e7983 */ /* 0x000ee20000300800 */
[----:B----4-:R-:W-:Y:S02]  /*2dc60*/  IMAD.MOV.U32 R22, RZ, RZ, R18 ;  /* 0x000000ffff167224 */ /* 0x010fe400078e0012 */
[----:B------:R-:W-:Y:S01]  /*2dc70*/  IMAD.MOV.U32 R23, RZ, RZ, R19 ;  /* 0x000000ffff177224 */ /* 0x000fe200078e0013 */
[----:B------:R-:W4:Y:S04]  /*2dc80*/  LDL.LU R18, [R1+0xe38] ;  /* 0x000e380001127983 */ /* 0x000f280000300800 */
[----:B------:R-:W4:Y:S04]  /*2dc90*/  LDL.LU R19, [R1+0xe34] ;  /* 0x000e340001137983 */ /* 0x000f280000300800 */
[----:B------:R-:W-:Y:S04]  /*2dca0*/  STL.64 [R1+0xe00], R22 ;  /* 0x000e001601007387 */ /* 0x000fe80000100a00 */
[----:B--2---:R0:W-:Y:S02]  /*2dcb0*/  STL.64 [R1+0xdf8], R20 ;  /* 0x000df81401007387 */ /* 0x0041e40000100a00 */
[----:B0-----:R-:W-:-:S02]  /*2dcc0*/  IMAD.MOV.U32 R20, RZ, RZ, R15 ;  /* 0x000000ffff147224 */ /* 0x001fc400078e000f */
[----:B------:R-:W3:Y:S04]  /*2dcd0*/  LDL.LU R15, [R1+0xe30] ;  /* 0x000e3000010f7983 */ /* 0x000ee80000300800 */
[----:B------:R-:W2:Y:S04]  /*2dce0*/  LDL.LU R21, [R1+0xa4] ;  /* 0x0000a40001157983 */ /* 0x000ea80000300800 */
[----:B------:R-:W2:Y:S04]  /*2dcf0*/  LDL.LU R22, [R1+0xa8] ;  /* 0x0000a80001167983 */ /* 0x000ea80000300800 */
[----:B------:R-:W2:Y:S01]  /*2dd00*/  LDL.LU R23, [R1+0xac] ;  /* 0x0000ac0001177983 */ /* 0x000ea20000300800 */
[----:B----4-:R-:W-:-:S15]  /*2dd10*/  HMMA.16816.F32 R24, R4, R18, R24 ;  /* 0x000000120418723c */ /* 0x010fde0000001818 */
[----:B------:R-:W-:-:S04]  /*2dd20*/  NOP ;  /* 0x0000000000007918 */ /* 0x000fc80000000000 */
[----:B------:R-:W-:Y:S04]  /*2dd30*/  STL.64 [R1+0x280], R24 ;  /* 0x0002801801007387 */ /* 0x000fe80000100a00 */
[----:B------:R0:W-:Y:S04]  /*2dd40*/  STL.64 [R1+0x288], R26 ;  /* 0x0002881a01007387 */ /* 0x0001e80000100a00 */
[----:B0-----:R-:W3:Y:S04]  /*2dd50*/  LDL.LU.64 R26, [R1+0xe28] ;  /* 0x000e2800011a7983 */ /* 0x001ee80000300a00 */
[----:B------:R-:W3:Y:S02]  /*2dd60*/  LDL.LU.64 R24, [R1+0xe20] ;  /* 0x000e200001187983 */ /* 0x000ee40000300a00 */
[----:B---3--:R-:W-:Y:S02]  /*2dd70*/  HMMA.16816.F32 R4, R4, R14, R24 ;  /* 0x0000000e0404723c */ /* 0x008fe40000001818 */
[----:B------:R-:W3:Y:S04]  /*2dd80*/  LDL.LU.64 R26, [R1+0xe18] ;  /* 0x000e1800011a7983 */ /* 0x000ee80000300a00 */
[----:B------:R-:W3:-:S13]  /*2dd90*/  LDL.LU.64 R24, [R1+0xe10] ;  /* 0x000e100001187983 */ /* 0x000eda0000300a00 */
[----:B------:R-:W-:Y:S04]  /*2dda0*/  STL.64 [R1+0x270], R4 ;  /* 0x0002700401007387 */ /* 0x000fe80000100a00 */
[----:B------:R0:W-:Y:S04]  /*2ddb0*/  STL.64 [R1+0x278], R6 ;  /* 0x0002780601007387 */ /* 0x0001e80000100a00 */
[----:B0-----:R-:W3:Y:S04]  /*2ddc0*/  LDL.LU R6, [R1+0x58] ;  /* 0x0000580001067983 */ /* 0x001ee80000300800 */
[----:B------:R-:W3:Y:S02]  /*2ddd0*/  LDL.LU R7, [R1+0x5c] ;  /* 0x00005c0001077983 */ /* 0x000ee40000300800 */
[----:B---3--:R-:W-:Y:S02]  /*2dde0*/  HMMA.16816.F32 R4, R24, R6, R8 ;  /* 0x000000061804723c */ /* 0x008fe40000001808 */
[----:B------:R-:W2:-:S15]  /*2ddf0*/  LDL.LU.64 R10, [R1+0xe08] ;  /* 0x000e0800010a7983 */ /* 0x000e9e0000300a00 */
[----:B------:R-:W-:Y:S02]  /*2de00*/  NOP ;  /* 0x0000000000007918 */ /* 0x000fe40000000000 */
[----:B------:R0:W-:Y:S04]  /*2de10*/  STL.64 [R1+0x260], R4 ;  /* 0x0002600401007387 */ /* 0x0001e80000100a00 */
[----:B------:R-:W-:Y:S01]  /*2de20*/  STL.64 [R1+0x268], R6 ;  /* 0x0002680601007387 */ /* 0x000fe20000100a00 */
[----:B0-----:R-:W-:-:S05]  /*2de30*/  IMAD.MOV.U32 R4, RZ, RZ, R5 ;  /* 0x000000ffff047224 */ /* 0x001fca00078e0005 */
[----:B------:R-:W-:Y:S01]  /*2de40*/  STL [R1+0xcf0], R4 ;  /* 0x000cf00401007387 */ /* 0x000fe20000100800 */
[----:B--2---:R-:W-:Y:S03]  /*2de50*/  HMMA.16816.F32 R8, R24, R10, R20 ;  /* 0x0000000a1808723c */ /* 0x004fe60000001814 */
[----:B------:R-:W2:Y:S04]  /*2de60*/  LDL.LU.64 R22, [R1+0xe00] ;  /* 0x000e000001167983 */ /* 0x000ea80000300a00 */
[----:B------:R-:W2:-:S12]  /*2de70*/  LDL.LU.64 R20, [R1+0xdf8] ;  /* 0x000df80001147983 */ /* 0x000e980000300a00 */
[----:B------:R-:W-:Y:S04]  /*2de80*/  STL.64 [R1+0x250], R8 ;  /* 0x0002500801007387 */ /* 0x000fe80000100a00 */
[----:B------:R0:W-:Y:S04]  /*2de90*/  STL.64 [R1+0x258], R10 ;  /* 0x0002580a01007387 */ /* 0x0001e80000100a00 */
[----:B0-----:R-:W3:Y:S04]  /*2dea0*/  LDL.LU.64 R10, [R1+0xdf0] ;  /* 0x000df000010a7983 */ /* 0x001ee80000300a00 */
[----:B------:R-:W3:Y:S01]  /*2deb0*/  LDL.LU.64 R8, [R1+0xde8] ;  /* 0x000de80001087983 */ /* 0x000ee20000300a00 */
[----:B------:R-:W-:-:S02]  /*2dec0*/  IMAD.MOV.U32 R6, RZ, RZ, R16 ;  /* 0x000000ffff067224 */ /* 0x000fc400078e0010 */
[----:B------:R-:W-:-:S07]  /*2ded0*/  IMAD.MOV.U32 R7, RZ, RZ, R12 ;  /* 0x000000ffff077224 */ /* 0x000fce00078e000c */
[----:B---3--:R-:W-:Y:S01]  /*2dee0*/  HMMA.16816.F32 R4, R24, R6, R8 ;  /* 0x000000061804723c */ /* 0x008fe20000001808 */
[----:B------:R-:W3:Y:S04]  /*2def0*/  LDL.LU.64 R10, [R1+0xde0] ;  /* 0x000de000010a7983 */ /* 0x000ee80000300a00 */
[----:B------:R-:W3:-:S14]  /*2df00*/  LDL.LU.64 R8, [R1+0xdd8] ;  /* 0x000dd80001087983 */ /* 0x000edc0000300a00 */
[----:B------:R-:W-:Y:S04]  /*2df10*/  STL.64 [R1+0x240], R4 ;  /* 0x0002400401007387 */ /* 0x000fe80000100a00 */
[----:B------:R0:W-:Y:S04]  /*2df20*/  STL.64 [R1+0x248], R6 ;  /* 0x0002480601007387 */ /* 0x0001e80000100a00 */
[----:B------:R3:W-:Y:S01]  /*2df30*/  STL [R1+0xcf4], R5 ;  /* 0x000cf40501007387 */ /* 0x0007e20000100800 */
[----:B0-----:R-:W-:Y:S02]  /*2df40*/  IMAD.MOV.U32 R6, RZ, RZ, R2 ;  /* 0x000000ffff067224 */ /* 0x001fe400078e0002 */
[----:B------:R-:W-:-:S07]  /*2df50*/  IMAD.MOV.U32 R7, RZ, RZ, R0 ;  /* 0x000000ffff077224 */ /* 0x000fce00078e0000 */
[----:B---3--:R-:W-:Y:S01]  /*2df60*/  HMMA.16816.F32 R4, R24, R6, R8 ;  /* 0x000000061804723c */ /* 0x008fe20000001808 */
[----:B------:R-:W2:-:S15]  /*2df70*/  LDL.LU.64 R10, [R1+0xdd0] ;  /* 0x000dd000010a7983 */ /* 0x000e9e0000300a00 */
[----:B------:R-:W-:-:S03]  /*2df80*/  NOP ;  /* 0x0000000000007918 */ /* 0x000fc60000000000 */
[----:B------:R0:W-:Y:S04]  /*2df90*/  STL.64 [R1+0x230], R4 ;  /* 0x0002300401007387 */ /* 0x0001e80000100a00 */
[----:B------:R1:W-:Y:S04]  /*2dfa0*/  STL.64 [R1+0x238], R6 ;  /* 0x0002380601007387 */ /* 0x0003e80000100a00 */
[----:B0-----:R-:W3:Y:S04]  /*2dfb0*/  LDL.LU R5, [R1+0x35c] ;  /* 0x00035c0001057983 */ /* 0x001ee80000300800 */
[----:B------:R-:W4:Y:S04]  /*2dfc0*/  LDL.LU R4, [R1+0x3cc] ;  /* 0x0003cc0001047983 */ /* 0x000f280000300800 */
        /* <DEDUP_REMOVED lines=9> */
[----:B--2---:R-:W-:Y:S03]  /*2e060*/  HMMA.16816.F32 R8, R24, R10, R20 ;  /* 0x0000000a1808723c */ /* 0x004fe60000001814 */
[----:B------:R-:W2:-:S15]  /*2e070*/  LDL.LU.64 R22, [R1+0xdc8] ;  /* 0x000dc80001167983 */ /* 0x000e9e0000300a00 */
[----:B------:R-:W-:Y:S01]  /*2e080*/  NOP ;  /* 0x0000000000007918 */ /* 0x000fe20000000000 */
[----:B------:R-:W-:Y:S04]  /*2e090*/  STL.64 [R1+0x220], R8 ;  /* 0x0002200801007387 */ /* 0x000fe80000100a00 */
[----:B------:R0:W-:Y:S01]  /*2e0a0*/  STL.64 [R1+0x228], R10 ;  /* 0x0002280a01007387 */ /* 0x0001e20000100a00 */
[----:B-1----:R-:W-:-:S03]  /*2e0b0*/  IMAD.MOV.U32 R6, RZ, RZ, R9 ;  /* 0x000000ffff067224 */ /* 0x002fc600078e0009 */
[----:B0-----:R-:W2:Y:S04]  /*2e0c0*/  LDL.LU.64 R10, [R1+0xdc0] ;  /* 0x000dc000010a7983 */ /* 0x001ea80000300a00 */
[----:B------:R-:W2:Y:S04]  /*2e0d0*/  LDL.LU.64 R8, [R1+0xdb8] ;  /* 0x000db80001087983 */ /* 0x000ea80000300a00 */
[----:B------:R0:W-:Y:S04]  /*2e0e0*/  STL [R1+0xcf8], R6 ;  /* 0x000cf80601007387 */ /* 0x0001e80000100800 */
[----:B0-----:R-:W3:Y:S01]  /*2e0f0*/  LDL.LU R6, [R1+0x3d4] ;  /* 0x0003d40001067983 */ /* 0x001ee20000300800 */
[----:B--2---:R-:W-:Y:S03]  /*2e100*/  HMMA.16816.F32 R20, R24, R22, R8 ;  /* 0x000000161814723c */ /* 0x004fe60000001808 */
[----:B------:R-:W2:Y:S04]  /*2e110*/  LDL.LU.64 R10, [R1+0xdb0] ;  /* 0x000db000010a7983 */ /* 0x000ea80000300a00 */
[----:B------:R-:W2:-:S12]  /*2e120*/  LDL.LU.64 R8, [R1+0xda8] ;  /* 0x000da80001087983 */ /* 0x000e980000300a00 */
[----:B------:R-:W-:Y:S04]  /*2e130*/  STL.64 [R1+0x210], R20 ;  /* 0x0002101401007387 */ /* 0x000fe80000100a00 */
[----:B------:R0:W-:Y:S04]  /*2e140*/  STL.64 [R1+0x218], R22 ;  /* 0x0002181601007387 */ /* 0x0001e80000100a00 */
[----:B0-----:R-:W2:Y:S04]  /*2e150*/  LDL.LU.64 R22, [R1+0xda0] ;  /* 0x000da00001167983 */ /* 0x001ea80000300a00 */
[----:B------:R-:W2:Y:S02]  /*2e160*/  LDL.LU.64 R20, [R1+0xd98] ;  /* 0x000d980001147983 */ /* 0x000ea40000300a00 */
[----:B--2---:R-:W-:-:S15]  /*2e170*/  HMMA.16816.F32 R20, R24, R18, R20 ;  /* 0x000000121814723c */ /* 0x004fde0000001814 */
[----:B------:R-:W-:-:S04]  /*2e180*/  NOP ;  /* 0x0000000000007918 */ /* 0x000fc80000000000 */
[----:B------:R0:W-:Y:S04]  /*2e190*/  STL.64 [R1+0x200], R20 ;  /* 0x0002001401007387 */ /* 0x0001e80000100a00 */
[----:B------:R1:W-:Y:S01]  /*2e1a0*/  STL.64 [R1+0x208], R22 ;  /* 0x0002081601007387 */ /* 0x0003e20000100a00 */
[----:B------:R-:W-:-:S03]  /*2e1b0*/  IMAD.MOV.U32 R7, RZ, RZ, R21 ;  /* 0x000000ffff077224 */ /* 0x000fc600078e0015 */
[----:B------:R-:W2:Y:S01]  /*2e1c0*/  LDL.LU R19, [R1+0x3f0] ;  /* 0x0003f00001137983 */ /* 0x000ea20000300800 */
[----:B------:R-:W-:-:S03]  /*2e1d0*/  IMAD.MOV.U32 R18, RZ, RZ, R23 ;  /* 0x000000ffff127224 */ /* 0x000fc600078e0017 */
[----:B0-----:R-:W4:Y:S04]  /*2e1e0*/  LDL.LU R20, [R1+0x3ec] ;  /* 0x0003ec0001147983 */ /* 0x001f280000300800 */
[----:B------:R-:W4:Y:S04]  /*2e1f0*/  LDL.LU R21, [R1+0x3e8] ;  /* 0x0003e80001157983 */ /* 0x000f280000300800 */
[----:B-1----:R-:W4:Y:S04]  /*2e200*/  LDL.LU R22, [R1+0x3e4] ;  /* 0x0003e40001167983 */ /* 0x002f280000300800 */
[----:B------:R-:W4:Y:S04]  /*2e210*/  LDL.LU R23, [R1+0x3dc] ;  /* 0x0003dc0001177983 */ /* 0x000f280000300800 */
[----:B------:R0:W-:Y:S04]  /*2e220*/  STL [R1+0xd00], R7 ;  /* 0x000d000701007387 */ /* 0x0001e80000100800 */
[----:B0-----:R-:W4:Y:S01]  /*2e230*/  LDL.LU R7, [R1+0x364] ;  /* 0x0003640001077983 */ /* 0x001f220000300800 */
[----:B------:R-:W-:Y:S03]  /*2e240*/  HMMA.16816.F32 R8, R24, R14, R8 ;  /* 0x0000000e1808723c */ /* 0x000fe60000001808 */
[----:B------:R-:W-:Y:S01]  /*2e250*/  STL [R1+0xcfc], R18 ;  /* 0x000cfc1201007387 */ /* 0x000fe20000100800 */
[----:B---3--:R-:W-:-:S15]  /*2e260*/  IADD3 R6, P5, PT, R6, UR13, RZ ;  /* 0x0000000d06067c10 */ /* 0x008fde000ffbe0ff */
[----:B------:R0:W-:Y:S04]  /*2e270*/  STL.64 [R1+0x1f0], R8 ;  /* 0x0001f00801007387 */ /* 0x0001e80000100a00 */
[----:B------:R-:W-:Y:S01]  /*2e280*/  STL.64 [R1+0x1f8], R10 ;  /* 0x0001f80a01007387 */ /* 0x000fe20000100a00 */
[----:B0-----:R-:W-:-:S05]  /*2e290*/  IMAD.MOV.U32 R8, RZ, RZ, R11 ;  /* 0x000000ffff087224 */ /* 0x001fca00078e000b */
[----:B------:R0:W-:Y:S01]  /*2e2a0*/  STL [R1+0xd04], R8 ;  /* 0x000d040801007387 */ /* 0x0001e20000100800 */
[----:B--2---:R-:W-:Y:S02]  /*2e2b0*/  IADD3 R19, P0, PT, R19, UR13, RZ ;  /* 0x0000000d13137c10 */ /* 0x004fe4000ff1e0ff */
[----:B----4-:R-:W-:Y:S02]  /*2e2c0*/  IADD3 R20, P1, PT, R20, UR13, RZ ;  /* 0x0000000d14147c10 */ /* 0x010fe4000ff3e0ff */
[----:B------:R-:W-:Y:S02]  /*2e2d0*/  IADD3 R21, P2, PT, R21, UR13, RZ ;  /* 0x0000000d15157c10 */ /* 0x000fe4000ff5e0ff */
[----:B------:R-:W-:Y:S02]  /*2e2e0*/  IADD3 R22, P3, PT, R22, UR13, RZ ;  /* 0x0000000d16167c10 */ /* 0x000fe4000ff7e0ff */
[----:B------:R-:W-:Y:S02]  /*2e2f0*/  IADD3 R23, P4, PT, R23, UR13, RZ ;  /* 0x0000000d17177c10 */ /* 0x000fe4000ff9e0ff */
[----:B------:R-:W-:-:S02]  /*2e300*/  IADD3.X R29, PT, PT, R29, UR6, RZ, P0, !PT ;  /* 0x000000061d1d7c10 */ /* 0x000fc400087fe4ff */
[----:B------:R-:W-:-:S05]  /*2e310*/  IADD3 R7, P6, PT, R7, UR13, RZ ;  /* 0x0000000d07077c10 */ /* 0x000fca000ffde0ff */
[----:B------:R-:W-:Y:S04]  /*2e320*/  STL [R1+0x364], R7 ;  /* 0x0003640701007387 */ /* 0x000fe80000100800 */
[----:B------:R-:W-:Y:S04]  /*2e330*/  STL [R1+0x3f0], R19 ;  /* 0x0003f01301007387 */ /* 0x000fe80000100800 */
[----:B------:R-:W-:Y:S01]  /*2e340*/  STL [R1+0x3ec], R20 ;  /* 0x0003ec1401007387 */ /* 0x000fe20000100800 */
[----:B------:R-:W-:-:S03]  /*2e350*/  IADD3.X R5, PT, PT, R5, UR6, RZ, P6, !PT ;  /* 0x0000000605057c10 */ /* 0x000fc6000b7fe4ff */
[----:B------:R-:W-:Y:S01]  /*2e360*/  STL [R1+0x3e8], R21 ;  /* 0x0003e81501007387 */ /* 0x000fe20000100800 */
[----:B------:R-:W-:-:S03]  /*2e370*/  IADD3 R4, P6, PT, R4, UR13, RZ ;  /* 0x0000000d04047c10 */ /* 0x000fc6000ffde0ff */
[----:B------:R-:W-:Y:S04]  /*2e380*/  STL [R1+0x3e4], R22 ;  /* 0x0003e41601007387 */ /* 0x000fe80000100800 */
[----:B------:R-:W-:Y:S01]  /*2e390*/  STL [R1+0x3dc], R23 ;  /* 0x0003dc1701007387 */ /* 0x000fe20000100800 */
[----:B------:R-:W-:-:S03]  /*2e3a0*/  IADD3 R28, P0, PT, R28, UR13, RZ ;  /* 0x0000000d1c1c7c10 */ /* 0x000fc6000ff1e0ff */
[----:B------:R-:W-:Y:S01]  /*2e3b0*/  STL [R1+0x3d4], R6 ;  /* 0x0003d40601007387 */ /* 0x000fe20000100800 */
[----:B------:R-:W-:-:S03]  /*2e3c0*/  IADD3.X R13, PT, PT, R13, UR6, RZ, P1, !PT ;  /* 0x000000060d0d7c10 */ /* 0x000fc60008ffe4ff */
[----:B------:R-:W-:Y:S01]  /*2e3d0*/  STL [R1+0x35c], R5 ;  /* 0x00035c0501007387 */ /* 0x000fe20000100800 */
[----:B------:R-:W-:-:S03]  /*2e3e0*/  IADD3 R17, P1, PT, R17, UR13, RZ ;  /* 0x0000000d11117c10 */ /* 0x000fc6000ff3e0ff */
[----:B------:R-:W-:Y:S01]  /*2e3f0*/  STL [R1+0x3cc], R4 ;  /* 0x0003cc0401007387 */ /* 0x000fe20000100800 */
[----:B------:R-:W-:-:S03]  /*2e400*/  IADD3.X R3, PT, PT, R3, UR6, RZ, P2, !PT ;  /* 0x0000000603037c10 */ /* 0x000fc600097fe4ff */
[----:B------:R-:W-:Y:S01]  /*2e410*/  STL [R1+0x360], R29 ;  /* 0x0003601d01007387 */ /* 0x000fe20000100800 */
[----:B------:R-:W-:-:S03]  /*2e420*/  IADD3 R2, P2, PT, R2, UR13, RZ ;  /* 0x0000000d02027c10 */ /* 0x000fc6000ff5e0ff */
[----:B------:R-:W-:Y:S04]  /*2e430*/  STL [R1+0x3c4], R28 ;  /* 0x0003c41c01007387 */ /* 0x000fe80000100800 */
[----:B------:R-:W-:Y:S04]  /*2e440*/  STL [R1+0x358], R13 ;  /* 0x0003580d01007387 */ /* 0x000fe80000100800 */
[----:B------:R-:W-:Y:S04]  /*2e450*/  STL [R1+0x3bc], R17 ;  /* 0x0003bc1101007387 */ /* 0x000fe80000100800 */
[----:B------:R-:W-:Y:S04]  /*2e460*/  STL [R1+0x354], R3 ;  /* 0x0003540301007387 */ /* 0x000fe80000100800 */
[----:B------:R-:W-:Y:S04]  /*2e470*/  STL [R1+0x3b4], R2 ;  /* 0x0003b40201007387 */ /* 0x000fe80000100800 */
[----:B0-----:R-:W2:Y:S01]  /*2e480*/  LDL.LU R8, [R1+0x39c] ;  /* 0x00039c0001087983 */ /* 0x001ea20000300800 */
[----:B------:R-:W-:-:S02]  /*2e490*/  IADD3.X R12, PT, PT, R12, UR6, RZ, P3, !PT ;  /* 0x000000060c0c7c10 */ /* 0x000fc40009ffe4ff */
[----:B------:R-:W-:-:S03]  /*2e4a0*/  IADD3 R16, P3, PT, R16, UR13, RZ ;  /* 0x0000000d10107c10 */ /* 0x000fc6000ff7e0ff */
[----:B------:R-:W-:Y:S04]  /*2e4b0*/  STL [R1+0x3e0], R12 ;  /* 0x0003e00c01007387 */ /* 0x000fe80000100800 */
[----:B--2---:R0:W-:Y:S04]  /*2e4c0*/  STL [R1+0xd90], R8 ;  /* 0x000d900801007387 */ /* 0x0041e80000100800 */
[----:B------:R-:W-:Y:S04]  /*2e4d0*/  STL [R1+0x3ac], R16 ;  /* 0x0003ac1001007387 */ /* 0x000fe80000100800 */
[----:B0-----:R-:W2:Y:S01]  /*2e4e0*/  LDL.LU R8, [R1+0x3d0] ;  /* 0x0003d00001087983 */ /* 0x001ea20000300800 */
[----:B------:R-:W-:-:S05]  /*2e4f0*/  IADD3.X R0, PT, PT, R0, UR6, RZ, P4, !PT ;  /* 0x0000000600007c10 */ /* 0x000fca000a7fe4ff */
[----:B------:R-:W-:Y:S04]  /*2e500*/  STL [R1+0x3d8], R0 ;  /* 0x0003d80001007387 */ /* 0x000fe80000100800 */
[----:B--2---:R0:W-:Y:S04]  /*2e510*/  STL [R1+0xd94], R8 ;  /* 0x000d940801007387 */ /* 0x0041e80000100800 */
[----:B0-----:R-:W2:Y:S04]  /*2e520*/  LDL.LU R8, [R1+0x3a4] ;  /* 0x0003a40001087983 */ /* 0x001ea80000300800 */
[----:B------:R-:W3:Y:S04]  /*2e530*/  LDL.LU R24, [R1+0x3c8] ;  /* 0x0003c80001187983 */ /* 0x000ee80000300800 */
        /* <DEDUP_REMOVED lines=27> */
[----:B--2---:R-:W-:-:S05]  /*2e6f0*/  IADD3 R8, P4, PT, R8, UR13, RZ ;  /* 0x0000000d08087c10 */ /* 0x004fca000ff9e0ff */
[----:B------:R0:W-:Y:S04]  /*2e700*/  STL [R1+0x3a4], R8 ;  /* 0x0003a40801007387 */ /* 0x0001e80000100800 */
[----:B0-----:R-:W2:Y:S02]  /*2e710*/  LDL.LU R8, [R1+0xd94] ;  /* 0x000d940001087983 */ /* 0x001ea40000300800 */
[----:B--2---:R-:W-:-:S05]  /*2e720*/  IADD3.X R8, PT, PT, R8, UR6, RZ, P5, !PT ;  /* 0x0000000608087c10 */ /* 0x004fca000affe4ff */
[----:B------:R0:W-:Y:S04]  /*2e730*/  STL [R1+0x3d0], R8 ;  /* 0x0003d00801007387 */ /* 0x0001e80000100800 */
[----:B0-----:R-:W2:Y:S01]  /*2e740*/  LDL.LU R8, [R1+0xd90] ;  /* 0x000d900001087983 */ /* 0x001ea20000300800 */
[----:B---3--:R-:W-:Y:S02]  /*2e750*/  IADD3.X R24, PT, PT, R24, UR6, RZ, P6, !PT ;  /* 0x0000000618187c10 */ /* 0x008fe4000b7fe4ff */
[----:B----4-:R-:W-:Y:S02]  /*2e760*/  IADD3 R25, P6, PT, R25, UR13, RZ ;  /* 0x0000000d19197c10 */ /* 0x010fe4000ffde0ff */
[----:B------:R-:W-:Y:S02]  /*2e770*/  IADD3.X R26, PT, PT, R26, UR6, RZ, P0, !PT ;  /* 0x000000061a1a7c10 */ /* 0x000fe400087fe4ff */
[----:B------:R-:W-:-:S02]  /*2e780*/  IADD3 R27, P0, PT, R27, UR13, RZ ;  /* 0x0000000d1b1b7c10 */ /* 0x000fc4000ff1e0ff */
[----:B------:R-:W-:Y:S02]  /*2e790*/  IADD3.X R14, PT, PT, R14, UR6, RZ, P1, !PT ;  /* 0x000000060e0e7c10 */ /* 0x000fe40008ffe4ff */
[----:B------:R-:W-:Y:S02]  /*2e7a0*/  IADD3 R15, P1, PT, R15, UR13, RZ ;  /* 0x0000000d0f0f7c10 */ /* 0x000fe4000ff3e0ff */
[----:B------:R-:W-:Y:S02]  /*2e7b0*/  IADD3.X R9, PT, PT, R9, UR6, RZ, P2, !PT ;  /* 0x0000000609097c10 */ /* 0x000fe400097fe4ff */
[----:B------:R-:W-:Y:S02]  /*2e7c0*/  IADD3 R10, P2, PT, R10, UR13, RZ ;  /* 0x0000000d0a0a7c10 */ /* 0x000fe4000ff5e0ff */
        /* <DEDUP_REMOVED lines=15> */
[----:B--2---:R-:W-:-:S05]  /*2e8c0*/  IADD3 R8, P5, PT, R8, UR13, RZ ;  /* 0x0000000d08087c10 */ /* 0x004fca000ffbe0ff */
[----:B------:R0:W-:Y:S04]  /*2e8d0*/  STL [R1+0x39c], R8 ;  /* 0x00039c0801007387 */ /* 0x0001e80000100800 */
        /* <DEDUP_REMOVED lines=27> */
[----:B0-----:R-:W2:Y:S01]  /*2ea90*/  LDL.LU R8, [R1+0x33c] ;  /* 0x00033c0001087983 */ /* 0x001ea20000300800 */
[----:B------:R-:W-:-:S02]  /*2eaa0*/  IADD3 R12, P4, PT, R12, UR13, RZ ;  /* 0x0000000d0c0c7c10 */ /* 0x000fc4000ff9e0ff */
[----:B------:R-:W-:-:S03]  /*2eab0*/  IADD3.X R16, PT, PT, R16, UR6, RZ, P5, !PT ;  /* 0x0000000610107c10 */ /* 0x000fc6000affe4ff */
[----:B------:R-:W-:Y:S04]  /*2eac0*/  STL [R1+0x320], R12 ;  /* 0x0003200c01007387 */ /* 0x000fe80000100800 */
[----:B--2---:R0:W-:Y:S04]  /*2ead0*/  STL [R1+0xd88], R8 ;  /* 0x000d880801007387 */ /* 0x0041e80000100800 */
[----:B------:R-:W-:Y:S04]  /*2eae0*/  STL [R1+0x34c], R16 ;  /* 0x00034c1001007387 */ /* 0x000fe80000100800 */
[----:B0-----:R-:W2:Y:S01]  /*2eaf0*/  LDL.LU R8, [R1+0x310] ;  /* 0x0003100001087983 */ /* 0x001ea20000300800 */
[----:B------:R-:W-:-:S05]  /*2eb00*/  IADD3 R0, P5, PT, R0, UR13, RZ ;  /* 0x0000000d00007c10 */ /* 0x000fca000ffbe0ff */
        /* <DEDUP_REMOVED lines=31> */
[----:B--2---:R-:W-:-:S05]  /*2ed00*/  IADD3.X R8, PT, PT, R8, UR6, RZ, P6, !PT ;  /* 0x0000000608087c10 */ /* 0x004fca000b7fe4ff */
[----:B------:R0:W-:Y:S04]  /*2ed10*/  STL [R1+0x344], R8 ;  /* 0x0003440801007387 */ /* 0x0001e80000100800 */
[----:B0-----:R-:W2:Y:S02]  /*2ed20*/  LDL.LU R8, [R1+0xd8c] ;  /* 0x000d8c0001087983 */ /* 0x001ea40000300800 */
[----:B--2---:R-:W-:-:S05]  /*2ed30*/  IADD3 R8, P6, PT, R8, UR13, RZ ;  /* 0x0000000d08087c10 */ /* 0x004fca000ffde0ff */
[----:B------:R0:W-:Y:S04]  /*2ed40*/  STL [R1+0x310], R8 ;  /* 0x0003100801007387 */ /* 0x0001e80000100800 */
[----:B0-----:R-:W2:Y:S01]  /*2ed50*/  LDL.LU R8, [R1+0xd88] ;  /* 0x000d880001087983 */ /* 0x001ea20000300800 */
[----:B----4-:R-:W-:Y:S02]  /*2ed60*/  IADD3.X R25, PT, PT, R25, UR6, RZ, P1, !PT ;  /* 0x0000000619197c10 */ /* 0x010fe40008ffe4ff */
[----:B---3--:R-:W-:Y:S02]  /*2ed70*/  IADD3 R26, P1, PT, R26, UR13, RZ ;  /* 0x0000000d1a1a7c10 */ /* 0x008fe4000ff3e0ff */
        /* <DEDUP_REMOVED lines=20> */
[----:B--2---:R-:W-:Y:S02]  /*2eec0*/  IADD3.X R8, PT, PT, R8, UR6, RZ, P0, !PT ;  /* 0x0000000608087c10 */ /* 0x004fe400087fe4ff */
[----:B------:R-:W-:-:S03]  /*2eed0*/  IADD3 R24, P0, PT, R24, UR13, RZ ;  /* 0x0000000d18187c10 */ /* 0x000fc6000ff1e0ff */
        /* <DEDUP_REMOVED lines=1545> */
[----:B------:R-:W-:Y:S02]  /*34f70*/  IADD3.X R9, PT, PT, R9, UR9, RZ, P0, !PT ;  /* 0x0000000909097c10 */ /* 0x000fe400087fe4ff */
[----:B------:R-:W-:Y:S02]  /*34f80*/  IADD3 R10, P0, PT, R10, UR13, RZ ;  /* 0x0000000d0a0a7c10 */ /* 0x000fe4000ff1e0ff */
[----:B------:R-:W-:Y:S02]  /*34f90*/  IADD3.X R11, PT, PT, R11, UR9, RZ, P1, !PT ;  /* 0x000000090b0b7c10 */ /* 0x000fe40008ffe4ff */
[----:B------:R-:W-:Y:S02]  /*34fa0*/  IADD3.X R19, PT, PT, R19, UR9, RZ, P2, !PT ;  /* 0x0000000913137c10 */ /* 0x000fe400097fe4ff */
[----:B------:R-:W-:-:S02]  /*34fb0*/  IADD3.X R21, PT, PT, R21, UR9, RZ, P4, !PT ;  /* 0x0000000915157c10 */ /* 0x000fc4000a7fe4ff */
[----:B------:R-:W-:Y:S02]  /*34fc0*/  IADD3.X R23, PT, PT, R23, UR6, RZ, P0, !PT ;  /* 0x0000000617177c10 */ /* 0x000fe400087fe4ff */
[----:B------:R-:W-:Y:S01]  /*34fd0*/  IADD3.X R22, PT, PT, R22, UR9, RZ, P5, !PT ;  /* 0x0000000916167c10 */ /* 0x000fe2000affe4ff */
[----:B------:R-:W-:-:S04]  /*34fe0*/  UIADD3 UR4, UPT, UPT, UR4, 0x1, URZ ;  /* 0x0000000104047890 */ /* 0x000fc8000fffe0ff */
[----:B------:R-:W-:Y:S01]  /*34ff0*/  UISETP.NE.U32.AND UP0, UPT, UR4, UR8, UPT ;  /* 0x000000080400728c */ /* 0x000fe2000bf05070 */
[----:B--2---:R-:W-:Y:S02]  /*35000*/  IADD3.X R8, PT, PT, R8, UR9, RZ, P3, !PT ;  /* 0x0000000908087c10 */ /* 0x004fe40009ffe4ff */
[----:B------:R-:W-:-:S03]  /*35010*/  IADD3 R7, P3, PT, R7, UR12, RZ ;  /* 0x0000000c07077c10 */ /* 0x000fc6000ff7e0ff */
[----:B------:R0:W-:Y:S04]  /*35020*/  STL [R1+0x444], R8 ;  /* 0x0004440801007387 */ /* 0x0001e80000100800 */
[----:B0-----:R0:W5:Y:S04]  /*35030*/  LDL.LU R8, [R1+0xd04] ;  /* 0x000d040001087983 */ /* 0x0011680000300800 */
[----:B------:R1:W-:Y:S04]  /*35040*/  STL [R1+0xbc8], R7 ;  /* 0x000bc80701007387 */ /* 0x0003e80000100800 */
[----:B-1----:R0:W5:Y:S04]  /*35050*/  LDL.LU R7, [R1+0xd00] ;  /* 0x000d000001077983 */ /* 0x0021680000300800 */
        /* <DEDUP_REMOVED lines=10> */
[----:B------:R1:W-:Y:S01]  /*35100*/  STL [R1+0xbf4], R28 ;  /* 0x000bf41c01007387 */ /* 0x0003e20000100800 */
[----:B------:R-:W-:-:S03]  /*35110*/  IADD3.X R12, PT, PT, R12, UR9, RZ, P3, !PT ;  /* 0x000000090c0c7c10 */ /* 0x000fc60009ffe4ff */
[----:B-1----:R0:W5:Y:S04]  /*35120*/  LDL.LU R28, [R1+0xce8] ;  /* 0x000ce800011c7983 */ /* 0x0021680000300800 */
[----:B------:R1:W-:Y:S01]  /*35130*/  STL [R1+0x42c], R3 ;  /* 0x00042c0301007387 */ /* 0x0003e20000100800 */
[----:B------:R-:W-:-:S03]  /*35140*/  IADD3 R24, P3, PT, R24, UR12, RZ ;  /* 0x0000000c18187c10 */ /* 0x000fc6000ff7e0ff */
        /* <DEDUP_REMOVED lines=12> */
[----:B------:R1:W-:Y:S04]  /*35210*/  STL [R1+0x420], R12 ;  /* 0x0004200c01007387 */ /* 0x0003e80000100800 */
[----:B-1----:R0:W5:Y:S04]  /*35220*/  LDL.LU R12, [R1+0xccc] ;  /* 0x000ccc00010c7983 */ /* 0x0021680000300800 */
[----:B------:R0:W-:Y:S04]  /*35230*/  STL [R1+0xbe4], R24 ;  /* 0x000be41801007387 */ /* 0x0001e80000100800 */
        /* <DEDUP_REMOVED lines=12> */
[----:B------:R0:W-:Y:S01]  /*35300*/  STL [R1+0xbd4], R22 ;  /* 0x000bd41601007387 */ /* 0x0001e20000100800 */
[----:B------:R-:W-:Y:S05]  /*35310*/  BRA.U UP0, `(.L_x_2) ;  /* 0xfffffe4d00907547 */ /* 0x000fea000b83ffff */
[----:B-----5:R1:W-:Y:S04]  /*35320*/  STL [R1+0xd18], R7 ;  /* 0x000d180701007387 */ /* 0x0203e80000100800 */
[----:B-1----:R-:W2:Y:S04]  /*35330*/  LDL.LU R7, [R1+0x268] ;  /* 0x0002680001077983 */ /* 0x002ea80000300800 */
[----:B--2---:R1:W-:Y:S04]  /*35340*/  STL [R1+0xd20], R7 ;  /* 0x000d200701007387 */ /* 0x0043e80000100800 */
        /* <DEDUP_REMOVED lines=12> */
[----:B------:R2:W-:Y:S01]  /*35410*/  STL [R1+0xd14], R6 ;  /* 0x000d140601007387 */ /* 0x0005e20000100800 */
[----:B-1----:R-:W-:-:S03]  /*35420*/  IMAD.MOV.U32 R7, RZ, RZ, R18 ;  /* 0x000000ffff077224 */ /* 0x002fc600078e0012 */
[----:B--2---:R-:W2:Y:S04]  /*35430*/  LDL.LU R6, [R1+0x1f4] ;  /* 0x0001f40001067983 */ /* 0x004ea80000300800 */
        /* <DEDUP_REMOVED lines=18> */
[----:B------:R1:W-:Y:S04]  /*35560*/  STL [R1+0xd0c], R4 ;  /* 0x000d0c0401007387 */ /* 0x0003e80000100800 */
[----:B-1----:R-:W3:Y:S04]  /*35570*/  LDL.LU R4, [R1+0x234] ;  /* 0x0002340001047983 */ /* 0x002ee80000300800 */
[----:B0-----:R-:W4:Y:S04]  /*35580*/  LDL.LU R11, [R1+0x200] ;  /* 0x00020000010b7983 */ /* 0x001f280000300800 */
[----:B----4-:R0:W-:Y:S04]  /*35590*/  STL [R1+0xd08], R11 ;  /* 0x000d080b01007387 */ /* 0x0101e80000100800 */
[----:B0-----:R-:W4:Y:S04]  /*355a0*/  LDL.LU R11, [R1+0x254] ;  /* 0x00025400010b7983 */ /* 0x001f280000300800 */
[----:B------:R-:W2:Y:S04]  /*355b0*/  LDL.LU R10, [R1+0x220] ;  /* 0x00022000010a7983 */ /* 0x000ea80000300800 */
[----:B--2---:R0:W-:Y:S04]  /*355c0*/  STL [R1+0xd04], R10 ;  /* 0x000d040a01007387 */ /* 0x0041e80000100800 */
[----:B0-----:R-:W2:Y:S04]  /*355d0*/  LDL.LU R10, [R1+0x1f0] ;  /* 0x0001f000010a7983 */ /* 0x001ea80000300800 */
        /* <DEDUP_REMOVED lines=9> */
[----:B------:R0:W-:Y:S04]  /*35670*/  STL [R1+0xcf0], R13 ;  /* 0x000cf00d01007387 */ /* 0x0001e80000100800 */
[----:B0-----:R-:W2:Y:S04]  /*35680*/  LDL.LU R13, [R1+0x29c] ;  /* 0x00029c00010d7983 */ /* 0x001ea80000300800 */
[----:B--2---:R0:W-:Y:S04]  /*35690*/  STL [R1+0xcf4], R13 ;  /* 0x000cf40d01007387 */ /* 0x0041e80000100800 */
[----:B0-----:R-:W2:Y:S04]  /*356a0*/  LDL.LU R13, [R1+0x27c] ;  /* 0x00027c00010d7983 */ /* 0x001ea80000300800 */
[----:B------:R-:W2:Y:S04]  /*356b0*/  LDL.LU R14, [R1+0x2ac] ;  /* 0x0002ac00010e7983 */ /* 0x000ea80000300800 */
[----:B------:R0:W-:Y:S04]  /*356c0*/  STL [R1+0xcec], R12 ;  /* 0x000cec0c01007387 */ /* 0x0001e80000100800 */
[----:B0-----:R-:W2:Y:S04]  /*356d0*/  LDL.LU R12, [R1+0x2bc] ;  /* 0x0002bc00010c7983 */ /* 0x001ea80000300800 */
[----:B------:R0:W-:Y:S04]  /*356e0*/  STL [R1+0xce4], R17 ;  /* 0x000ce41101007387 */ /* 0x0001e80000100800 */
[----:B0-----:R-:W2:Y:S01]  /*356f0*/  LDL.LU R17, [R1+0x278] ;  /* 0x0002780001117983 */ /* 0x001ea20000300800 */
[----:B------:R-:W-:-:S03]  /*35700*/  F2FP.F16.F32.PACK_AB R7, R6, R7 ;  /* 0x000000070607723e */ /* 0x000fc600000000ff */
[----:B--2---:R0:W-:Y:S04]  /*35710*/  STL [R1+0xce8], R17 ;  /* 0x000ce81101007387 */ /* 0x0041e80000100800 */
[----:B0-----:R-:W2:Y:S04]  /*35720*/  LDL.LU R17, [R1+0x2dc] ;  /* 0x0002dc0001117983 */ /* 0x001ea80000300800 */
[----:B------:R-:W2:Y:S04]  /*35730*/  LDL.LU R19, [R1+0x288] ;  /* 0x0002880001137983 */ /* 0x000ea80000300800 */
[----:B------:R0:W-:Y:S04]  /*35740*/  STL [R1+0xce0], R16 ;  /* 0x000ce01001007387 */ /* 0x0001e80000100800 */
[----:B0-----:R-:W2:Y:S04]  /*35750*/  LDL.LU R16, [R1+0x298] ;  /* 0x0002980001107983 */ /* 0x001ea80000300800 */
[----:B------:R-:W2:Y:S04]  /*35760*/  LDL.LU R18, [R1+0x2a8] ;  /* 0x0002a80001127983 */ /* 0x000ea80000300800 */
[----:B------:R0:W-:Y:S04]  /*35770*/  STL [R1+0xcdc], R29 ;  /* 0x000cdc1d01007387 */ /* 0x0001e80000100800 */
[----:B0-----:R-:W2:Y:S04]  /*35780*/  LDL.LU R29, [R1+0x2b8] ;  /* 0x0002b800011d7983 */ /* 0x001ea80000300800 */
[----:B------:R0:W-:Y:S04]  /*35790*/  STL [R1+0xcd8], R3 ;  /* 0x000cd80301007387 */ /* 0x0001e80000100800 */
[----:B0-----:R-:W2:Y:S04]  /*357a0*/  LDL.LU R3, [R1+0x2d8] ;  /* 0x0002d80001037983 */ /* 0x001ea80000300800 */
[----:B------:R0:W-:Y:S04]  /*357b0*/  STL [R1+0xcd4], R28 ;  /* 0x000cd41c01007387 */ /* 0x0001e80000100800 */
[----:B0-----:R-:W2:Y:S04]  /*357c0*/  LDL.LU R28, [R1+0x274] ;  /* 0x00027400011c7983 */ /* 0x001ea80000300800 */
[----:B------:R-:W2:Y:S04]  /*357d0*/  LDL.LU R23, [R1+0x284] ;  /* 0x0002840001177983 */ /* 0x000ea80000300800 */
[----:B------:R0:W-:Y:S04]  /*357e0*/  STL [R1+0xcd0], R0 ;  /* 0x000cd00001007387 */ /* 0x0001e80000100800 */
[----:B0-----:R-:W2:Y:S04]  /*357f0*/  LDL.LU R0, [R1+0x294] ;  /* 0x0002940001007983 */ /* 0x001ea80000300800 */
[----:B------:R-:W2:Y:S04]  /*35800*/  LDL.LU R22, [R1+0x2a4] ;  /* 0x0002a40001167983 */ /* 0x000ea80000300800 */
[----:B------:R0:W-:Y:S04]  /*35810*/  STL [R1+0xccc], R2 ;  /* 0x000ccc0201007387 */ /* 0x0001e80000100800 */
[----:B0-----:R-:W2:Y:S04]  /*35820*/  LDL.LU R2, [R1+0x2b4] ;  /* 0x0002b40001027983 */ /* 0x001ea80000300800 */
[----:B------:R-:W2:Y:S04]  /*35830*/  LDL.LU R21, [R1+0x2c4] ;  /* 0x0002c40001157983 */ /* 0x000ea80000300800 */
[----:B------:R-:W2:Y:S04]  /*35840*/  LDL.LU R24, [R1+0x2d4] ;  /* 0x0002d40001187983 */ /* 0x000ea80000300800 */
[----:B------:R-:W2:Y:S04]  /*35850*/  LDL.LU R20, [R1+0x2e4] ;  /* 0x0002e40001147983 */ /* 0x000ea80000300800 */
[----:B------:R-:W2:Y:S04]  /*35860*/  LDL.LU R25, [R1+0x270] ;  /* 0x0002700001197983 */ /* 0x000ea80000300800 */
[----:B------:R-:W2:Y:S04]  /*35870*/  LDL.LU R27, [R1+0x280] ;  /* 0x00028000011b7983 */ /* 0x000ea80000300800 */
[----:B------:R-:W2:Y:S04]  /*35880*/  LDL.LU R26, [R1+0x290] ;  /* 0x00029000011a7983 */ /* 0x000ea80000300800 */
[----:B------:R-:W2:Y:S04]  /*35890*/  LDL.LU R6, [R1+0xd54] ;  /* 0x000d540001067983 */ /* 0x000ea80000300800 */
[----:B------:R0:W-:Y:S04]  /*358a0*/  STL [R1+0x1c], R7 ;  /* 0x00001c0701007387 */ /* 0x0001e80000100800 */
[----:B0-----:R-:W2:Y:S02]  /*358b0*/  LDL.LU R7, [R1+0xd50] ;  /* 0x000d500001077983 */ /* 0x001ea40000300800 */
[----:B--2---:R-:W-:-:S02]  /*358c0*/  F2FP.F16.F32.PACK_AB R7, R6, R7 ;  /* 0x000000070607723e */ /* 0x004fc400000000ff */
        /* <DEDUP_REMOVED lines=25> */
[----:B------:R0:W-:Y:S04]  /*35a60*/  STL [R1], R7 ;  /* 0x0000000701007387 */ /* 0x0001e80000100800 */
[----:B0-----:R-:W2:Y:S02]  /*35a70*/  LDL.LU R7, [R1+0xd18] ;  /* 0x000d180001077983 */ /* 0x001ea40000300800 */
[----:B--2---:R-:W-:-:S02]  /*35a80*/  F2FP.F16.F32.PACK_AB R7, R6, R7 ;  /* 0x000000070607723e */ /* 0x004fc400000000ff */
[----:B------:R-:W2:Y:S02]  /*35a90*/  LDL.LU R6, [R1+0xd14] ;  /* 0x000d140001067983 */ /* 0x000ea40000300800 */
[----:B--2---:R-:W-:Y:S02]  /*35aa0*/  F2FP.F16.F32.PACK_AB R6, R5, R6 ;  /* 0x000000060506723e */ /* 0x004fe400000000ff */
[----:B------:R-:W3:Y:S02]  /*35ab0*/  LDL.LU R5, [R1+0xd10] ;  /* 0x000d100001057983 */ /* 0x000ee40000300800 */
[----:B---3--:R-:W-:Y:S02]  /*35ac0*/  F2FP.F16.F32.PACK_AB R5, R4, R5 ;  /* 0x000000050405723e */ /* 0x008fe400000000ff */
[----:B------:R-:W4:Y:S02]  /*35ad0*/  LDL.LU R4, [R1+0xd0c] ;  /* 0x000d0c0001047983 */ /* 0x000f240000300800 */
[----:B----4-:R-:W-:-:S02]  /*35ae0*/  F2FP.F16.F32.PACK_AB R4, R11, R4 ;  /* 0x000000040b04723e */ /* 0x010fc400000000ff */
[----:B------:R-:W2:Y:S02]  /*35af0*/  LDL.LU R11, [R1+0xd08] ;  /* 0x000d0800010b7983 */ /* 0x000ea40000300800 */
[----:B--2---:R-:W-:Y:S02]  /*35b00*/  F2FP.F16.F32.PACK_AB R11, R10, R11 ;  /* 0x0000000b0a0b723e */ /* 0x004fe400000000ff */
[----:B------:R-:W2:Y:S02]  /*35b10*/  LDL.LU R10, [R1+0xd04] ;  /* 0x000d0400010a7983 */ /* 0x000ea40000300800 */
[----:B--2---:R-:W-:Y:S02]  /*35b20*/  F2FP.F16.F32.PACK_AB R10, R9, R10 ;  /* 0x0000000a090a723e */ /* 0x004fe400000000ff */
[----:B------:R-:W2:Y:S02]  /*35b30*/  LDL.LU R9, [R1+0xd00] ;  /* 0x000d000001097983 */ /* 0x000ea40000300800 */
[----:B--2---:R-:W-:-:S02]  /*35b40*/  F2FP.F16.F32.PACK_AB R9, R8, R9 ;  /* 0x000000090809723e */ /* 0x004fc400000000ff */
        /* <DEDUP_REMOVED lines=10> */
[----:B------:R-:W2:Y:S01]  /*35bf0*/  LDL.LU R17, [R1+0xce8] ;  /* 0x000ce80001117983 */ /* 0x000ea20000300800 */
[----:B------:R-:W-:Y:S02]  /*35c00*/  F2FP.F16.F32.PACK_AB R18, R16, R18 ;  /* 0x000000121012723e */ /* 0x000fe400000000ff */
[----:B--2---:R-:W-:-:S02]  /*35c10*/  F2FP.F16.F32.PACK_AB R19, R17, R19 ;  /* 0x000000131113723e */ /* 0x004fc400000000ff */
[----:B------:R-:W2:Y:S04]  /*35c20*/  LDL.LU R17, [R1+0xce4] ;  /* 0x000ce40001117983 */ /* 0x000ea80000300800 */
[----:B------:R-:W3:Y:S01]  /*35c30*/  LDL.LU R16, [R1+0xce0] ;  /* 0x000ce00001107983 */ /* 0x000ee20000300800 */
[----:B------:R-:W-:Y:S02]  /*35c40*/  F2FP.F16.F32.PACK_AB R23, R28, R23 ;  /* 0x000000171c17723e */ /* 0x000fe400000000ff */
[----:B------:R-:W-:Y:S02]  /*35c50*/  F2FP.F16.F32.PACK_AB R22, R0, R22 ;  /* 0x000000160016723e */ /* 0x000fe400000000ff */
[----:B------:R-:W-:Y:S02]  /*35c60*/  F2FP.F16.F32.PACK_AB R21, R2, R21 ;  /* 0x000000150215723e */ /* 0x000fe400000000ff */
[----:B--2---:R-:W-:-:S02]  /*35c70*/  F2FP.F16.F32.PACK_AB R17, R29, R17 ;  /* 0x000000111d11723e */ /* 0x004fc400000000ff */
[----:B------:R-:W2:Y:S01]  /*35c80*/  LDL.LU R29, [R1+0xcdc] ;  /* 0x000cdc00011d7983 */ /* 0x000ea20000300800 */
[----:B---3--:R-:W-:-:S03]  /*35c90*/  F2FP.F16.F32.PACK_AB R16, R3, R16 ;  /* 0x000000100310723e */ /* 0x008fc600000000ff */
[----:B------:R-:W3:Y:S04]  /*35ca0*/  LDL.LU R3, [R1+0xcd8] ;  /* 0x000cd80001037983 */ /* 0x000ee80000300800 */
[----:B------:R-:W3:Y:S04]  /*35cb0*/  LDL.LU R28, [R1+0xcd4] ;  /* 0x000cd400011c7983 */ /* 0x000ee80000300800 */
[----:B------:R-:W4:Y:S04]  /*35cc0*/  LDL.LU R0, [R1+0xcd0] ;  /* 0x000cd00001007983 */ /* 0x000f280000300800 */
[----:B------:R-:W4:Y:S01]  /*35cd0*/  LDL.LU R2, [R1+0xccc] ;  /* 0x000ccc0001027983 */ /* 0x000f220000300800 */
[----:B------:R-:W-:-:S02]  /*35ce0*/  F2FP.F16.F32.PACK_AB R20, R24, R20 ;  /* 0x000000141814723e */ /* 0x000fc400000000ff */
[----:B------:R-:W-:Y:S02]  /*35cf0*/  F2FP.F16.F32.PACK_AB R27, R25, R27 ;  /* 0x0000001b191b723e */ /* 0x000fe400000000ff */
[----:B--2---:R-:W-:Y:S02]  /*35d00*/  F2FP.F16.F32.PACK_AB R26, R26, R29 ;  /* 0x0000001d1a1a723e */ /* 0x004fe400000000ff */
[----:B---3--:R-:W-:Y:S02]  /*35d10*/  F2FP.F16.F32.PACK_AB R25, R28, R3 ;  /* 0x000000031c19723e */ /* 0x008fe400000000ff */
[----:B----4-:R-:W-:-:S07]  /*35d20*/  F2FP.F16.F32.PACK_AB R24, R2, R0 ;  /* 0x000000000218723e */ /* 0x010fce00000000ff */
.L_x_1:
[----:B------:R-:W2:Y:S01]  /*35d30*/  LDL.LU R28, [R1+0xc98] ;  /* 0x000c9800011c7983 */ /* 0x000ea20000300800 */
[----:B------:R-:W1:Y:S01]  /*35d40*/  S2UR UR5, SR_CgaCtaId ;  /* 0x00000000000579c3 */ /* 0x000e620000008800 */
[----:B------:R-:W-:Y:S01]  /*35d50*/  UMOV UR4, 0x400 ;  /* 0x0000040000047882 */ /* 0x000fe20000000000 */
[----:B------:R-:W3:Y:S01]  /*35d60*/  LDCU.128 UR12, c[0x0][0x390] ;  /* 0x00007200ff0c77ac */ /* 0x000ee20008000c00 */
[----:B------:R-:W4:Y:S01]  /*35d70*/  S2R R2, SR_TID.X ;  /* 0x0000000000027919 */ /* 0x000f220000002100 */
[----:B------:R-:W5:Y:S01]  /*35d80*/  LDCU UR6, c[0x0][0x3b4] ;  /* 0x00007680ff0677ac */ /* 0x000f620008000800 */
[----:B-1----:R-:W-:Y:S01]  /*35d90*/  ULEA UR4, UR5, UR4, 0x18 ;  /* 0x0000000405047291 */ /* 0x002fe2000f8ec0ff */
[C---:B0---4-:R-:W-:Y:S02]  /*35da0*/  IMAD.SHL.U32 R0, R2.reuse, 0x200, RZ ;  /* 0x0000020002007824 */ /* 0x051fe400078e00ff */
[C---:B------:R-:W-:Y:S02]  /*35db0*/  IMAD.SHL.U32 R29, R2.reuse, 0x4, RZ ;  /* 0x00000004021d7824 */ /* 0x040fe400078e00ff */
[----:B------:R-:W-:Y:S01]  /*35dc0*/  IMAD.SHL.U32 R3, R2, 0x800, RZ ;  /* 0x0000080002037824 */ /* 0x000fe200078e00ff */
[----:B------:R-:W-:-:S04]  /*35dd0*/  LOP3.LUT R0, R0, 0x3000, RZ, 0xc0, !PT ;  /* 0x0000300000007812 */ /* 0x000fc800078ec0ff */
[----:B------:R-:W-:Y:S01]  /*35de0*/  LOP3.LUT R3, R3, 0x3000, RZ, 0xc0, !PT ;  /* 0x0000300003037812 */ /* 0x000fe200078ec0ff */
[----:B------:R-:W-:Y:S01]  /*35df0*/  BAR.SYNC.DEFER_BLOCKING 0x0 ;  /* 0x0000000000007b1d */ /* 0x000fe20000010000 */
[----:B--2---:R-:W-:Y:S01]  /*35e00*/  LOP3.LUT R0, R0, 0xc60, R28, 0xf8, !PT ;  /* 0x00000c6000007812 */ /* 0x004fe200078ef81c */
[----:B------:R-:W-:-:S03]  /*35e10*/  IMAD.SHL.U32 R28, R2, 0x10, RZ ;  /* 0x00000010021c7824 */ /* 0x000fc600078e00ff */
[----:B------:R-:W-:Y:S02]  /*35e20*/  LOP3.LUT R0, R0, 0x70, R29, 0x78, !PT ;  /* 0x0000007000007812 */ /* 0x000fe400078e781d */
[----:B------:R-:W2:Y:S01]  /*35e30*/  LDL.LU R29, [R1+0x1e8] ;  /* 0x0001e800011d7983 */ /* 0x000ea20000300800 */
[----:B------:R-:W-:Y:S02]  /*35e40*/  LOP3.LUT R3, R3, 0x3f0, R28, 0xf8, !PT ;  /* 0x000003f003037812 */ /* 0x000fe400078ef81c */
[----:B------:R-:W-:Y:S01]  /*35e50*/  SHF.R.U32.HI R28, RZ, 0x1, R2 ;  /* 0x00000001ff1c7819 */ /* 0x000fe20000011602 */
[----:B------:R0:W-:Y:S04]  /*35e60*/  STS.128 [R0+UR4], R24 ;  /* 0x0000001800007988 */ /* 0x0001e80008000c04 */
[----:B------:R1:W-:Y:S04]  /*35e70*/  STS.128 [R0+UR4+0x200], R20 ;  /* 0x0002001400007988 */ /* 0x0003e80008000c04 */
[----:B0-----:R-:W4:Y:S04]  /*35e80*/  LDL.LU R24, [R1+0x10] ;  /* 0x0000100001187983 */ /* 0x001f280000300800 */
[----:B------:R-:W4:Y:S04]  /*35e90*/  LDL.LU R25, [R1+0x14] ;  /* 0x0000140001197983 */ /* 0x000f280000300800 */
[----:B------:R-:W4:Y:S04]  /*35ea0*/  LDL.LU R26, [R1+0x18] ;  /* 0x00001800011a7983 */ /* 0x000f280000300800 */
[----:B------:R-:W4:Y:S04]  /*35eb0*/  LDL.LU R27, [R1+0x1c] ;  /* 0x00001c00011b7983 */ /* 0x000f280000300800 */
[----:B-1----:R-:W2:Y:S04]  /*35ec0*/  LDL.LU R20, [R1] ;  /* 0x0000000001147983 */ /* 0x002ea80000300800 */
[----:B------:R-:W2:Y:S04]  /*35ed0*/  LDL.LU R21, [R1+0x4] ;  /* 0x0000040001157983 */ /* 0x000ea80000300800 */
[----:B------:R-:W2:Y:S04]  /*35ee0*/  LDL.LU R22, [R1+0x8] ;  /* 0x0000080001167983 */ /* 0x000ea80000300800 */
[----:B------:R-:W2:Y:S04]  /*35ef0*/  LDL.LU R23, [R1+0xc] ;  /* 0x00000c0001177983 */ /* 0x000ea80000300800 */
[----:B------:R0:W-:Y:S04]  /*35f00*/  STS.128 [R0+UR4+0x80], R16 ;  /* 0x0000801000007988 */ /* 0x0001e80008000c04 */
[----:B0-----:R-:W3:Y:S01]  /*35f10*/  LDL.LU R19, [R1+0xcc8] ;  /* 0x000cc80001137983 */ /* 0x001ee20000300800 */
[----:B------:R-:W-:-:S02]  /*35f20*/  LOP3.LUT R3, R3, 0x20, R28, 0x78, !PT ;  /* 0x0000002003037812 */ /* 0x000fc400078e781c */
[----:B------:R-:W-:Y:S01]  /*35f30*/  SHF.R.U32.HI R28, RZ, 0x5, R2 ;  /* 0x00000005ff1c7819 */ /* 0x000fe20000011602 */
[----:B------:R-:W-:Y:S04]  /*35f40*/  STS.128 [R0+UR4+0x300], R4 ;  /* 0x0003000400007988 */ /* 0x000fe80008000c04 */
[----:B------:R0:W-:Y:S04]  /*35f50*/  STS.128 [R0+UR4+0x280], R12 ;  /* 0x0002800c00007988 */ /* 0x0001e80008000c04 */
[----:B------:R-:W-:Y:S01]  /*35f60*/  STS.128 [R0+UR4+0x100], R8 ;  /* 0x0001000800007988 */ /* 0x000fe20008000c04 */
[----:B0-----:R-:W0:Y:S03]  /*35f70*/  LDC R12, c[0x0][0x3b8] ;  /* 0x0000ee00ff0c7b82 */ /* 0x001e260000000800 */
[----:B--2---:R1:W-:Y:S02]  /*35f80*/  STS.128 [R0+UR4+0x180], R20 ;  /* 0x0001801400007988 */ /* 0x0043e40008000c04 */
[----:B-1----:R-:W-:-:S04]  /*35f90*/  SGXT.U32 R20, R28, 0x2 ;  /* 0x000000021c14781a */ /* 0x002fc80000000000 */
[C-C-:B------:R-:W-:Y:S02]  /*35fa0*/  LOP3.LUT R5, R29.reuse, 0xf4, R20.reuse, 0xfe, !PT ;  /* 0x000000f41d057812 */ /* 0x140fe400078efe14 */
[C-C-:B------:R-:W-:Y:S02]  /*35fb0*/  LOP3.LUT R4, R29.reuse, 0xf0, R20.reuse, 0xfe, !PT ;  /* 0x000000f01d047812 */ /* 0x140fe400078efe14 */
[C-C-:B------:R-:W-:Y:S01]  /*35fc0*/  LOP3.LUT R6, R29.reuse, 0xec, R20.reuse, 0xfe, !PT ;  /* 0x000000ec1d067812 */ /* 0x140fe200078efe14 */
[----:B------:R1:W-:Y:S04]  /*35fd0*/  STL [R1+0x118], R5 ;  /* 0x0001180501007387 */ /* 0x0003e80000100800 */
[----:B------:R2:W-:Y:S01]  /*35fe0*/  STL [R1+0xd0], R4 ;  /* 0x0000d00401007387 */ /* 0x0005e20000100800 */
[----:B-1----:R-:W-:-:S03]  /*35ff0*/  LOP3.LUT R5, R29, 0xe8, R20, 0xfe, !PT ;  /* 0x000000e81d057812 */ /* 0x002fc600078efe14 */
[----:B------:R1:W-:Y:S01]  /*36000*/  STL [R1+0x114], R6 ;  /* 0x0001140601007387 */ /* 0x0003e20000100800 */
[----:B--2---:R-:W-:-:S03]  /*36010*/  LOP3.LUT R4, R29, 0xe4, R20, 0xfe, !PT ;  /* 0x000000e41d047812 */ /* 0x004fc600078efe14 */
[----:B------:R2:W-:Y:S04]  /*36020*/  STL [R1+0x110], R5 ;  /* 0x0001100501007387 */ /* 0x0005e80000100800 */
[----:B------:R0:W-:Y:S01]  /*36030*/  STL [R1+0x10c], R4 ;  /* 0x00010c0401007387 */ /* 0x0001e20000100800 */
[C-C-:B-1----:R-:W-:Y:S02]  /*36040*/  LOP3.LUT R6, R29.reuse, 0xe0, R20.reuse, 0xfe, !PT ;  /* 0x000000e01d067812 */ /* 0x142fe400078efe14 */
[----:B--2---:R-:W-:-:S03]  /*36050*/  LOP3.LUT R5, R29, 0xdc, R20, 0xfe, !PT ;  /* 0x000000dc1d057812 */ /* 0x004fc600078efe14 */
[----:B------:R1:W-:Y:S01]  /*36060*/  STL [R1+0x108], R6 ;  /* 0x0001080601007387 */ /* 0x0003e20000100800 */
[----:B0-----:R-:W-:-:S03]  /*36070*/  LOP3.LUT R4, R29, 0xd8, R20, 0xfe, !PT ;  /* 0x000000d81d047812 */ /* 0x001fc600078efe14 */
[----:B------:R0:W-:Y:S04]  /*36080*/  STL [R1+0x104], R5 ;  /* 0x0001040501007387 */ /* 0x0001e80000100800 */
[----:B------:R2:W-:Y:S01]  /*36090*/  STL [R1+0x100], R4 ;  /* 0x0001000401007387 */ /* 0x0005e20000100800 */
[C-C-:B-1----:R-:W-:Y:S02]  /*360a0*/  LOP3.LUT R6, R29.reuse, 0xd4, R20.reuse, 0xfe, !PT ;  /* 0x000000d41d067812 */ /* 0x142fe400078efe14 */
[C-C-:B0-----:R-:W-:Y:S01]  /*360b0*/  LOP3.LUT R5, R29.reuse, 0xd0, R20.reuse, 0xfe, !PT ;  /* 0x000000d01d057812 */ /* 0x141fe200078efe14 */
[----:B----4-:R-:W-:Y:S01]  /*360c0*/  STS.128 [R0+UR4+0x380], R24 ;  /* 0x0003801800007988 */ /* 0x010fe20008000c04 */
[----:B--2---:R-:W-:-:S03]  /*360d0*/  LOP3.LUT R4, R29, 0xcc, R20, 0xfe, !PT ;  /* 0x000000cc1d047812 */ /* 0x004fc600078efe14 */
[----:B------:R0:W-:Y:S01]  /*360e0*/  STL [R1+0xfc], R6 ;  /* 0x0000fc0601007387 */ /* 0x0001e20000100800 */
[----:B------:R-:W-:Y:S01]  /*360f0*/  BAR.SYNC.DEFER_BLOCKING 0x0 ;  /* 0x0000000000007b1d */ /* 0x000fe20000010000 */
[----:B0-----:R-:W-:-:S05]  /*36100*/  LOP3.LUT R6, R29, 0xc8, R20, 0xfe, !PT ;  /* 0x000000c81d067812 */ /* 0x001fca00078efe14 */
[----:B------:R0:W-:Y:S04]  /*36110*/  STL [R1+0xf8], R5 ;  /* 0x0000f80501007387 */ /* 0x0001e80000100800 */
[----:B------:R1:W-:Y:S01]  /*36120*/  STL [R1+0xf4], R4 ;  /* 0x0000f40401007387 */ /* 0x0003e20000100800 */
[----:B0-----:R-:W-:-:S03]  /*36130*/  LOP3.LUT R5, R29, 0xc4, R20, 0xfe, !PT ;  /* 0x000000c41d057812 */ /* 0x001fc600078efe14 */
[----:B------:R0:W-:Y:S01]  /*36140*/  STL [R1+0xf0], R6 ;  /* 0x0000f00601007387 */ /* 0x0001e20000100800 */
[----:B-1----:R-:W-:-:S03]  /*36150*/  LOP3.LUT R4, R29, 0xc0, R20, 0xfe, !PT ;  /* 0x000000c01d047812 */ /* 0x002fc600078efe14 */
[----:B------:R1:W-:Y:S04]  /*36160*/  STL [R1+0xec], R5 ;  /* 0x0000ec0501007387 */ /* 0x0003e80000100800 */
[----:B------:R2:W-:Y:S01]  /*36170*/  STL [R1+0xe8], R4 ;  /* 0x0000e80401007387 */ /* 0x0005e20000100800 */
[----:B0-----:R-:W-:-:S03]  /*36180*/  LOP3.LUT R6, R29, 0xbc, R20, 0xfe, !PT ;  /* 0x000000bc1d067812 */ /* 0x001fc600078efe14 */
[----:B------:R-:W0:Y:S01]  /*36190*/  LDS.128 R8, [R3+UR4] ;  /* 0x0000000403087984 */ /* 0x000e220008000c00 */
        /* <DEDUP_REMOVED lines=8> */
[----:B----4-:R-:W-:-:S03]  /*36220*/  LOP3.LUT R4, R29, 0xa8, R20, 0xfe, !PT ;  /* 0x000000a81d047812 */ /* 0x010fc600078efe14 */
        /* <DEDUP_REMOVED lines=44> */
[----:B-1----:R-:W-:-:S03]  /*364f0*/  LOP3.LUT R6, R29, 0x54, R20, 0xfe, !PT ;  /* 0x000000541d067812 */ /* 0x002fc600078efe14 */
[----:B0-----:R-:W-:Y:S01]  /*36500*/  STL.64 [R1+0x10], R8 ;  /* 0x0000100801007387 */ /* 0x001fe20000100a00 */
[----:B--2---:R-:W-:-:S03]  /*36510*/  LOP3.LUT R5, R29, 0x50, R20, 0xfe, !PT ;  /* 0x000000501d057812 */ /* 0x004fc600078efe14 */
[----:B------:R-:W-:Y:S01]  /*36520*/  STL.64 [R1+0x18], R10 ;  /* 0x0000180a01007387 */ /* 0x000fe20000100a00 */
[----:B----4-:R-:W-:-:S03]  /*36530*/  LOP3.LUT R4, R29, 0x4c, R20, 0xfe, !PT ;  /* 0x0000004c1d047812 */ /* 0x010fc600078efe14 */
[----:B------:R0:W-:Y:S04]  /*36540*/  STL [R1+0x74], R6 ;  /* 0x0000740601007387 */ /* 0x0001e80000100800 */
[----:B------:R1:W-:Y:S01]  /*36550*/  STL [R1+0x70], R5 ;  /* 0x0000700501007387 */ /* 0x0003e20000100800 */
[----:B0-----:R-:W-:-:S03]  /*36560*/  LOP3.LUT R6, R29, 0x48, R20, 0xfe, !PT ;  /* 0x000000481d067812 */ /* 0x001fc600078efe14 */
[----:B------:R0:W-:Y:S01]  /*36570*/  STL [R1+0x6c], R4 ;  /* 0x00006c0401007387 */ /* 0x0001e20000100800 */
[----:B-1----:R-:W-:-:S03]  /*36580*/  LOP3.LUT R5, R29, 0x44, R20, 0xfe, !PT ;  /* 0x000000441d057812 */ /* 0x002fc600078efe14 */
[----:B------:R1:W-:Y:S04]  /*36590*/  STL [R1+0x68], R6 ;  /* 0x0000680601007387 */ /* 0x0003e80000100800 */
[----:B------:R2:W-:Y:S01]  /*365a0*/  STL [R1+0x64], R5 ;  /* 0x0000640501007387 */ /* 0x0005e20000100800 */
[----:B0-----:R-:W-:Y:S02]  /*365b0*/  LOP3.LUT R4, R3, 0x40, RZ, 0x3c, !PT ;  /* 0x0000004003047812 */ /* 0x001fe400078e3cff */
[C-C-:B-1----:R-:W-:Y:S02]  /*365c0*/  LOP3.LUT R6, R29.reuse, 0x40, R20.reuse, 0xfe, !PT ;  /* 0x000000401d067812 */ /* 0x142fe400078efe14 */
[----:B--2---:R-:W-:-:S03]  /*365d0*/  LOP3.LUT R5, R29, 0x3c, R20, 0xfe, !PT ;  /* 0x0000003c1d057812 */ /* 0x004fc600078efe14 */
[----:B------:R-:W-:Y:S04]  /*365e0*/  STL [R1+0x60], R6 ;  /* 0x0000600601007387 */ /* 0x000fe80000100800 */
[----:B------:R-:W-:Y:S04]  /*365f0*/  STL [R1+0x5c], R5 ;  /* 0x00005c0501007387 */ /* 0x000fe80000100800 */
[----:B------:R-:W0:Y:S01]  /*36600*/  LDS.128 R4, [R4+UR4] ;  /* 0x0000000404047984 */ /* 0x000e220008000c00 */
[C-C-:B------:R-:W-:Y:S02]  /*36610*/  LOP3.LUT R9, R29.reuse, 0x38, R20.reuse, 0xfe, !PT ;  /* 0x000000381d097812 */ /* 0x140fe400078efe14 */
[----:B------:R-:W-:-:S03]  /*36620*/  LOP3.LUT R8, R29, 0x34, R20, 0xfe, !PT ;  /* 0x000000341d087812 */ /* 0x000fc600078efe14 */
[----:B------:R-:W-:Y:S04]  /*36630*/  STL [R1+0x58], R9 ;  /* 0x0000580901007387 */ /* 0x000fe80000100800 */
[----:B0-----:R0:W-:Y:S04]  /*36640*/  STL [R1+0xd00], R5 ;  /* 0x000d000501007387 */ /* 0x0011e80000100800 */
[----:B------:R-:W-:Y:S04]  /*36650*/  STL [R1+0x54], R8 ;  /* 0x0000540801007387 */ /* 0x000fe80000100800 */
[----:B------:R-:W1:Y:S04]  /*36660*/  LDS.128 R8, [R3+UR4+0x400] ;  /* 0x0004000403087984 */ /* 0x000e680008000c00 */
[----:B------:R2:W-:Y:S01]  /*36670*/  STL [R1+0xcd0], R6 ;  /* 0x000cd00601007387 */ /* 0x0005e20000100800 */
[----:B0-----:R-:W-:-:S03]  /*36680*/  LOP3.LUT R5, R29, 0x28, R20, 0xfe, !PT ;  /* 0x000000281d057812 */ /* 0x001fc600078efe14 */
[----:B------:R0:W-:Y:S01]  /*36690*/  STL [R1+0xccc], R7 ;  /* 0x000ccc0701007387 */ /* 0x0001e20000100800 */
[C-C-:B--2---:R-:W-:Y:S02]  /*366a0*/  LOP3.LUT R6, R29.reuse, 0x30, R20.reuse, 0xfe, !PT ;  /* 0x000000301d067812 */ /* 0x144fe400078efe14 */
[----:B0-----:R-:W-:-:S03]  /*366b0*/  LOP3.LUT R7, R29, 0x2c, R20, 0xfe, !PT ;  /* 0x0000002c1d077812 */ /* 0x001fc600078efe14 */
[----:B------:R0:W-:Y:S04]  /*366c0*/  STL [R1+0x50], R6 ;  /* 0x0000500601007387 */ /* 0x0001e80000100800 */
[----:B------:R1:W-:Y:S01]  /*366d0*/  STL [R1+0x4c], R7 ;  /* 0x00004c0701007387 */ /* 0x0003e20000100800 */
[----:B0-----:R-:W-:-:S03]  /*366e0*/  LOP3.LUT R6, R29, 0x24, R20, 0xfe, !PT ;  /* 0x000000241d067812 */ /* 0x001fc600078efe14 */
[----:B------:R-:W-:Y:S04]  /*366f0*/  STL [R1+0x48], R5 ;  /* 0x0000480501007387 */ /* 0x000fe80000100800 */
[----:B------:R0:W-:Y:S01]  /*36700*/  STL [R1+0x44], R6 ;  /* 0x0000440601007387 */ /* 0x0001e20000100800 */
[----:B-1----:R-:W-:Y:S02]  /*36710*/  IMAD.MOV.U32 R7, RZ, RZ, R10 ;  /* 0x000000ffff077224 */ /* 0x002fe400078e000a */
[----:B0-----:R-:W-:Y:S01]  /*36720*/  IMAD.MOV.U32 R6, RZ, RZ, R9 ;  /* 0x000000ffff067224 */ /* 0x001fe200078e0009 */
[----:B------:R-:W-:Y:S01]  /*36730*/  STL [R1+0xc], R11 ;  /* 0x00000c0b01007387 */ /* 0x000fe20000100800 */
[----:B------:R-:W-:Y:S01]  /*36740*/  IMAD.MOV.U32 R5, RZ, RZ, R8 ;  /* 0x000000ffff057224 */ /* 0x000fe200078e0008 */
[----:B------:R-:W-:-:S02]  /*36750*/  LOP3.LUT R8, R29, 0x1c, R20, 0xfe, !PT ;  /* 0x0000001c1d087812 */ /* 0x000fc400078efe14 */
[----:B------:R0:W-:Y:S01]  /*36760*/  STL [R1+0xd04], R6 ;  /* 0x000d040601007387 */ /* 0x0001e20000100800 */
[----:B---3--:R-:W-:-:S03]  /*36770*/  ISETP.GE.AND P0, PT, R19, UR14, PT ;  /* 0x0000000e13007c0c */ /* 0x008fc6000bf06270 */
[----:B------:R1:W-:Y:S01]  /*36780*/  STL [R1+0xce8], R7 ;  /* 0x000ce80701007387 */ /* 0x0003e20000100800 */
[C---:B------:R-:W-:Y:S02]  /*36790*/  LOP3.LUT R16, R29.reuse, R20, RZ, 0xfc, !PT ;  /* 0x000000141d107212 */ /* 0x040fe400078efcff */
[----:B0-----:R-:W-:Y:S01]  /*367a0*/  LOP3.LUT R6, R29, 0x20, R20, 0xfe, !PT ;  /* 0x000000201d067812 */ /* 0x001fe200078efe14 */
[----:B-----5:R-:W-:Y:S01]  /*367b0*/  IMAD R2, R19, UR6, RZ ;  /* 0x0000000613027c24 */ /* 0x020fe2000f8e02ff */
[----:B-1----:R-:W-:-:S03]  /*367c0*/  LOP3.LUT R7, R3, 0x40, RZ, 0x3c, !PT ;  /* 0x0000004003077812 */ /* 0x002fc600078e3cff */
[----:B------:R0:W-:Y:S01]  /*367d0*/  STL [R1+0xd08], R6 ;  /* 0x000d080601007387 */ /* 0x0001e20000100800 */
[----:B------:R-:W-:-:S03]  /*367e0*/  ISETP.LT.AND P4, PT, R16, UR15, !P0 ;  /* 0x0000000f10007c0c */ /* 0x000fc6000c781270 */
[----:B------:R-:W-:Y:S01]  /*367f0*/  STL [R1+0x3c], R8 ;  /* 0x00003c0801007387 */ /* 0x000fe20000100800 */
[C-C-:B------:R-:W-:Y:S01]  /*36800*/  LOP3.LUT R13, R29.reuse, 0x18, R20.reuse, 0xfe, !PT ;  /* 0x000000181d0d7812 */ /* 0x140fe200078efe14 */
[----:B------:R-:W-:Y:S02]  /*36810*/  IMAD R16, R16, R12, RZ ;  /* 0x0000000c10107224 */ /* 0x000fe400078e02ff */
[----:B------:R-:W1:Y:S01]  /*36820*/  LDS.128 R8, [R7+UR4+0x400] ;  /* 0x0004000407087984 */ /* 0x000e620008000c00 */
[C---:B------:R-:W-:Y:S02]  /*36830*/  LEA R0, P1, R2.reuse, UR12, 0x1 ;  /* 0x0000000c02007c11 */ /* 0x040fe4000f8208ff */
[----:B------:R-:W-:Y:S01]  /*36840*/  LOP3.LUT R17, R29, 0xf8, R20, 0xfe, !PT ;  /* 0x000000f81d117812 */ /* 0x000fe200078efe14 */
[----:B------:R-:W-:Y:S01]  /*36850*/  STL [R1+0x38], R13 ;  /* 0x0000380d01007387 */ /* 0x000fe20000100800 */
[----:B------:R-:W-:Y:S02]  /*36860*/  LEA.HI.X.SX32 R2, R2, UR13, 0x1, P1 ;  /* 0x0000000d02027c11 */ /* 0x000fe400088f0eff */
[----:B------:R-:W-:Y:S01]  /*36870*/  LEA R24, P5, R16, R0, 0x1 ;  /* 0x0000000010187211 */ /* 0x000fe200078a08ff */
[----:B------:R-:W2:Y:S01]  /*36880*/  LDS.128 R12, [R3+UR4+0x800] ;  /* 0x00080004030c7984 */ /* 0x000ea20008000c00 */
[----:B------:R-:W-:-:S02]  /*36890*/  ISETP.LT.AND P1, PT, R17, UR15, !P0 ;  /* 0x0000000f11007c0c */ /* 0x000fc4000c721270 */
[----:B------:R-:W-:Y:S02]  /*368a0*/  LEA.HI.X.SX32 R25, R16, R2, 0x1, P5 ;  /* 0x0000000210197211 */ /* 0x000fe400028f0eff */
[----:B------:R-:W3:Y:S01]  /*368b0*/  LDS.128 R16, [R7+UR4+0x800] ;  /* 0x0008000407107984 */ /* 0x000ee20008000c00 */
[----:B0-----:R-:W-:-:S03]  /*368c0*/  LOP3.LUT R6, R29, 0x14, R20, 0xfe, !PT ;  /* 0x000000141d067812 */ /* 0x001fc600078efe14 */
[----:B-1----:R-:W-:Y:S04]  /*368d0*/  STL.64 [R1+0xd10], R8 ;  /* 0x000d100801007387 */ /* 0x002fe80000100a00 */
[----:B------:R0:W-:Y:S04]  /*368e0*/  STL [R1+0x34], R6 ;  /* 0x0000340601007387 */ /* 0x0001e80000100800 */
[----:B------:R1:W-:Y:S01]  /*368f0*/  STL.64 [R1+0xcd8], R10 ;  /* 0x000cd80a01007387 */ /* 0x0003e20000100a00 */
[----:B0-----:R-:W-:-:S05]  /*36900*/  LOP3.LUT R6, R29, 0x10, R20, 0xfe, !PT ;  /* 0x000000101d067812 */ /* 0x001fca00078efe14 */
[----:B------:R-:W-:Y:S04]  /*36910*/  STL [R1+0x30], R6 ;  /* 0x0000300601007387 */ /* 0x000fe80000100800 */
[----:B--2---:R-:W-:Y:S04]  /*36920*/  STL [R1+0xd18], R13 ;  /* 0x000d180d01007387 */ /* 0x004fe80000100800 */
[----:B------:R0:W-:Y:S04]  /*36930*/  STL.64 [R1+0xce0], R14 ;  /* 0x000ce00e01007387 */ /* 0x0001e80000100a00 */
[----:B-1----:R-:W2:Y:S04]  /*36940*/  LDL.LU R10, [R1+0x34] ;  /* 0x00003400010a7983 */ /* 0x002ea80000300800 */
[----:B------:R-:W4:Y:S04]  /*36950*/  LDL.LU R11, [R1+0x3c] ;  /* 0x00003c00010b7983 */ /* 0x000f280000300800 */
[----:B---3--:R1:W-:Y:S01]  /*36960*/  STL.64 [R1+0xcf0], R18 ;  /* 0x000cf01201007387 */ /* 0x0083e20000100a00 */
[----:B0-----:R-:W0:Y:S03]  /*36970*/  LDC R15, c[0x0][0x3b8] ;  /* 0x0000ee00ff0f7b82 */ /* 0x001e260000000800 */
[----:B-1----:R-:W3:Y:S01]  /*36980*/  LDL.LU R19, [R1+0x10] ;  /* 0x0000100001137983 */ /* 0x002ee20000300800 */
[----:B------:R-:W-:-:S02]  /*36990*/  LOP3.LUT R27, R29, 0xc, R20, 0xfe, !PT ;  /* 0x0000000c1d1b7812 */ /* 0x000fc400078efe14 */
[C-C-:B------:R-:W-:Y:S02]  /*369a0*/  LOP3.LUT R21, R29.reuse, 0x8, R20.reuse, 0xfe, !PT ;  /* 0x000000081d157812 */ /* 0x140fe400078efe14 */
[----:B------:R-:W-:Y:S02]  /*369b0*/  LOP3.LUT R20, R29, 0x4, R20, 0xfe, !PT ;  /* 0x000000041d147812 */ /* 0x000fe400078efe14 */
[C---:B------:R-:W-:Y:S02]  /*369c0*/  ISETP.LT.AND P3, PT, R21.reuse, UR15, !P0 ;  /* 0x0000000f15007c0c */ /* 0x040fe4000c761270 */
[C---:B------:R-:W-:Y:S01]  /*369d0*/  ISETP.LT.AND P2, PT, R20.reuse, UR15, !P0 ;  /* 0x0000000f14007c0c */ /* 0x040fe2000c741270 */
[-C--:B0-----:R-:W-:Y:S02]  /*369e0*/  IMAD R26, R20, R15.reuse, RZ ;  /* 0x0000000f141a7224 */ /* 0x081fe400078e02ff */
[----:B------:R-:W-:Y:S02]  /*369f0*/  IMAD R13, R21, R15, RZ ;  /* 0x0000000f150d7224 */ /* 0x000fe400078e02ff */
[----:B------:R-:W0:Y:S01]  /*36a00*/  LDS.128 R20, [R3+UR4+0xc00] ;  /* 0x000c000403147984 */ /* 0x000e220008000c00 */
[----:B------:R-:W-:-:S02]  /*36a10*/  LEA R28, P6, R26, R0, 0x1 ;  /* 0x000000001a1c7211 */ /* 0x000fc400078c08ff */
[C---:B------:R-:W-:Y:S02]  /*36a20*/  LEA R8, P5, R13.reuse, R0, 0x1 ;  /* 0x000000000d087211 */ /* 0x040fe400078a08ff */
[-C--:B------:R-:W-:Y:S02]  /*36a30*/  LEA.HI.X.SX32 R29, R26, R2.reuse, 0x1, P6 ;  /* 0x000000021a1d7211 */ /* 0x080fe400030f0eff */
[----:B------:R-:W-:Y:S01]  /*36a40*/  LEA.HI.X.SX32 R9, R13, R2, 0x1, P5 ;  /* 0x000000020d097211 */ /* 0x000fe200028f0eff */
[----:B0-----:R0:W-:Y:S04]  /*36a50*/  STL.64 [R1+0xcf8], R22 ;  /* 0x000cf81601007387 */ /* 0x0011e80000100a00 */
[----:B0-----:R-:W5:Y:S04]  /*36a60*/  LDL.LU R22, [R1+0x30] ;  /* 0x0000300001167983 */ /* 0x001f680000300800 */
[----:B------:R-:W2:Y:S04]  /*36a70*/  LDL.LU R23, [R1+0x38] ;  /* 0x0000380001177983 */ /* 0x000ea80000300800 */
[----:B------:R-:W2:Y:S04]  /*36a80*/  LDL.LU R14, [R1+0x44] ;  /* 0x00004400010e7983 */ /* 0x000ea80000300800 */
[----:B------:R-:W2:Y:S04]  /*36a90*/  LDL.LU R13, [R1+0xd18] ;  /* 0x000d1800010d7983 */ /* 0x000ea80000300800 */
[----:B---3--:R-:W-:Y:S04]  /*36aa0*/  @P4 STG.E.U16 desc[UR10][R24.64], R19 ;  /* 0x0000001318004986 */ /* 0x008fe8000c10150a */
[----:B------:R-:W-:Y:S04]  /*36ab0*/  @P2 STG.E.U16 desc[UR10][R28.64], R4 ;  /* 0x000000041c002986 */ /* 0x000fe8000c10150a */
[----:B------:R0:W-:Y:S04]  /*36ac0*/  @P3 STG.E.U16 desc[UR10][R8.64], R5 ;  /* 0x0000000508003986 */ /* 0x0001e8000c10150a */
[----:B0-----:R-:W3:Y:S01]  /*36ad0*/  LDL.LU.64 R8, [R1+0xd10] ;  /* 0x000d100001087983 */ /* 0x001ee20000300a00 */
[C---:B------:R-:W-:Y:S01]  /*36ae0*/  IMAD R18, R27.reuse, R15, RZ ;  /* 0x0000000f1b127224 */ /* 0x040fe200078e02ff */
[----:B------:R-:W-:-:S02]  /*36af0*/  ISETP.LT.AND P4, PT, R27, UR15, !P0 ;  /* 0x0000000f1b007c0c */ /* 0x000fc4000c781270 */
[----:B------:R0:W1:Y:S02]  /*36b00*/  LDS.128 R24, [R7+UR4+0xc00] ;  /* 0x000c000407187984 */ /* 0x0000640008000c00 */
[----:B------:R-:W-:-:S04]  /*36b10*/  LEA R6, P6, R18, R0, 0x1 ;  /* 0x0000000012067211 */ /* 0x000fc800078c08ff */
[----:B0-----:R-:W-:Y:S02]  /*36b20*/  LEA.HI.X.SX32 R7, R18, R2, 0x1, P6 ;  /* 0x0000000212077211 */ /* 0x001fe400030f0eff */
[----:B------:R-:W2:Y:S04]  /*36b30*/  LDL.LU R18, [R1+0x48] ;  /* 0x0000480001127983 */ /* 0x000ea80000300800 */
[----:B---3--:R0:W-:Y:S04]  /*36b40*/  @P4 STG.E.U16 desc[UR10][R6.64], R8 ;  /* 0x0000000806004986 */ /* 0x0081e8000c10150a */
[----:B0-----:R-:W3:Y:S04]  /*36b50*/  LDL.LU R6, [R1+0xd08] ;  /* 0x000d080001067983 */ /* 0x001ee80000300800 */
[----:B------:R-:W3:Y:S01]  /*36b60*/  LDL.LU R7, [R1+0x4c] ;  /* 0x00004c0001077983 */ /* 0x000ee20000300800 */
[C---:B-----5:R-:W-:Y:S01]  /*36b70*/  IMAD R3, R22.reuse, R15, RZ ;  /* 0x0000000f16037224 */ /* 0x060fe200078e02ff */
[----:B------:R-:W-:-:S04]  /*36b80*/  ISETP.LT.AND P2, PT, R22, UR15, !P0 ;  /* 0x0000000f16007c0c */ /* 0x000fc8000c741270 */
[C---:B------:R-:W-:Y:S02]  /*36b90*/  LEA R28, P5, R3.reuse, R0, 0x1 ;  /* 0x00000000031c7211 */ /* 0x040fe400078a08ff */
[C---:B--2---:R-:W-:Y:S01]  /*36ba0*/  ISETP.LT.AND P3, PT, R10.reuse, UR15, !P0 ;  /* 0x0000000f0a007c0c */ /* 0x044fe2000c761270 */
[-C--:B------:R-:W-:Y:S01]  /*36bb0*/  IMAD R10, R10, R15.reuse, RZ ;  /* 0x0000000f0a0a7224 */ /* 0x080fe200078e02ff */
[----:B------:R-:W-:Y:S01]  /*36bc0*/  LEA.HI.X.SX32 R29, R3, R2, 0x1, P5 ;  /* 0x00000002031d7211 */ /* 0x000fe200028f0eff */
[C---:B------:R-:W-:Y:S01]  /*36bd0*/  IMAD R3, R23.reuse, R15, RZ ;  /* 0x0000000f17037224 */ /* 0x040fe200078e02ff */
[----:B------:R-:W-:Y:S02]  /*36be0*/  ISETP.LT.AND P4, PT, R23, UR15, !P0 ;  /* 0x0000000f17007c0c */ /* 0x000fe4000c781270 */
[----:B------:R-:W-:Y:S01]  /*36bf0*/  LEA R22, P5, R10, R0, 0x1 ;  /* 0x000000000a167211 */ /* 0x000fe200078a08ff */
[----:B------:R0:W-:Y:S01]  /*36c00*/  @P2 STG.E.U16 desc[UR10][R28.64], R12 ;  /* 0x0000000c1c002986 */ /* 0x0001e2000c10150a */
[----:B----4-:R-:W-:-:S02]  /*36c10*/  ISETP.LT.AND P2, PT, R11, UR15, !P0 ;  /* 0x0000000f0b007c0c */ /* 0x010fc4000c741270 */
[----:B------:R-:W-:Y:S01]  /*36c20*/  LEA.HI.X.SX32 R23, R10, R2, 0x1, P5 ;  /* 0x000000020a177211 */ /* 0x000fe200028f0eff */
[----:B------:R-:W-:Y:S01]  /*36c30*/  IMAD R11, R11, R15, RZ ;  /* 0x0000000f0b0b7224 */ /* 0x000fe200078e02ff */
[----:B------:R-:W2:Y:S01]  /*36c40*/  LDL.LU R10, [R1+0x50] ;  /* 0x00005000010a7983 */ /* 0x000ea20000300800 */
[----:B0-----:R-:W-:-:S04]  /*36c50*/  LEA R28, P6, R3, R0, 0x1 ;  /* 0x00000000031c7211 */ /* 0x001fc800078c08ff */
[----:B------:R-:W-:Y:S01]  /*36c60*/  LEA.HI.X.SX32 R29, R3, R2, 0x1, P6 ;  /* 0x00000002031d7211 */ /* 0x000fe200030f0eff */
[----:B------:R0:W-:Y:S04]  /*36c70*/  @P3 STG.E.U16 desc[UR10][R22.64], R16 ;  /* 0x0000001016003986 */ /* 0x0001e8000c10150a */
[----:B------:R4:W-:Y:S01]  /*36c80*/  @P4 STG.E.U16 desc[UR10][R28.64], R20 ;  /* 0x000000141c004986 */ /* 0x0009e2000c10150a */
[----:B0-----:R-:W-:-:S04]  /*36c90*/  LEA R22, P3, R11, R0, 0x1 ;  /* 0x000000000b167211 */ /* 0x001fc800078608ff */
[----:B------:R-:W-:Y:S01]  /*36ca0*/  LEA.HI.X.SX32 R23, R11, R2, 0x1, P3 ;  /* 0x000000020b177211 */ /* 0x000fe200018f0eff */
[C---:B---3--:R-:W-:Y:S01]  /*36cb0*/  IMAD R3, R6.reuse, R15, RZ ;  /* 0x0000000f06037224 */ /* 0x048fe200078e02ff */
[----:B------:R-:W-:Y:S02]  /*36cc0*/  ISETP.LT.AND P5, PT, R6, UR15, !P0 ;  /* 0x0000000f06007c0c */ /* 0x000fe4000c7a1270 */
[----:B------:R-:W3:Y:S02]  /*36cd0*/  LDL.LU R6, [R1+0xd04] ;  /* 0x000d040001067983 */ /* 0x000ee40000300800 */
[C---:B----4-:R-:W-:Y:S02]  /*36ce0*/  LEA R28, P4, R3.reuse, R0, 0x1 ;  /* 0x00000000031c7211 */ /* 0x050fe400078808ff */
[----:B------:R-:W4:Y:S02]  /*36cf0*/  LDL.LU R11, [R1+0x54] ;  /* 0x00005400010b7983 */ /* 0x000f240000300800 */
[----:B------:R-:W-:-:S02]  /*36d00*/  LEA.HI.X.SX32 R29, R3, R2, 0x1, P4 ;  /* 0x00000002031d7211 */ /* 0x000fc400020f0eff */
[----:B------:R-:W-:Y:S02]  /*36d10*/  PRMT R3, R19, 0x7632, R3 ;  /* 0x0000763213037816 */ /* 0x000fe40000000003 */
[----:B------:R-:W5:Y:S01]  /*36d20*/  LDL.LU R19, [R1+0x58] ;  /* 0x0000580001137983 */ /* 0x000f620000300800 */
[C---:B------:R-:W-:Y:S01]  /*36d30*/  ISETP.LT.AND P3, PT, R14.reuse, UR15, !P0 ;  /* 0x0000000f0e007c0c */ /* 0x040fe2000c761270 */
[-C--:B------:R-:W-:Y:S02]  /*36d40*/  IMAD R14, R14, R15.reuse, RZ ;  /* 0x0000000f0e0e7224 */ /* 0x080fe400078e02ff */
[----:B-1----:R0:W-:Y:S01]  /*36d50*/  @P2 STG.E.U16 desc[UR10][R22.64], R24 ;  /* 0x0000001816002986 */ /* 0x0021e2000c10150a */
[----:B------:R-:W-:Y:S01]  /*36d60*/  PRMT R8, R4, 0x7632, R8 ;  /* 0x0000763204087816 */ /* 0x000fe20000000008 */
[----:B------:R-:W-:Y:S02]  /*36d70*/  IMAD R4, R7, R15, RZ ;  /* 0x0000000f07047224 */ /* 0x000fe400078e02ff */
[----:B------:R1:W-:Y:S01]  /*36d80*/  @P5 STG.E.U16 desc[UR10][R28.64], R3 ;  /* 0x000000031c005986 */ /* 0x0003e2000c10150a */
[----:B------:R-:W-:-:S02]  /*36d90*/  ISETP.LT.AND P2, PT, R18, UR15, !P0 ;  /* 0x0000000f12007c0c */ /* 0x000fc4000c741270 */
[----:B0-----:R-:W-:Y:S01]  /*36da0*/  LEA R22, P4, R14, R0, 0x1 ;  /* 0x000000000e167211 */ /* 0x001fe200078808ff */
[----:B-1----:R-:W-:-:S03]  /*36db0*/  IMAD R3, R18, R15, RZ ;  /* 0x0000000f12037224 */ /* 0x002fc600078e02ff */
[----:B------:R-:W-:Y:S02]  /*36dc0*/  LEA.HI.X.SX32 R23, R14, R2, 0x1, P4 ;  /* 0x000000020e177211 */ /* 0x000fe400020f0eff */
[----:B------:R-:W-:Y:S01]  /*36dd0*/  ISETP.LT.AND P4, PT, R7, UR15, !P0 ;  /* 0x0000000f07007c0c */ /* 0x000fe2000c781270 */
[----:B------:R-:W3:Y:S01]  /*36de0*/  LDL.LU R14, [R1+0x5c] ;  /* 0x00005c00010e7983 */ /* 0x000ee20000300800 */
[----:B------:R-:W-:-:S03]  /*36df0*/  LEA R28, P5, R3, R0, 0x1 ;  /* 0x00000000031c7211 */ /* 0x000fc600078a08ff */
[----:B------:R0:W-:Y:S01]  /*36e00*/  @P3 STG.E.U16 desc[UR10][R22.64], R8 ;  /* 0x0000000816003986 */ /* 0x0001e2000c10150a */
[----:B------:R-:W-:Y:S02]  /*36e10*/  PRMT R12, R5, 0x7632, R12 ;  /* 0x00007632050c7816 */ /* 0x000fe4000000000c */
[----:B------:R-:W-:Y:S01]  /*36e20*/  LEA.HI.X.SX32 R29, R3, R2, 0x1, P5 ;  /* 0x00000002031d7211 */ /* 0x000fe200028f0eff */
[----:B------:R-:W3:Y:S01]  /*36e30*/  LDL.LU R5, [R1+0xd00] ;  /* 0x000d000001057983 */ /* 0x000ee20000300800 */
[----:B0-----:R-:W-:Y:S02]  /*36e40*/  LEA R22, P6, R4, R0, 0x1 ;  /* 0x0000000004167211 */ /* 0x001fe400078c08ff */
[----:B------:R-:W-:Y:S01]  /*36e50*/  PRMT R8, R8, 0x7632, R8 ;  /* 0x0000763208087816 */ /* 0x000fe20000000008 */
[----:B------:R0:W-:Y:S01]  /*36e60*/  @P2 STG.E.U16 desc[UR10][R28.64], R12 ;  /* 0x0000000c1c002986 */ /* 0x0001e2000c10150a */
[----:B------:R-:W-:Y:S01]  /*36e70*/  LEA.HI.X.SX32 R23, R4, R2, 0x1, P6 ;  /* 0x0000000204177211 */ /* 0x000fe200030f0eff */
[C---:B--2---:R-:W-:Y:S01]  /*36e80*/  IMAD R3, R10.reuse, R15, RZ ;  /* 0x0000000f0a037224 */ /* 0x044fe200078e02ff */
[----:B------:R-:W-:Y:S01]  /*36e90*/  ISETP.LT.AND P3, PT, R10, UR15, !P0 ;  /* 0x0000000f0a007c0c */ /* 0x000fe2000c761270 */
[----:B------:R-:W2:Y:S04]  /*36ea0*/  LDL.LU R7, [R1+0x60] ;  /* 0x0000600001077983 */ /* 0x000ea80000300800 */
[----:B------:R1:W-:Y:S01]  /*36eb0*/  @P4 STG.E.U16 desc[UR10][R22.64], R8 ;  /* 0x0000000816004986 */ /* 0x0003e2000c10150a */
[----:B0-----:R-:W-:-:S03]  /*36ec0*/  LEA R28, P5, R3, R0, 0x1 ;  /* 0x00000000031c7211 */ /* 0x001fc600078a08ff */
[----:B------:R-:W2:Y:S01]  /*36ed0*/  LDL.LU R15, [R1+0x64] ;  /* 0x00006400010f7983 */ /* 0x000ea20000300800 */
[----:B-1----:R-:W4:Y:S01]  /*36ee0*/  LDC R8, c[0x0][0x3b8] ;  /* 0x0000ee00ff087b82 */ /* 0x002f220000000800 */
[----:B------:R-:W-:Y:S02]  /*36ef0*/  LEA.HI.X.SX32 R29, R3, R2, 0x1, P5 ;  /* 0x00000002031d7211 */ /* 0x000fe400028f0eff */
[----:B------:R-:W2:Y:S01]  /*36f00*/  LDL.LU R10, [R1+0x6c] ;  /* 0x00006c00010a7983 */ /* 0x000ea20000300800 */
[----:B------:R-:W-:-:S05]  /*36f10*/  PRMT R12, R12, 0x7632, R12 ;  /* 0x000076320c0c7816 */ /* 0x000fca000000000c */
[----:B------:R-:W-:Y:S01]  /*36f20*/  @P3 STG.E.U16 desc[UR10][R28.64], R12 ;  /* 0x0000000c1c003986 */ /* 0x000fe2000c10150a */
[----:B------:R-:W-:Y:S02]  /*36f30*/  PRMT R16, R16, 0x7632, R16 ;  /* 0x0000763210107816 */ /* 0x000fe40000000010 */
[----:B------:R-:W-:Y:S01]  /*36f40*/  PRMT R20, R20, 0x7632, R20 ;  /* 0x0000763214147816 */ /* 0x000fe20000000014 */
[CC--:B----4-:R-:W-:Y:S01]  /*36f50*/  IMAD R4, R11.reuse, R8.reuse, RZ ;  /* 0x000000080b047224 */ /* 0x0d0fe200078e02ff */
[----:B------:R-:W-:Y:S02]  /*36f60*/  ISETP.LT.AND P2, PT, R11, UR15, !P0 ;  /* 0x0000000f0b007c0c */ /* 0x000fe4000c741270 */
[----:B------:R-:W4:Y:S01]  /*36f70*/  LDL.LU R11, [R1+0x14] ;  /* 0x00001400010b7983 */ /* 0x000f220000300800 */
[C---:B-----5:R-:W-:Y:S01]  /*36f80*/  IMAD R3, R19.reuse, R8, RZ ;  /* 0x0000000813037224 */ /* 0x060fe200078e02ff */
[----:B------:R-:W-:Y:S02]  /*36f90*/  ISETP.LT.AND P4, PT, R19, UR15, !P0 ;  /* 0x0000000f13007c0c */ /* 0x000fe4000c781270 */
[----:B------:R-:W-:-:S02]  /*36fa0*/  LEA R22, P5, R4, R0, 0x1 ;  /* 0x0000000004167211 */ /* 0x000fc400078a08ff */
[C---:B------:R-:W-:Y:S02]  /*36fb0*/  LEA R18, P3, R3.reuse, R0, 0x1 ;  /* 0x0000000003127211 */ /* 0x040fe400078608ff */
[-C--:B------:R-:W-:Y:S02]  /*36fc0*/  LEA.HI.X.SX32 R23, R4, R2.reuse, 0x1, P5 ;  /* 0x0000000204177211 */ /* 0x080fe400028f0eff */
[----:B------:R-:W-:-:S03]  /*36fd0*/  LEA.HI.X.SX32 R19, R3, R2, 0x1, P3 ;  /* 0x0000000203137211 */ /* 0x000fc600018f0eff */
[----:B------:R0:W-:Y:S04]  /*36fe0*/  @P2 STG.E.U16 desc[UR10][R22.64], R16 ;  /* 0x0000001016002986 */ /* 0x0001e8000c10150a */
[----:B------:R1:W-:Y:S04]  /*36ff0*/  @P4 STG.E.U16 desc[UR10][R18.64], R20 ;  /* 0x0000001412004986 */ /* 0x0003e8000c10150a */
[----:B0-----:R-:W5:Y:S01]  /*37000*/  LDL.LU.64 R22, [R1+0xcf8] ;  /* 0x000cf80001167983 */ /* 0x001f620000300a00 */
[----:B------:R-:W2:Y:S03]  /*37010*/  LDC R16, c[0x0][0x3b8] ;  /* 0x0000ee00ff107b82 */ /* 0x000ea60000000800 */
[----:B-1----:R-:W4:Y:S01]  /*37020*/  LDL.LU R20, [R1+0x68] ;  /* 0x0000680001147983 */ /* 0x002f220000300800 */
[C---:B---3--:R-:W-:Y:S01]  /*37030*/  IMAD R4, R14.reuse, R8, RZ ;  /* 0x000000080e047224 */ /* 0x048fe200078e02ff */
[----:B------:R-:W-:-:S04]  /*37040*/  ISETP.LT.AND P5, PT, R14, UR15, !P0 ;  /* 0x0000000f0e007c0c */ /* 0x000fc8000c7a1270 */
[----:B------:R-:W-:Y:S02]  /*37050*/  LEA R28, P2, R4, R0, 0x1 ;  /* 0x00000000041c7211 */ /* 0x000fe400078408ff */
[----:B------:R-:W-:Y:S02]  /*37060*/  PRMT R24, R24, 0x7632, R24 ;  /* 0x0000763218187816 */ /* 0x000fe40000000018 */
[----:B------:R-:W-:-:S05]  /*37070*/  LEA.HI.X.SX32 R29, R4, R2, 0x1, P2 ;  /* 0x00000002041d7211 */ /* 0x000fca00010f0eff */
[----:B------:R0:W-:Y:S01]  /*37080*/  @P5 STG.E.U16 desc[UR10][R28.64], R24 ;  /* 0x000000181c005986 */ /* 0x0001e2000c10150a */
[CC--:B--2---:R-:W-:Y:S01]  /*37090*/  IMAD R3, R7.reuse, R16.reuse, RZ ;  /* 0x0000001007037224 */ /* 0x0c4fe200078e02ff */
[----:B------:R-:W-:Y:S02]  /*370a0*/  ISETP.LT.AND P3, PT, R7, UR15, !P0 ;  /* 0x0000000f07007c0c */ /* 0x000fe4000c761270 */
[----:B------:R-:W2:Y:S01]  /*370b0*/  LDL.LU R7, [R1+0x78] ;  /* 0x0000780001077983 */ /* 0x000ea20000300800 */
[----:B------:R-:W-:Y:S01]  /*370c0*/  IMAD R8, R15, R16, RZ ;  /* 0x000000100f087224 */ /* 0x000fe200078e02ff */
[-C--:B------:R-:W-:Y:S02]  /*370d0*/  LEA R14, P4, R3, R0.reuse, 0x1 ;  /* 0x00000000030e7211 */ /* 0x080fe400078808ff */
[----:B------:R-:W3:Y:S01]  /*370e0*/  LDL.LU R12, [R1+0x7c] ;  /* 0x00007c00010c7983 */ /* 0x000ee20000300800 */
[----:B------:R-:W-:Y:S02]  /*370f0*/  ISETP.LT.AND P2, PT, R15, UR15, !P0 ;  /* 0x0000000f0f007c0c */ /* 0x000fe4000c741270 */
[----:B------:R-:W-:Y:S01]  /*37100*/  LEA R18, P5, R8, R0, 0x1 ;  /* 0x0000000008127211 */ /* 0x000fe200078a08ff */
[----:B0-----:R-:W2:Y:S01]  /*37110*/  LDL.LU R24, [R1+0x70] ;  /* 0x0000700001187983 */ /* 0x001ea20000300800 */
[----:B------:R-:W-:-:S02]  /*37120*/  LEA.HI.X.SX32 R15, R3, R2, 0x1, P4 ;  /* 0x00000002030f7211 */ /* 0x000fc400020f0eff */
[----:B------:R-:W-:Y:S01]  /*37130*/  LEA.HI.X.SX32 R19, R8, R2, 0x1, P5 ;  /* 0x0000000208137211 */ /* 0x000fe200028f0eff */
[CC--:B----4-:R-:W-:Y:S01]  /*37140*/  IMAD R4, R20.reuse, R16.reuse, RZ ;  /* 0x0000001014047224 */ /* 0x0d0fe200078e02ff */
[----:B------:R-:W-:Y:S02]  /*37150*/  ISETP.LT.AND P4, PT, R20, UR15, !P0 ;  /* 0x0000000f14007c0c */ /* 0x000fe4000c781270 */
[----:B------:R-:W4:Y:S04]  /*37160*/  LDL.LU R20, [R1+0xa4] ;  /* 0x0000a40001147983 */ /* 0x000f280000300800 */
[----:B------:R-:W4:Y:S01]  /*37170*/  LDL.LU R8, [R1+0x74] ;  /* 0x0000740001087983 */ /* 0x000f220000300800 */
[----:B------:R-:W-:Y:S01]  /*37180*/  IMAD R3, R10, R16, RZ ;  /* 0x000000100a037224 */ /* 0x000fe200078e02ff */
[----:B------:R-:W-:-:S02]  /*37190*/  LEA R28, P6, R4, R0, 0x1 ;  /* 0x00000000041c7211 */ /* 0x000fc400078c08ff */
[----:B------:R0:W-:Y:S01]  /*371a0*/  @P3 STG.E.U16 desc[UR10][R14.64], R11 ;  /* 0x0000000b0e003986 */ /* 0x0001e2000c10150a */
[----:B------:R-:W-:Y:S02]  /*371b0*/  ISETP.LT.AND P3, PT, R10, UR15, !P0 ;  /* 0x0000000f0a007c0c */ /* 0x000fe4000c761270 */
[----:B------:R-:W-:Y:S01]  /*371c0*/  LEA.HI.X.SX32 R29, R4, R2, 0x1, P6 ;  /* 0x00000002041d7211 */ /* 0x000fe200030f0eff */
[----:B------:R-:W-:Y:S01]  /*371d0*/  @P2 STG.E.U16 desc[UR10][R18.64], R5 ;  /* 0x0000000512002986 */ /* 0x000fe2000c10150a */
[----:B0-----:R-:W-:-:S03]  /*371e0*/  LEA R14, P5, R3, R0, 0x1 ;  /* 0x00000000030e7211 */ /* 0x001fc600078a08ff */
[----:B------:R0:W-:Y:S01]  /*371f0*/  @P4 STG.E.U16 desc[UR10][R28.64], R6 ;  /* 0x000000061c004986 */ /* 0x0001e2000c10150a */
[----:B------:R-:W-:-:S03]  /*37200*/  LEA.HI.X.SX32 R15, R3, R2, 0x1, P5 ;  /* 0x00000002030f7211 */ /* 0x000fc600028f0eff */
[----:B------:R-:W5:Y:S01]  /*37210*/  LDL.LU R10, [R1+0x84] ;  /* 0x00008400010a7983 */ /* 0x000f620000300800 */
[C---:B--2---:R-:W-:Y:S01]  /*37220*/  IMAD R4, R24.reuse, R16, RZ ;  /* 0x0000001018047224 */ /* 0x044fe200078e02ff */
[----:B------:R-:W-:Y:S02]  /*37230*/  ISETP.LT.AND P2, PT, R24, UR15, !P0 ;  /* 0x0000000f18007c0c */ /* 0x000fe4000c741270 */
[----:B------:R-:W-:Y:S02]  /*37240*/  @P3 STG.E.U16 desc[UR10][R14.64], R9 ;  /* 0x000000090e003986 */ /* 0x000fe4000c10150a */
[C---:B0-----:R-:W-:Y:S02]  /*37250*/  LEA R28, P5, R4.reuse, R0, 0x1 ;  /* 0x00000000041c7211 */ /* 0x041fe400078a08ff */
[----:B------:R-:W2:Y:S02]  /*37260*/  LDL.LU.64 R18, [R1+0xcf0] ;  /* 0x000cf00001127983 */ /* 0x000ea40000300a00 */
[----:B------:R-:W-:-:S02]  /*37270*/  LEA.HI.X.SX32 R29, R4, R2, 0x1, P5 ;  /* 0x00000002041d7211 */ /* 0x000fc400028f0eff */
[----:B------:R-:W2:Y:S01]  /*37280*/  LDL.LU R24, [R1+0x88] ;  /* 0x0000880001187983 */ /* 0x000ea20000300800 */
[C---:B------:R-:W-:Y:S01]  /*37290*/  ISETP.LT.AND P3, PT, R7.reuse, UR15, !P0 ;  /* 0x0000000f07007c0c */ /* 0x040fe2000c761270 */
[----:B------:R-:W-:Y:S01]  /*372a0*/  IMAD R4, R7, R16, RZ ;  /* 0x0000001007047224 */ /* 0x000fe200078e02ff */
[----:B---3--:R-:W-:Y:S01]  /*372b0*/  ISETP.LT.AND P5, PT, R12, UR15, !P0 ;  /* 0x0000000f0c007c0c */ /* 0x008fe2000c7a1270 */
[----:B------:R0:W-:Y:S03]  /*372c0*/  @P2 STG.E.U16 desc[UR10][R28.64], R13 ;  /* 0x0000000d1c002986 */ /* 0x0001e6000c10150a */
[----:B0-----:R-:W-:-:S04]  /*372d0*/  LEA R28, P2, R4, R0, 0x1 ;  /* 0x00000000041c7211 */ /* 0x001fc800078408ff */
[----:B------:R-:W-:Y:S01]  /*372e0*/  LEA.HI.X.SX32 R29, R4, R2, 0x1, P2 ;  /* 0x00000002041d7211 */ /* 0x000fe200010f0eff */
[C---:B----4-:R-:W-:Y:S01]  /*372f0*/  IMAD R3, R8.reuse, R16, RZ ;  /* 0x0000001008037224 */ /* 0x050fe200078e02ff */
[----:B------:R-:W-:Y:S02]  /*37300*/  ISETP.LT.AND P4, PT, R8, UR15, !P0 ;  /* 0x0000000f08007c0c */ /* 0x000fe4000c781270 */
[----:B------:R-:W3:Y:S02]  /*37310*/  LDL.LU R8, [R1+0x8c] ;  /* 0x00008c0001087983 */ /* 0x000ee40000300800 */
[C---:B------:R-:W-:Y:S02]  /*37320*/  LEA R14, P6, R3.reuse, R0, 0x1 ;  /* 0x00000000030e7211 */ /* 0x040fe400078c08ff */
[----:B------:R-:W4:Y:S02]  /*37330*/  LDL.LU R7, [R1+0xce8] ;  /* 0x000ce80001077983 */ /* 0x000f240000300800 */
[----:B------:R-:W-:Y:S01]  /*37340*/  LEA.HI.X.SX32 R15, R3, R2, 0x1, P6 ;  /* 0x00000002030f7211 */ /* 0x000fe200030f0eff */
[----:B------:R-:W-:-:S02]  /*37350*/  IMAD R3, R12, R16, RZ ;  /* 0x000000100c037224 */ /* 0x000fc400078e02ff */
[----:B------:R-:W2:Y:S04]  /*37360*/  LDL.LU R12, [R1+0x90] ;  /* 0x00009000010c7983 */ /* 0x000ea80000300800 */
[----:B------:R0:W-:Y:S04]  /*37370*/  @P4 STG.E.U16 desc[UR10][R14.64], R17 ;  /* 0x000000110e004986 */ /* 0x0001e8000c10150a */
[----:B0-----:R-:W2:Y:S01]  /*37380*/  LDL.LU R15, [R1+0x80] ;  /* 0x00008000010f7983 */ /* 0x001ea20000300800 */
[----:B------:R-:W-:-:S03]  /*37390*/  ISETP.LT.AND P2, PT, R20, UR15, !P0 ;  /* 0x0000000f14007c0c */ /* 0x000fc6000c741270 */
[----:B------:R-:W3:Y:S01]  /*373a0*/  LDL.LU R20, [R1+0x94] ;  /* 0x0000940001147983 */ /* 0x000ee20000300800 */
[----:B------:R-:W-:-:S03]  /*373b0*/  LEA R14, P6, R3, R0, 0x1 ;  /* 0x00000000030e7211 */ /* 0x000fc600078c08ff */
[----:B------:R0:W-:Y:S01]  /*373c0*/  @P3 STG.E.U16 desc[UR10][R28.64], R21 ;  /* 0x000000151c003986 */ /* 0x0001e2000c10150a */
[C---:B-----5:R-:W-:Y:S02]  /*373d0*/  ISETP.LT.AND P3, PT, R10.reuse, UR15, !P0 ;  /* 0x0000000f0a007c0c */ /* 0x060fe4000c761270 */
[----:B------:R-:W-:Y:S02]  /*373e0*/  PRMT R5, R11, 0x7632, R5 ;  /* 0x000076320b057816 */ /* 0x000fe40000000005 */
[----:B------:R-:W-:Y:S02]  /*373f0*/  PRMT R13, R9, 0x7632, R13 ;  /* 0x00007632090d7816 */ /* 0x000fe4000000000d */
[C---:B--2---:R-:W-:Y:S01]  /*37400*/  ISETP.LT.AND P4, PT, R15.reuse, UR15, !P0 ;  /* 0x0000000f0f007c0c */ /* 0x044fe2000c781270 */
[----:B------:R-:W-:Y:S01]  /*37410*/  IMAD R4, R15, R16, RZ ;  /* 0x000000100f047224 */ /* 0x000fe200078e02ff */
[----:B------:R-:W-:Y:S01]  /*37420*/  LEA.HI.X.SX32 R15, R3, R2, 0x1, P6 ;  /* 0x00000002030f7211 */ /* 0x000fe200030f0eff */
[----:B------:R-:W-:-:S03]  /*37430*/  IMAD R3, R10, R16, RZ ;  /* 0x000000100a037224 */ /* 0x000fc600078e02ff */
[CC--:B0-----:R-:W-:Y:S01]  /*37440*/  LEA R28, P6, R4.reuse, R0.reuse, 0x1 ;  /* 0x00000000041c7211 */ /* 0x0c1fe200078c08ff */
[----:B------:R0:W-:Y:S01]  /*37450*/  @P5 STG.E.U16 desc[UR10][R14.64], R25 ;  /* 0x000000190e005986 */ /* 0x0001e2000c10150a */
[C---:B------:R-:W-:Y:S02]  /*37460*/  LEA R10, P5, R3.reuse, R0, 0x1 ;  /* 0x00000000030a7211 */ /* 0x040fe400078a08ff */
[----:B------:R-:W-:Y:S01]  /*37470*/  LEA.HI.X.SX32 R29, R4, R2, 0x1, P6 ;  /* 0x00000002041d7211 */ /* 0x000fe200030f0eff */
[C---:B------:R-:W-:Y:S01]  /*37480*/  IMAD R4, R24.reuse, R16, RZ ;  /* 0x0000001018047224 */ /* 0x040fe200078e02ff */
[----:B------:R-:W-:Y:S02]  /*37490*/  LEA.HI.X.SX32 R11, R3, R2, 0x1, P5 ;  /* 0x00000002030b7211 */ /* 0x000fe400028f0eff */
[----:B------:R-:W-:Y:S02]  /*374a0*/  PRMT R3, R5, 0x7632, R3 ;  /* 0x0000763205037816 */ /* 0x000fe40000000003 */
[----:B------:R-:W-:Y:S01]  /*374b0*/  ISETP.LT.AND P6, PT, R24, UR15, !P0 ;  /* 0x0000000f18007c0c */ /* 0x000fe2000c7c1270 */
[----:B------:R1:W-:Y:S01]  /*374c0*/  @P4 STG.E.U16 desc[UR10][R28.64], R5 ;  /* 0x000000051c004986 */ /* 0x0003e2000c10150a */
[----:B---3--:R-:W-:-:S03]  /*374d0*/  ISETP.LT.AND P4, PT, R8, UR15, !P0 ;  /* 0x0000000f08007c0c */ /* 0x008fc6000c781270 */
[----:B------:R2:W-:Y:S01]  /*374e0*/  @P3 STG.E.U16 desc[UR10][R10.64], R3 ;  /* 0x000000030a003986 */ /* 0x0005e2000c10150a */
[C---:B------:R-:W-:Y:S01]  /*374f0*/  ISETP.LT.AND P3, PT, R12.reuse, UR15, !P0 ;  /* 0x0000000f0c007c0c */ /* 0x040fe2000c761270 */
[----:B------:R-:W-:Y:S02]  /*37500*/  IMAD R12, R12, R16, RZ ;  /* 0x000000100c0c7224 */ /* 0x000fe400078e02ff */
[----:B0-----:R-:W3:Y:S01]  /*37510*/  LDL.LU.64 R14, [R1+0xce0] ;  /* 0x000ce000010e7983 */ /* 0x001ee20000300a00 */
[----:B-1----:R-:W-:-:S03]  /*37520*/  LEA R28, P5, R4, R0, 0x1 ;  /* 0x00000000041c7211 */ /* 0x002fc600078a08ff */
[----:B------:R-:W5:Y:S01]  /*37530*/  LDL.LU R24, [R1+0x9c] ;  /* 0x00009c0001187983 */ /* 0x000f620000300800 */
[----:B--2---:R-:W-:Y:S01]  /*37540*/  IMAD R3, R8, R16, RZ ;  /* 0x0000001008037224 */ /* 0x004fe200078e02ff */
[----:B------:R-:W-:Y:S02]  /*37550*/  LEA.HI.X.SX32 R29, R4, R2, 0x1, P5 ;  /* 0x00000002041d7211 */ /* 0x000fe400028f0eff */
[----:B------:R-:W2:Y:S01]  /*37560*/  LDL.LU.64 R10, [R1+0xcd8] ;  /* 0x000cd800010a7983 */ /* 0x000ea20000300a00 */
[----:B------:R-:W-:Y:S02]  /*37570*/  PRMT R5, R6, 0x7632, R5 ;  /* 0x0000763206057816 */ /* 0x000fe40000000005 */
[-C--:B------:R-:W-:Y:S01]  /*37580*/  LEA R4, P5, R3, R0.reuse, 0x1 ;  /* 0x0000000003047211 */ /* 0x080fe200078a08ff */
[----:B------:R-:W2:Y:S04]  /*37590*/  LDL.LU R6, [R1+0xcd0] ;  /* 0x000cd00001067983 */ /* 0x000ea80000300800 */
[----:B------:R0:W-:Y:S01]  /*375a0*/  @P6 STG.E.U16 desc[UR10][R28.64], R5 ;  /* 0x000000051c006986 */ /* 0x0001e2000c10150a */
[----:B------:R-:W-:-:S04]  /*375b0*/  LEA R8, P6, R12, R0, 0x1 ;  /* 0x000000000c087211 */ /* 0x000fc800078c08ff */
[-C--:B------:R-:W-:Y:S02]  /*375c0*/  LEA.HI.X.SX32 R9, R12, R2.reuse, 0x1, P6 ;  /* 0x000000020c097211 */ /* 0x080fe400030f0eff */
[----:B------:R-:W-:Y:S02]  /*375d0*/  PRMT R12, R13, 0x7632, R12 ;  /* 0x000076320d0c7816 */ /* 0x000fe4000000000c */
[----:B0-----:R-:W-:Y:S01]  /*375e0*/  LEA.HI.X.SX32 R5, R3, R2, 0x1, P5 ;  /* 0x0000000203057211 */ /* 0x001fe200028f0eff */
[----:B------:R-:W2:Y:S01]  /*375f0*/  LDL.LU R28, [R1+0xa0] ;  /* 0x0000a000011c7983 */ /* 0x000ea20000300800 */
[C---:B------:R-:W-:Y:S01]  /*37600*/  ISETP.LT.AND P5, PT, R20.reuse, UR15, !P0 ;  /* 0x0000000f14007c0c */ /* 0x040fe2000c7a1270 */
[----:B------:R-:W-:Y:S02]  /*37610*/  IMAD R3, R20, R16, RZ ;  /* 0x0000001014037224 */ /* 0x000fe400078e02ff */
[----:B------:R-:W3:Y:S04]  /*37620*/  LDL.LU R29, [R1+0xb0] ;  /* 0x0000b000011d7983 */ /* 0x000ee80000300800 */
[----:B------:R-:W3:Y:S04]  /*37630*/  LDL.LU R20, [R1+0xac] ;  /* 0x0000ac0001147983 */ /* 0x000ee80000300800 */
[----:B------:R0:W-:Y:S04]  /*37640*/  @P4 STG.E.U16 desc[UR10][R4.64], R13 ;  /* 0x0000000d04004986 */ /* 0x0001e8000c10150a */
[----:B0-----:R-:W3:Y:S01]  /*37650*/  LDL.LU R13, [R1+0x98] ;  /* 0x00009800010d7983 */ /* 0x001ee20000300800 */
[----:B------:R-:W-:-:S02]  /*37660*/  LEA R4, P6, R3, R0, 0x1 ;  /* 0x0000000003047211 */ /* 0x000fc400078c08ff */
[----:B------:R-:W-:Y:S02]  /*37670*/  PRMT R17, R17, 0x7632, R17 ;  /* 0x0000763211117816 */ /* 0x000fe40000000011 */
[----:B------:R-:W-:Y:S01]  /*37680*/  LEA.HI.X.SX32 R5, R3, R2, 0x1, P6 ;  /* 0x0000000203057211 */ /* 0x000fe200030f0eff */
[----:B------:R-:W-:Y:S04]  /*37690*/  @P3 STG.E.U16 desc[UR10][R8.64], R12 ;  /* 0x0000000c08003986 */ /* 0x000fe8000c10150a */
[----:B------:R0:W-:Y:S01]  /*376a0*/  @P5 STG.E.U16 desc[UR10][R4.64], R17 ;  /* 0x0000001104005986 */ /* 0x0001e2000c10150a */
[----:B------:R-:W-:Y:S02]  /*376b0*/  PRMT R21, R21, 0x7632, R21 ;  /* 0x0000763215157816 */ /* 0x000fe40000000015 */
[----:B------:R-:W-:-:S02]  /*376c0*/  PRMT R25, R25, 0x7632, R25 ;  /* 0x0000763219197816 */ /* 0x000fc40000000019 */
[C---:B-----5:R-:W-:Y:S01]  /*376d0*/  ISETP.LT.AND P3, PT, R24.reuse, UR15, !P0 ;  /* 0x0000000f18007c0c */ /* 0x060fe2000c761270 */
[----:B------:R-:W-:-:S05]  /*376e0*/  IMAD R3, R24, R16, RZ ;  /* 0x0000001018037224 */ /* 0x000fca00078e02ff */
[----:B0-----:R-:W-:-:S04]  /*376f0*/  LEA R4, P5, R3, R0, 0x1 ;  /* 0x0000000003047211 */ /* 0x001fc800078a08ff */
[----:B------:R-:W-:Y:S01]  /*37700*/  LEA.HI.X.SX32 R5, R3, R2, 0x1, P5 ;  /* 0x0000000203057211 */ /* 0x000fe200028f0eff */
[-C--:B--2---:R-:W-:Y:S01]  /*37710*/  IMAD R12, R28, R16.reuse, RZ ;  /* 0x000000101c0c7224 */ /* 0x084fe200078e02ff */
[C---:B---3--:R-:W-:Y:S01]  /*37720*/  ISETP.LT.AND P4, PT, R13.reuse, UR15, !P0 ;  /* 0x0000000f0d007c0c */ /* 0x048fe2000c781270 */
[----:B------:R-:W-:Y:S02]  /*37730*/  IMAD R9, R13, R16, RZ ;  /* 0x000000100d097224 */ /* 0x000fe400078e02ff */
[----:B------:R-:W2:Y:S04]  /*37740*/  LDL.LU R13, [R1+0xb8] ;  /* 0x0000b800010d7983 */ /* 0x000ea80000300800 */
[----:B------:R-:W3:Y:S04]  /*37750*/  LDL.LU R24, [R1+0xb4] ;  /* 0x0000b40001187983 */ /* 0x000ee80000300800 */
[----:B------:R-:W5:Y:S01]  /*37760*/  LDL.LU R17, [R1+0x18] ;  /* 0x0000180001117983 */ /* 0x000f620000300800 */
[----:B------:R-:W-:-:S04]  /*37770*/  LEA R8, P6, R9, R0, 0x1 ;  /* 0x0000000009087211 */ /* 0x000fc800078c08ff */
[----:B------:R-:W-:Y:S02]  /*37780*/  LEA.HI.X.SX32 R9, R9, R2, 0x1, P6 ;  /* 0x0000000209097211 */ /* 0x000fe400030f0eff */
[----:B------:R-:W-:Y:S02]  /*37790*/  ISETP.LT.AND P6, PT, R28, UR15, !P0 ;  /* 0x0000000f1c007c0c */ /* 0x000fe4000c7c1270 */
[----:B------:R-:W2:Y:S04]  /*377a0*/  LDL.LU R28, [R1+0xbc] ;  /* 0x0000bc00011c7983 */ /* 0x000ea80000300800 */
[----:B------:R0:W-:Y:S04]  /*377b0*/  @P4 STG.E.U16 desc[UR10][R8.64], R21 ;  /* 0x0000001508004986 */ /* 0x0001e8000c10150a */
[----:B------:R1:W-:Y:S01]  /*377c0*/  @P3 STG.E.U16 desc[UR10][R4.64], R25 ;  /* 0x0000001904003986 */ /* 0x0003e2000c10150a */
[----:B------:R-:W-:-:S02]  /*377d0*/  ISETP.LT.AND P3, PT, R29, UR15, !P0 ;  /* 0x0000000f1d007c0c */ /* 0x000fc4000c761270 */
[C---:B0-----:R-:W-:Y:S01]  /*377e0*/  LEA R8, P4, R12.reuse, R0, 0x1 ;  /* 0x000000000c087211 */ /* 0x041fe200078808ff */
[----:B-1----:R-:W2:Y:S03]  /*377f0*/  LDL.LU R25, [R1+0xc0] ;  /* 0x0000c00001197983 */ /* 0x002ea60000300800 */
[----:B------:R-:W-:Y:S02]  /*37800*/  LEA.HI.X.SX32 R9, R12, R2, 0x1, P4 ;  /* 0x000000020c097211 */ /* 0x000fe400020f0eff */
[----:B------:R-:W-:Y:S01]  /*37810*/  ISETP.LT.AND P4, PT, R20, UR15, !P0 ;  /* 0x0000000f14007c0c */ /* 0x000fe2000c781270 */
[----:B------:R-:W2:Y:S04]  /*37820*/  LDL.LU R21, [R1+0xd0] ;  /* 0x0000d00001157983 */ /* 0x000ea80000300800 */
[----:B------:R-:W2:Y:S04]  /*37830*/  LDL.LU R29, [R1+0xc4] ;  /* 0x0000c400011d7983 */ /* 0x000ea80000300800 */
[----:B------:R-:W2:Y:S01]  /*37840*/  LDL.LU R20, [R1+0xc8] ;  /* 0x0000c80001147983 */ /* 0x000ea20000300800 */
[----:B------:R-:W-:-:S04]  /*37850*/  IMAD R3, R16, 0x4, R12 ;  /* 0x0000000410037824 */ /* 0x000fc800078e020c */
[----:B------:R-:W-:Y:S01]  /*37860*/  IMAD R12, R16, 0x4, R3 ;  /* 0x00000004100c7824 */ /* 0x000fe200078e0203 */
[----:B------:R-:W-:-:S04]  /*37870*/  LEA R4, P5, R3, R0, 0x1 ;  /* 0x0000000003047211 */ /* 0x000fc800078a08ff */
[----:B------:R-:W-:Y:S01]  /*37880*/  LEA.HI.X.SX32 R5, R3, R2, 0x1, P5 ;  /* 0x0000000203057211 */ /* 0x000fe200028f0eff */
[----:B------:R-:W-:Y:S01]  /*37890*/  IMAD R3, R16, 0x4, R12 ;  /* 0x0000000410037824 */ /* 0x000fe200078e020c */
[----:B-----5:R0:W-:Y:S04]  /*378a0*/  @P6 STG.E.U16 desc[UR10][R8.64], R17 ;  /* 0x0000001108006986 */ /* 0x0201e8000c10150a */
[----:B------:R1:W-:Y:S01]  /*378b0*/  @P2 STG.E.U16 desc[UR10][R4.64], R6 ;  /* 0x0000000604002986 */ /* 0x0003e2000c10150a */
[----:B0-----:R-:W-:-:S04]  /*378c0*/  LEA R8, P5, R12, R0, 0x1 ;  /* 0x000000000c087211 */ /* 0x001fc800078a08ff */
[----:B------:R-:W-:Y:S01]  /*378d0*/  LEA.HI.X.SX32 R9, R12, R2, 0x1, P5 ;  /* 0x000000020c097211 */ /* 0x000fe200028f0eff */
[----:B------:R-:W-:Y:S01]  /*378e0*/  IMAD R12, R16, 0x4, R3 ;  /* 0x00000004100c7824 */ /* 0x000fe200078e0203 */
[C---:B-1----:R-:W-:Y:S02]  /*378f0*/  LEA R4, P6, R3.reuse, R0, 0x1 ;  /* 0x0000000003047211 */ /* 0x042fe400078c08ff */
[----:B---3--:R-:W-:Y:S01]  /*37900*/  ISETP.LT.AND P5, PT, R24, UR15, !P0 ;  /* 0x0000000f18007c0c */ /* 0x008fe2000c7a1270 */
[----:B----4-:R0:W-:Y:S01]  /*37910*/  @P4 STG.E.U16 desc[UR10][R8.64], R7 ;  /* 0x0000000708004986 */ /* 0x0101e2000c10150a */
[----:B------:R-:W-:Y:S01]  /*37920*/  LEA.HI.X.SX32 R5, R3, R2, 0x1, P6 ;  /* 0x0000000203057211 */ /* 0x000fe200030f0eff */
[----:B------:R-:W-:Y:S01]  /*37930*/  IMAD R3, R16, 0x4, R12 ;  /* 0x0000000410037824 */ /* 0x000fe200078e020c */
[----:B--2---:R-:W-:Y:S02]  /*37940*/  ISETP.LT.AND P2, PT, R13, UR15, !P0 ;  /* 0x0000000f0d007c0c */ /* 0x004fe4000c741270 */
[----:B------:R-:W2:Y:S04]  /*37950*/  LDL.LU R13, [R1+0xcc] ;  /* 0x0000cc00010d7983 */ /* 0x000ea80000300800 */
[----:B------:R-:W3:Y:S01]  /*37960*/  LDL.LU R24, [R1+0xd4] ;  /* 0x0000d40001187983 */ /* 0x000ee20000300800 */
[----:B0-----:R-:W-:-:S03]  /*37970*/  LEA R8, P4, R12, R0, 0x1 ;  /* 0x000000000c087211 */ /* 0x001fc600078808ff */
[----:B------:R0:W-:Y:S01]  /*37980*/  @P3 STG.E.U16 desc[UR10][R4.64], R10 ;  /* 0x0000000a04003986 */ /* 0x0001e2000c10150a */
[----:B------:R-:W-:Y:S01]  /*37990*/  LEA.HI.X.SX32 R9, R12, R2, 0x1, P4 ;  /* 0x000000020c097211 */ /* 0x000fe200020f0eff */
[----:B------:R-:W-:Y:S01]  /*379a0*/  IMAD R12, R16, 0x4, R3 ;  /* 0x00000004100c7824 */ /* 0x000fe200078e0203 */
[----:B0-----:R-:W-:-:S04]  /*379b0*/  LEA R4, P3, R3, R0, 0x1 ;  /* 0x0000000003047211 */ /* 0x001fc800078608ff */
[----:B------:R-:W-:Y:S01]  /*379c0*/  LEA.HI.X.SX32 R5, R3, R2, 0x1, P3 ;  /* 0x0000000203057211 */ /* 0x000fe200018f0eff */
[----:B------:R-:W-:Y:S01]  /*379d0*/  IMAD R3, R16, 0x4, R12 ;  /* 0x0000000410037824 */ /* 0x000fe200078e020c */
[----:B------:R-:W-:Y:S04]  /*379e0*/  @P5 STG.E.U16 desc[UR10][R8.64], R14 ;  /* 0x0000000e08005986 */ /* 0x000fe8000c10150a */
[----:B------:R0:W-:Y:S01]  /*379f0*/  @P2 STG.E.U16 desc[UR10][R4.64], R18 ;  /* 0x0000001204002986 */ /* 0x0001e2000c10150a */
[----:B------:R-:W-:Y:S02]  /*37a00*/  ISETP.LT.AND P6, PT, R28, UR15, !P0 ;  /* 0x0000000f1c007c0c */ /* 0x000fe4000c7c1270 */
[----:B------:R-:W-:Y:S01]  /*37a10*/  ISETP.LT.AND P2, PT, R29, UR15, !P0 ;  /* 0x0000000f1d007c0c */ /* 0x000fe2000c741270 */
[----:B------:R-:W4:Y:S04]  /*37a20*/  LDL.LU R28, [R1+0xd8] ;  /* 0x0000d800011c7983 */ /* 0x000f280000300800 */
[----:B------:R-:W5:Y:S01]  /*37a30*/  LDL.LU R29, [R1+0xdc] ;  /* 0x0000dc00011d7983 */ /* 0x000f620000300800 */
[----:B0-----:R-:W-:-:S04]  /*37a40*/  LEA R4, P5, R3, R0, 0x1 ;  /* 0x0000000003047211 */ /* 0x001fc800078a08ff */
[----:B------:R-:W-:Y:S02]  /*37a50*/  LEA.HI.X.SX32 R5, R3, R2, 0x1, P5 ;  /* 0x0000000203057211 */ /* 0x000fe400028f0eff */
[----:B------:R-:W-:Y:S02]  /*37a60*/  ISETP.LT.AND P5, PT, R20, UR15, !P0 ;  /* 0x0000000f14007c0c */ /* 0x000fe4000c7a1270 */
[----:B------:R-:W5:Y:S01]  /*37a70*/  LDL.LU R20, [R1+0xe0] ;  /* 0x0000e00001147983 */ /* 0x000f620000300800 */
[----:B------:R-:W-:Y:S02]  /*37a80*/  ISETP.LT.AND P4, PT, R25, UR15, !P0 ;  /* 0x0000000f19007c0c */ /* 0x000fe4000c781270 */
[----:B------:R-:W-:-:S04]  /*37a90*/  LEA R8, P3, R12, R0, 0x1 ;  /* 0x000000000c087211 */ /* 0x000fc800078608ff */
[----:B------:R-:W-:Y:S01]  /*37aa0*/  LEA.HI.X.SX32 R9, R12, R2, 0x1, P3 ;  /* 0x000000020c097211 */ /* 0x000fe200018f0eff */
[----:B------:R-:W-:-:S04]  /*37ab0*/  IMAD R12, R16, 0x4, R3 ;  /* 0x00000004100c7824 */ /* 0x000fc800078e0203 */
[----:B------:R0:W-:Y:S01]  /*37ac0*/  @P6 STG.E.U16 desc[UR10][R8.64], R22 ;  /* 0x0000001608006986 */ /* 0x0001e2000c10150a */
[----:B------:R-:W-:-:S03]  /*37ad0*/  IMAD R3, R16, 0x4, R12 ;  /* 0x0000000410037824 */ /* 0x000fc600078e020c */
[----:B------:R1:W-:Y:S01]  /*37ae0*/  @P4 STG.E.U16 desc[UR10][R4.64], R26 ;  /* 0x0000001a04004986 */ /* 0x0003e2000c10150a */
[----:B0-----:R-:W-:-:S04]  /*37af0*/  LEA R8, P6, R12, R0, 0x1 ;  /* 0x000000000c087211 */ /* 0x001fc800078c08ff */
[----:B------:R-:W-:Y:S02]  /*37b00*/  LEA.HI.X.SX32 R9, R12, R2, 0x1, P6 ;  /* 0x000000020c097211 */ /* 0x000fe400030f0eff */
[----:B-1----:R-:W-:Y:S01]  /*37b10*/  PRMT R5, R17, 0x7632, R5 ;  /* 0x0000763211057816 */ /* 0x002fe20000000005 */
[----:B------:R-:W-:Y:S01]  /*37b20*/  IMAD R12, R16, 0x4, R3 ;  /* 0x00000004100c7824 */ /* 0x000fe200078e0203 */
[----:B------:R-:W-:-:S03]  /*37b30*/  LEA R4, P6, R3, R0, 0x1 ;  /* 0x0000000003047211 */ /* 0x000fc600078c08ff */
[----:B------:R0:W-:Y:S01]  /*37b40*/  @P2 STG.E.U16 desc[UR10][R8.64], R5 ;  /* 0x0000000508002986 */ /* 0x0001e2000c10150a */
[----:B------:R-:W-:Y:S02]  /*37b50*/  PRMT R10, R6, 0x7632, R10 ;  /* 0x00007632060a7816 */ /* 0x000fe4000000000a */
[----:B------:R-:W-:Y:S02]  /*37b60*/  PRMT R6, R7, 0x7632, R6 ;  /* 0x0000763207067816 */ /* 0x000fe40000000006 */
[----:B0-----:R-:W-:Y:S01]  /*37b70*/  LEA.HI.X.SX32 R5, R3, R2, 0x1, P6 ;  /* 0x0000000203057211 */ /* 0x001fe200030f0eff */
[----:B------:R-:W-:Y:S01]  /*37b80*/  IMAD R3, R16, 0x4, R12 ;  /* 0x0000000410037824 */ /* 0x000fe200078e020c */
[----:B------:R-:W-:-:S03]  /*37b90*/  LEA R8, P6, R12, R0, 0x1 ;  /* 0x000000000c087211 */ /* 0x000fc600078c08ff */
[----:B------:R0:W-:Y:S01]  /*37ba0*/  @P5 STG.E.U16 desc[UR10][R4.64], R10 ;  /* 0x0000000a04005986 */ /* 0x0001e2000c10150a */
[----:B------:R-:W-:Y:S02]  /*37bb0*/  LEA.HI.X.SX32 R9, R12, R2, 0x1, P6 ;  /* 0x000000020c097211 */ /* 0x000fe400030f0eff */
[----:B------:R-:W-:Y:S02]  /*37bc0*/  ISETP.LT.AND P3, PT, R21, UR15, !P0 ;  /* 0x0000000f15007c0c */ /* 0x000fe4000c761270 */
[C---:B0-----:R-:W-:Y:S02]  /*37bd0*/  LEA R4, P6, R3.reuse, R0, 0x1 ;  /* 0x0000000003047211 */ /* 0x041fe400078c08ff */
[----:B------:R-:W-:Y:S02]  /*37be0*/  PRMT R10, R10, 0x7632, R10 ;  /* 0x000076320a0a7816 */ /* 0x000fe4000000000a */
[----:B------:R-:W-:Y:S02]  /*37bf0*/  LEA.HI.X.SX32 R5, R3, R2, 0x1, P6 ;  /* 0x0000000203057211 */ /* 0x000fe400030f0eff */
[----:B--2---:R-:W-:-:S02]  /*37c00*/  ISETP.LT.AND P4, PT, R13, UR15, !P0 ;  /* 0x0000000f0d007c0c */ /* 0x004fc4000c781270 */
[----:B---3--:R-:W-:Y:S02]  /*37c10*/  ISETP.LT.AND P2, PT, R24, UR15, !P0 ;  /* 0x0000000f18007c0c */ /* 0x008fe4000c741270 */
[----:B------:R-:W2:Y:S04]  /*37c20*/  LDL.LU R24, [R1+0xe4] ;  /* 0x0000e40001187983 */ /* 0x000ea80000300800 */
[----:B------:R-:W3:Y:S04]  /*37c30*/  LDL.LU R7, [R1+0xccc] ;  /* 0x000ccc0001077983 */ /* 0x000ee80000300800 */
[----:B------:R-:W3:Y:S04]  /*37c40*/  LDL.LU R17, [R1+0xe8] ;  /* 0x0000e80001117983 */ /* 0x000ee80000300800 */
[----:B------:R0:W-:Y:S04]  /*37c50*/  @P4 STG.E.U16 desc[UR10][R8.64], R6 ;  /* 0x0000000608004986 */ /* 0x0001e8000c10150a */
[----:B------:R1:W-:Y:S01]  /*37c60*/  @P2 STG.E.U16 desc[UR10][R4.64], R10 ;  /* 0x0000000a04002986 */ /* 0x0003e2000c10150a */
[----:B----4-:R-:W-:-:S03]  /*37c70*/  ISETP.LT.AND P5, PT, R28, UR15, !P0 ;  /* 0x0000000f1c007c0c */ /* 0x010fc6000c7a1270 */
[----:B------:R-:W4:Y:S04]  /*37c80*/  LDL.LU R28, [R1+0xec] ;  /* 0x0000ec00011c7983 */ /* 0x000f280000300800 */
[----:B------:R-:W4:Y:S01]  /*37c90*/  LDL.LU R21, [R1+0x1c] ;  /* 0x00001c0001157983 */ /* 0x000f220000300800 */
[----:B-----5:R-:W-:Y:S02]  /*37ca0*/  ISETP.LT.AND P4, PT, R29, UR15, !P0 ;  /* 0x0000000f1d007c0c */ /* 0x020fe4000c781270 */
[----:B------:R-:W-:Y:S02]  /*37cb0*/  ISETP.LT.AND P2, PT, R20, UR15, !P0 ;  /* 0x0000000f14007c0c */ /* 0x000fe4000c741270 */
[----:B------:R-:W5:Y:S04]  /*37cc0*/  LDL.LU R20, [R1+0xf0] ;  /* 0x0000f00001147983 */ /* 0x000f680000300800 */
[----:B------:R-:W5:Y:S01]  /*37cd0*/  LDL.LU R29, [R1+0xf4] ;  /* 0x0000f400011d7983 */ /* 0x000f620000300800 */
[----:B0-----:R-:W-:Y:S01]  /*37ce0*/  IMAD R6, R16, 0x4, R3 ;  /* 0x0000000410067824 */ /* 0x001fe200078e0203 */
[----:B------:R-:W-:-:S02]  /*37cf0*/  PRMT R14, R14, 0x7632, R14 ;  /* 0x000076320e0e7816 */ /* 0x000fc4000000000e */
[----:B------:R-:W5:Y:S01]  /*37d00*/  LDL.LU R13, [R1+0xf8] ;  /* 0x0000f800010d7983 */ /* 0x000f620000300800 */
[----:B------:R-:W-:Y:S01]  /*37d10*/  IMAD R3, R16, 0x4, R6 ;  /* 0x0000000410037824 */ /* 0x000fe200078e0206 */
[----:B------:R-:W-:-:S04]  /*37d20*/  LEA R8, P6, R6, R0, 0x1 ;  /* 0x0000000006087211 */ /* 0x000fc800078c08ff */
[----:B------:R-:W-:Y:S01]  /*37d30*/  LEA.HI.X.SX32 R9, R6, R2, 0x1, P6 ;  /* 0x0000000206097211 */ /* 0x000fe200030f0eff */
[----:B------:R-:W-:Y:S01]  /*37d40*/  IMAD R6, R16, 0x4, R3 ;  /* 0x0000000410067824 */ /* 0x000fe200078e0203 */
[C---:B-1----:R-:W-:Y:S02]  /*37d50*/  LEA R4, P6, R3.reuse, R0, 0x1 ;  /* 0x0000000003047211 */ /* 0x042fe400078c08ff */
[----:B------:R-:W-:Y:S01]  /*37d60*/  PRMT R18, R18, 0x7632, R18 ;  /* 0x0000763212127816 */ /* 0x000fe20000000012 */
[----:B------:R0:W-:Y:S01]  /*37d70*/  @P5 STG.E.U16 desc[UR10][R8.64], R14 ;  /* 0x0000000e08005986 */ /* 0x0001e2000c10150a */
[----:B------:R-:W-:Y:S01]  /*37d80*/  LEA.HI.X.SX32 R5, R3, R2, 0x1, P6 ;  /* 0x0000000203057211 */ /* 0x000fe200030f0eff */
[----:B------:R-:W-:Y:S01]  /*37d90*/  IMAD R3, R16, 0x4, R6 ;  /* 0x0000000410037824 */ /* 0x000fe200078e0206 */
[----:B------:R-:W-:-:S03]  /*37da0*/  PRMT R22, R22, 0x7632, R22 ;  /* 0x0000763216167816 */ /* 0x000fc60000000016 */
[----:B------:R1:W-:Y:S01]  /*37db0*/  @P4 STG.E.U16 desc[UR10][R4.64], R18 ;  /* 0x0000001204004986 */ /* 0x0003e2000c10150a */
[----:B0-----:R-:W-:-:S04]  /*37dc0*/  LEA R8, P6, R6, R0, 0x1 ;  /* 0x0000000006087211 */ /* 0x001fc800078c08ff */
[----:B------:R-:W-:Y:S01]  /*37dd0*/  LEA.HI.X.SX32 R9, R6, R2, 0x1, P6 ;  /* 0x0000000206097211 */ /* 0x000fe200030f0eff */
[----:B------:R-:W-:Y:S01]  /*37de0*/  IMAD R6, R16, 0x4, R3 ;  /* 0x0000000410067824 */ /* 0x000fe200078e0203 */
[C---:B-1----:R-:W-:Y:S02]  /*37df0*/  LEA R4, P6, R3.reuse, R0, 0x1 ;  /* 0x0000000003047211 */ /* 0x042fe400078c08ff */
[----:B------:R-:W-:Y:S01]  /*37e00*/  PRMT R26, R26, 0x7632, R26 ;  /* 0x000076321a1a7816 */ /* 0x000fe2000000001a */
[----:B------:R0:W-:Y:S01]  /*37e10*/  @P2 STG.E.U16 desc[UR10][R8.64], R22 ;  /* 0x0000001608002986 */ /* 0x0001e2000c10150a */
[----:B------:R-:W-:Y:S01]  /*37e20*/  LEA.HI.X.SX32 R5, R3, R2, 0x1, P6 ;  /* 0x0000000203057211 */ /* 0x000fe200030f0eff */
[----:B------:R-:W-:Y:S01]  /*37e30*/  IMAD R3, R16, 0x4, R6 ;  /* 0x0000000410037824 */ /* 0x000fe200078e0206 */
[----:B0-----:R-:W-:-:S04]  /*37e40*/  LEA R8, P2, R6, R0, 0x1 ;  /* 0x0000000006087211 */ /* 0x001fc800078408ff */
[----:B------:R-:W-:Y:S02]  /*37e50*/  LEA.HI.X.SX32 R9, R6, R2, 0x1, P2 ;  /* 0x0000000206097211 */ /* 0x000fe400010f0eff */
[----:B--2---:R-:W-:Y:S02]  /*37e60*/  ISETP.LT.AND P5, PT, R24, UR15, !P0 ;  /* 0x0000000f18007c0c */ /* 0x004fe4000c7a1270 */
[----:B------:R-:W2:Y:S04]  /*37e70*/  LDL.LU R24, [R1+0xc] ;  /* 0x00000c0001187983 */ /* 0x000ea80000300800 */
[----:B------:R-:W2:Y:S01]  /*37e80*/  LDL.LU R12, [R1+0xfc] ;  /* 0x0000fc00010c7983 */ /* 0x000ea20000300800 */
[----:B---3--:R-:W-:-:S03]  /*37e90*/  ISETP.LT.AND P4, PT, R17, UR15, !P0 ;  /* 0x0000000f11007c0c */ /* 0x008fc6000c781270 */
[----:B------:R-:W3:Y:S04]  /*37ea0*/  LDL.LU R17, [R1+0x100] ;  /* 0x0001000001117983 */ /* 0x000ee80000300800 */
[----:B------:R0:W-:Y:S02]  /*37eb0*/  @P5 STG.E.U16 desc[UR10][R4.64], R26 ;  /* 0x0000001a04005986 */ /* 0x0001e4000c10150a */
[C---:B0-----:R-:W-:Y:S02]  /*37ec0*/  LEA R4, P5, R3.reuse, R0, 0x1 ;  /* 0x0000000003047211 */ /* 0x041fe400078a08ff */
[----:B----4-:R-:W-:Y:S02]  /*37ed0*/  ISETP.LT.AND P6, PT, R28, UR15, !P0 ;  /* 0x0000000f1c007c0c */ /* 0x010fe4000c7c1270 */
[----:B------:R-:W4:Y:S01]  /*37ee0*/  LDL.LU R28, [R1+0x104] ;  /* 0x00010400011c7983 */ /* 0x000f220000300800 */
[----:B------:R-:W-:-:S02]  /*37ef0*/  LEA.HI.X.SX32 R5, R3, R2, 0x1, P5 ;  /* 0x0000000203057211 */ /* 0x000fc400028f0eff */
[----:B-----5:R-:W-:Y:S02]  /*37f00*/  ISETP.LT.AND P2, PT, R20, UR15, !P0 ;  /* 0x0000000f14007c0c */ /* 0x020fe4000c741270 */
[----:B------:R-:W5:Y:S01]  /*37f10*/  LDL.LU R20, [R1+0x10c] ;  /* 0x00010c0001147983 */ /* 0x000f620000300800 */
[----:B------:R-:W-:-:S03]  /*37f20*/  ISETP.LT.AND P5, PT, R29, UR15, !P0 ;  /* 0x0000000f1d007c0c */ /* 0x000fc6000c7a1270 */
[----:B------:R-:W5:Y:S01]  /*37f30*/  LDL.LU R29, [R1+0x108] ;  /* 0x00010800011d7983 */ /* 0x000f620000300800 */
[----:B------:R-:W-:-:S03]  /*37f40*/  IMAD R6, R16, 0x4, R3 ;  /* 0x0000000410067824 */ /* 0x000fc600078e0203 */
[----:B------:R0:W-:Y:S01]  /*37f50*/  @P4 STG.E.U16 desc[UR10][R8.64], R21 ;  /* 0x0000001508004986 */ /* 0x0001e2000c10150a */
[----:B------:R-:W-:-:S03]  /*37f60*/  IMAD R3, R16, 0x4, R6 ;  /* 0x0000000410037824 */ /* 0x000fc600078e0206 */
[----:B------:R1:W-:Y:S04]  /*37f70*/  @P6 STG.E.U16 desc[UR10][R4.64], R7 ;  /* 0x0000000704006986 */ /* 0x0003e8000c10150a */
[----:B------:R-:W5:Y:S01]  /*37f80*/  LDL.LU R25, [R1+0x110] ;  /* 0x0001100001197983 */ /* 0x000f620000300800 */
[----:B0-----:R-:W-:-:S04]  /*37f90*/  LEA R8, P4, R6, R0, 0x1 ;  /* 0x0000000006087211 */ /* 0x001fc800078808ff */
[----:B------:R-:W-:Y:S02]  /*37fa0*/  LEA.HI.X.SX32 R9, R6, R2, 0x1, P4 ;  /* 0x0000000206097211 */ /* 0x000fe400020f0eff */
[----:B------:R-:W-:Y:S01]  /*37fb0*/  ISETP.LT.AND P4, PT, R13, UR15, !P0 ;  /* 0x0000000f0d007c0c */ /* 0x000fe2000c781270 */
[----:B------:R-:W-:Y:S01]  /*37fc0*/  IMAD R13, R16, 0x4, R3 ;  /* 0x00000004100d7824 */ /* 0x000fe200078e0203 */
[----:B-1----:R-:W-:-:S04]  /*37fd0*/  LEA R4, P6, R3, R0, 0x1 ;  /* 0x0000000003047211 */ /* 0x002fc800078c08ff */
[----:B------:R-:W-:Y:S01]  /*37fe0*/  LEA.HI.X.SX32 R5, R3, R2, 0x1, P6 ;  /* 0x0000000203057211 */ /* 0x000fe200030f0eff */
[----:B------:R-:W-:Y:S01]  /*37ff0*/  IMAD R3, R16, 0x4, R13 ;  /* 0x0000000410037824 */ /* 0x000fe200078e020d */
[----:B--2---:R0:W-:Y:S01]  /*38000*/  @P2 STG.E.U16 desc[UR10][R8.64], R24 ;  /* 0x0000001808002986 */ /* 0x0041e2000c10150a */
[----:B------:R-:W-:Y:S02]  /*38010*/  ISETP.LT.AND P6, PT, R12, UR15, !P0 ;  /* 0x0000000f0c007c0c */ /* 0x000fe4000c7c1270 */
[----:B0-----:R-:W-:-:S04]  /*38020*/  LEA R8, P2, R13, R0, 0x1 ;  /* 0x000000000d087211 */ /* 0x001fc800078408ff */
[----:B------:R-:W-:Y:S01]  /*38030*/  LEA.HI.X.SX32 R9, R13, R2, 0x1, P2 ;  /* 0x000000020d097211 */ /* 0x000fe200010f0eff */
[----:B------:R-:W-:Y:S01]  /*38040*/  IMAD R13, R16, 0x4, R3 ;  /* 0x00000004100d7824 */ /* 0x000fe200078e0203 */
[----:B---3--:R-:W-:Y:S01]  /*38050*/  ISETP.LT.AND P2, PT, R17, UR15, !P0 ;  /* 0x0000000f11007c0c */ /* 0x008fe2000c741270 */
[----:B------:R0:W-:Y:S04]  /*38060*/  @P5 STG.E.U16 desc[UR10][R4.64], R11 ;  /* 0x0000000b04005986 */ /* 0x0001e8000c10150a */
[----:B------:R1:W-:Y:S01]  /*38070*/  @P4 STG.E.U16 desc[UR10][R8.64], R15 ;  /* 0x0000000f08004986 */ /* 0x0003e2000c10150a */
[-C--:B0-----:R-:W-:Y:S02]  /*38080*/  LEA R4, P5, R3, R0.reuse, 0x1 ;  /* 0x0000000003047211 */ /* 0x081fe400078a08ff */
[----:B-1----:R-:W-:-:S02]  /*38090*/  LEA R8, P4, R13, R0, 0x1 ;  /* 0x000000000d087211 */ /* 0x002fc400078808ff */
[-C--:B------:R-:W-:Y:S02]  /*380a0*/  LEA.HI.X.SX32 R5, R3, R2.reuse, 0x1, P5 ;  /* 0x0000000203057211 */ /* 0x080fe400028f0eff */
[----:B------:R-:W-:Y:S02]  /*380b0*/  LEA.HI.X.SX32 R9, R13, R2, 0x1, P4 ;  /* 0x000000020d097211 */ /* 0x000fe400020f0eff */
[----:B----4-:R-:W-:Y:S01]  /*380c0*/  ISETP.LT.AND P5, PT, R28, UR15, !P0 ;  /* 0x0000000f1c007c0c */ /* 0x010fe2000c7a1270 */
[----:B------:R0:W-:Y:S01]  /*380d0*/  @P6 STG.E.U16 desc[UR10][R4.64], R19 ;  /* 0x0000001304006986 */ /* 0x0001e2000c10150a */
[----:B-----5:R-:W-:-:S03]  /*380e0*/  ISETP.LT.AND P4, PT, R20, UR15, !P0 ;  /* 0x0000000f14007c0c */ /* 0x020fc6000c781270 */
[----:B------:R-:W2:Y:S04]  /*380f0*/  LDL.LU R20, [R1+0x114] ;  /* 0x0001140001147983 */ /* 0x000ea80000300800 */
[----:B------:R1:W-:Y:S01]  /*38100*/  @P2 STG.E.U16 desc[UR10][R8.64], R23 ;  /* 0x0000001708002986 */ /* 0x0003e2000c10150a */
[----:B------:R-:W-:-:S03]  /*38110*/  ISETP.LT.AND P2, PT, R29, UR15, !P0 ;  /* 0x0000000f1d007c0c */ /* 0x000fc6000c741270 */
[----:B------:R-:W3:Y:S04]  /*38120*/  LDL.LU R28, [R1+0x118] ;  /* 0x00011800011c7983 */ /* 0x000ee80000300800 */
[----:B------:R-:W4:Y:S01]  /*38130*/  LDL.LU R29, [R1+0x11c] ;  /* 0x00011c00011d7983 */ /* 0x000f220000300800 */
[----:B------:R-:W-:-:S04]  /*38140*/  IMAD R3, R16, 0x4, R13 ;  /* 0x0000000410037824 */ /* 0x000fc800078e020d */
[----:B------:R-:W-:Y:S01]  /*38150*/  IMAD R13, R16, 0x4, R3 ;  /* 0x00000004100d7824 */ /* 0x000fe200078e0203 */
[----:B0-----:R-:W-:-:S03]  /*38160*/  LEA R4, P6, R3, R0, 0x1 ;  /* 0x0000000003047211 */ /* 0x001fc600078c08ff */
[C---:B------:R-:W-:Y:S01]  /*38170*/  IMAD R17, R16.reuse, 0x4, R13 ;  /* 0x0000000410117824 */ /* 0x040fe200078e020d */
[----:B------:R-:W-:Y:S02]  /*38180*/  LEA.HI.X.SX32 R5, R3, R2, 0x1, P6 ;  /* 0x0000000203057211 */ /* 0x000fe400030f0eff */
[C---:B-1----:R-:W-:Y:S01]  /*38190*/  LEA R8, P6, R13.reuse, R0, 0x1 ;  /* 0x000000000d087211 */ /* 0x042fe200078c08ff */
[C---:B------:R-:W-:Y:S02]  /*381a0*/  IMAD R3, R16.reuse, 0x4, R17 ;  /* 0x0000000410037824 */ /* 0x040fe400078e0211 */
[----:B------:R0:W-:Y:S01]  /*381b0*/  @P5 STG.E.U16 desc[UR10][R4.64], R27 ;  /* 0x0000001b04005986 */ /* 0x0001e2000c10150a */
[----:B------:R-:W-:Y:S01]  /*381c0*/  LEA.HI.X.SX32 R9, R13, R2, 0x1, P6 ;  /* 0x000000020d097211 */ /* 0x000fe200030f0eff */
[----:B------:R-:W-:Y:S01]  /*381d0*/  IMAD R13, R16, 0x4, R3 ;  /* 0x00000004100d7824 */ /* 0x000fe200078e0203 */
[----:B------:R-:W-:Y:S02]  /*381e0*/  PRMT R6, R21, 0x7632, R6 ;  /* 0x0000763215067816 */ /* 0x000fe40000000006 */
[----:B------:R-:W-:-:S02]  /*381f0*/  PRMT R10, R7, 0x7632, R10 ;  /* 0x00007632070a7816 */ /* 0x000fc4000000000a */
[----:B0-----:R-:W-:Y:S01]  /*38200*/  LEA R4, P6, R17, R0, 0x1 ;  /* 0x0000000011047211 */ /* 0x001fe200078c08ff */
[----:B------:R-:W-:-:S03]  /*38210*/  IMAD R7, R16, 0x4, R13 ;  /* 0x0000000410077824 */ /* 0x000fc600078e020d */
[----:B------:R-:W-:Y:S01]  /*38220*/  LEA.HI.X.SX32 R5, R17, R2, 0x1, P6 ;  /* 0x0000000211057211 */ /* 0x000fe200030f0eff */
[----:B------:R0:W-:Y:S01]  /*38230*/  @P2 STG.E.U16 desc[UR10][R8.64], R6 ;  /* 0x0000000608002986 */ /* 0x0001e2000c10150a */
[----:B------:R-:W-:-:S03]  /*38240*/  IMAD R17, R16, 0x4, R7 ;  /* 0x0000000410117824 */ /* 0x000fc600078e0207 */
[----:B------:R1:W-:Y:S01]  /*38250*/  @P4 STG.E.U16 desc[UR10][R4.64], R10 ;  /* 0x0000000a04004986 */ /* 0x0003e2000c10150a */
[-C--:B------:R-:W-:Y:S02]  /*38260*/  LEA R12, P4, R13, R0.reuse, 0x1 ;  /* 0x000000000d0c7211 */ /* 0x080fe400078808ff */
[-C--:B0-----:R-:W-:Y:S02]  /*38270*/  LEA R8, P6, R7, R0.reuse, 0x1 ;  /* 0x0000000007087211 */ /* 0x081fe400078c08ff */
[----:B-1----:R-:W-:-:S04]  /*38280*/  LEA R4, P2, R3, R0, 0x1 ;  /* 0x0000000003047211 */ /* 0x002fc800078408ff */
[-C--:B------:R-:W-:Y:S01]  /*38290*/  LEA.HI.X.SX32 R5, R3, R2.reuse, 0x1, P2 ;  /* 0x0000000203057211 */ /* 0x080fe200010f0eff */
[C---:B------:R-:W-:Y:S01]  /*382a0*/  IMAD R3, R16.reuse, 0x4, R17 ;  /* 0x0000000410037824 */ /* 0x040fe200078e0211 */
[----:B------:R-:W-:Y:S02]  /*382b0*/  LEA.HI.X.SX32 R9, R7, R2, 0x1, P6 ;  /* 0x0000000207097211 */ /* 0x000fe400030f0eff */
[-C--:B------:R-:W-:Y:S01]  /*382c0*/  LEA R6, P6, R17, R0.reuse, 0x1 ;  /* 0x0000000011067211 */ /* 0x080fe200078c08ff */
[----:B------:R-:W-:Y:S01]  /*382d0*/  IMAD R21, R16, 0x4, R3 ;  /* 0x0000000410157824 */ /* 0x000fe200078e0203 */
[----:B------:R-:W-:Y:S02]  /*382e0*/  LEA R16, P2, R3, R0, 0x1 ;  /* 0x0000000003107211 */ /* 0x000fe400078408ff */
[----:B------:R-:W-:Y:S02]  /*382f0*/  ISETP.LT.AND P5, PT, R25, UR15, !P0 ;  /* 0x0000000f19007c0c */ /* 0x000fe4000c7a1270 */
[----:B------:R-:W-:-:S02]  /*38300*/  LEA.HI.X.SX32 R13, R13, R2, 0x1, P4 ;  /* 0x000000020d0d7211 */ /* 0x000fc400020f0eff */
[-C--:B------:R-:W-:Y:S02]  /*38310*/  LEA.HI.X.SX32 R7, R17, R2.reuse, 0x1, P6 ;  /* 0x0000000211077211 */ /* 0x080fe400030f0eff */
[----:B------:R-:W-:Y:S02]  /*38320*/  LEA.HI.X.SX32 R17, R3, R2, 0x1, P2 ;  /* 0x0000000203117211 */ /* 0x000fe400010f0eff */
[----:B------:R-:W-:Y:S02]  /*38330*/  PRMT R11, R11, 0x7632, R11 ;  /* 0x000076320b0b7816 */ /* 0x000fe4000000000b */
[----:B------:R-:W-:Y:S02]  /*38340*/  PRMT R15, R15, 0x7632, R15 ;  /* 0x000076320f0f7816 */ /* 0x000fe4000000000f */
[----:B------:R-:W-:Y:S02]  /*38350*/  PRMT R3, R19, 0x7632, R3 ;  /* 0x0000763213037816 */ /* 0x000fe40000000003 */
[----:B------:R-:W-:-:S02]  /*38360*/  PRMT R23, R23, 0x7632, R23 ;  /* 0x0000763217177816 */ /* 0x000fc40000000017 */
[----:B--2---:R-:W-:Y:S02]  /*38370*/  ISETP.LT.AND P4, PT, R20, UR15, !P0 ;  /* 0x0000000f14007c0c */ /* 0x004fe4000c781270 */
[C---:B------:R-:W-:Y:S02]  /*38380*/  LEA R20, P6, R21.reuse, R0, 0x1 ;  /* 0x0000000015147211 */ /* 0x040fe400078c08ff */
[----:B---3--:R-:W-:Y:S02]  /*38390*/  ISETP.LT.AND P2, PT, R28, UR15, !P0 ;  /* 0x0000000f1c007c0c */ /* 0x008fe4000c741270 */
[----:B------:R-:W-:Y:S02]  /*383a0*/  LEA.HI.X.SX32 R21, R21, R2, 0x1, P6 ;  /* 0x0000000215157211 */ /* 0x000fe400030f0eff */
[----:B----4-:R-:W-:Y:S02]  /*383b0*/  ISETP.LT.AND P0, PT, R29, UR15, !P0 ;  /* 0x0000000f1d007c0c */ /* 0x010fe4000c701270 */
[----:B------:R-:W-:-:S05]  /*383c0*/  PRMT R2, R24, 0x7632, R2 ;  /* 0x0000763218027816 */ /* 0x000fca0000000002 */
[----:B------:R0:W-:Y:S04]  /*383d0*/  @P5 STG.E.U16 desc[UR10][R4.64], R2 ;  /* 0x0000000204005986 */ /* 0x0001e8000c10150a */
[----:B------:R0:W-:Y:S04]  /*383e0*/  @P4 STG.E.U16 desc[UR10][R12.64], R11 ;  /* 0x0000000b0c004986 */ /* 0x0001e8000c10150a */
[----:B------:R0:W-:Y:S04]  /*383f0*/  @P3 STG.E.U16 desc[UR10][R8.64], R15 ;  /* 0x0000000f08003986 */ /* 0x0001e8000c10150a */
[----:B------:R0:W-:Y:S04]  /*38400*/  @P2 STG.E.U16 desc[UR10][R6.64], R3 ;  /* 0x0000000306002986 */ /* 0x0001e8000c10150a */
[----:B------:R0:W-:Y:S01]  /*38410*/  @P1 STG.E.U16 desc[UR10][R16.64], R23 ;  /* 0x0000001710001986 */ /* 0x0001e2000c10150a */
[----:B------:R-:W-:Y:S05]  /*38420*/  @!P0 EXIT ;  /* 0x000000000000894d */ /* 0x000fea0003800000 */
[----:B------:R-:W-:-:S05]  /*38430*/  PRMT R10, R27, 0x7632, R10 ;  /* 0x000076321b0a7816 */ /* 0x000fca000000000a */
[----:B------:R-:W-:Y:S01]  /*38440*/  STG.E.U16 desc[UR10][R20.64], R10 ;  /* 0x0000000a14007986 */ /* 0x000fe2000c10150a */
[----:B------:R-:W-:Y:S05]  /*38450*/  EXIT ;  /* 0x000000000000794d */ /* 0x000fea0003800000 */
.L_x_3:
[----:B------:R-:W-:-:S00]  /*38460*/  BRA `(.L_x_3) ;  /* 0xfffffffc00fc7947 */ /* 0x000fc0000383ffff */
[----:B------:R-:W-:-:S00]  /*38470*/  NOP ;  /* 0x0000000000007918 */ /* 0x000fc00000000000 */
        /* <DEDUP_REMOVED lines=8> */
.L_x_4:


//--------------------- .nv.shared.matmul_kernel  --------------------------
	.section	.nv.shared.matmul_kernel,"aw",@nobits
	.sectionflags	@""
	.align	16
	.zero		1024


//--------------------- .nv.shared.reserved.0     --------------------------
	.section	.nv.shared.reserved.0,"aw",@nobits
	.weak		__nv_reservedSMEM_offset_0_alias
	.size		__nv_reservedSMEM_offset_0_alias, 0, 64
	.other		__nv_reservedSMEM_offset_0_alias,@"STO_CUDA_RESERVED_SHARED STV_DEFAULT"
__nv_reservedSMEM_offset_0_alias:
	.zero		0
	.zero		64


//--------------------- .nv.constant0.matmul_kernel --------------------------
	.section	.nv.constant0.matmul_kernel,"a",@progbits
	.sectionflags	@""
	.align	4
.nv.constant0.matmul_kernel:
	.zero		976


//--------------------- SYMBOLS --------------------------

	.type		.nv.reservedSmem.offset0,@object
	.size		.nv.reservedSmem.offset0,0x4
	.type		.nv.reservedSmem.cap,@object
	.size		.nv.reservedSmem.cap,0x4
